	.target	sm_90a

	.elftype	@"ET_EXEC"


//--------------------- .note.nv.tkinfo           --------------------------
	.section	.note.nv.tkinfo,"",@"SHT_NOTE"
	.sectionflags	@"SHF_NOTE_NV_TKINFO"
	.tkinfo
        /*0018*/ 	.word	0x00000002
        /*0030*/ 	.string	""
        /*0030*/ 	.string	"ptxas"
        /*0030*/ 	.string	"Cuda compilation tools, release 13.0, V13.0.88"
        /*0030*/ 	.string	"Build cuda_13.0.r13.0/compiler.36424714_0"
        /*0030*/ 	.string	"-arch sm_90a -m 64 "



//--------------------- .note.nv.cuinfo           --------------------------
	.section	.note.nv.cuinfo,"",@"SHT_NOTE"
	.sectionflags	@"SHF_NOTE_NV_CUINFO"
        /*0018*/ 	.short	0x0002
        /*001a*/ 	.short	0x005a
        /*001c*/ 	.short	0x0082
	.zero		2


//--------------------- .nv.info                  --------------------------
	.section	.nv.info,"",@"SHT_CUDA_INFO"
	.align	4


	//----- nvinfo : EIATTR_REGCOUNT
	.align		4
        /*0000*/ 	.byte	0x04, 0x2f
        /*0002*/ 	.short	(.L_16 - .L_15)
	.align		4
.L_15:
        /*0004*/ 	.word	index@(_ZN7cutlass13device_kernelIN5flash22FlashAttnBwdPreprocessIN4cute5tupleIJNS3_1CILi64EEENS5_ILi256EEEEEENS_6half_tEfNS_4arch4Sm90ELb1ELb1EEEEEvNT_6ParamsE)
        /*0008*/ 	.word	0x00000060


	//----- nvinfo : EIATTR_FRAME_SIZE
	.align		4
.L_16:
        /*000c*/ 	.byte	0x04, 0x11
        /*000e*/ 	.short	(.L_18 - .L_17)
	.align		4
.L_17:
        /*0010*/ 	.word	index@(_ZN7cutlass13device_kernelIN5flash22FlashAttnBwdPreprocessIN4cute5tupleIJNS3_1CILi64EEENS5_ILi256EEEEEENS_6half_tEfNS_4arch4Sm90ELb1ELb1EEEEEvNT_6ParamsE)
        /*0014*/ 	.word	0x00000000


	//----- nvinfo : EIATTR_REGCOUNT
	.align		4
.L_18:
        /*0018*/ 	.byte	0x04, 0x2f
        /*001a*/ 	.short	(.L_20 - .L_19)
	.align		4
.L_19:
        /*001c*/ 	.word	index@(_ZN7cutlass13device_kernelIN5flash11enable_sm90INS1_16FlashAttnBwdSm90INS1_25CollectiveMainloopBwdSm90ILi2ELi1ELi1EN4cute5tupleIJNS5_1CILi1EEES8_S8_EEENS6_IJNS7_ILi64EEENS7_ILi80EEENS7_ILi256EEEEEENS_6half_tEfNS_4arch4Sm90ELb1ELb0ELb0ELb1ELb0ELb0ELb1ELb1ELi2ELi1ELi1ELi1ELb0EEENS1_24CollectiveEpilogueBwdGQAISD_fSG_Li256ELb1ELb0EEENS1_25SingleTileBwdLPTSchedulerILb1ELi80ELb0EEEEEEEEEvNT_6ParamsE)
        /*0020*/ 	.word	0x000000a8


	//----- nvinfo : EIATTR_FRAME_SIZE
	.align		4
.L_20:
        /*0024*/ 	.byte	0x04, 0x11
        /*0026*/ 	.short	(.L_22 - .L_21)
	.align		4
.L_21:
        /*0028*/ 	.word	index@(_ZN7cutlass13device_kernelIN5flash11enable_sm90INS1_16FlashAttnBwdSm90INS1_25CollectiveMainloopBwdSm90ILi2ELi1ELi1EN4cute5tupleIJNS5_1CILi1EEES8_S8_EEENS6_IJNS7_ILi64EEENS7_ILi80EEENS7_ILi256EEEEEENS_6half_tEfNS_4arch4Sm90ELb1ELb0ELb0ELb1ELb0ELb0ELb1ELb1ELi2ELi1ELi1ELi1ELb0EEENS1_24CollectiveEpilogueBwdGQAISD_fSG_Li256ELb1ELb0EEENS1_25SingleTileBwdLPTSchedulerILb1ELi80ELb0EEEEEEEEEvNT_6ParamsE)
        /*002c*/ 	.word	0x00000008


	//----- nvinfo : EIATTR_REGCOUNT
	.align		4
.L_22:
        /*0030*/ 	.byte	0x04, 0x2f
        /*0032*/ 	.short	(.L_24 - .L_23)
	.align		4
.L_23:
        /*0034*/ 	.word	index@(_ZN7cutlass13device_kernelIN5flash32FlashAttnBwdPostprocessConvertdQIN4cute5tupleIJNS3_1CILi64EEENS5_ILi256EEEEEENS_6half_tEfNS_4arch4Sm90ELi256ENS3_8TiledMMAINS3_8MMA_AtomIJNS3_4SM904GMMA25MMA_64x64x16_F32F16F16_SSILNSF_5MajorE1ELSH_0ELNSF_7ScaleInE1ELSI_1EEEEEENS3_6LayoutINS4_IJNS5_ILi2EEENS5_ILi1EEESN_EEENS4_IJSN_NS5_ILi0EEESP_EEEEENS4_IJNS3_10UnderscoreESS_SS_EEEEELb1EEEEEvNT_6ParamsE)
        /*0038*/ 	.word	0x00000059


	//----- nvinfo : EIATTR_FRAME_SIZE
	.align		4
.L_24:
        /*003c*/ 	.byte	0x04, 0x11
        /*003e*/ 	.short	(.L_26 - .L_25)
	.align		4
.L_25:
        /*0040*/ 	.word	index@(_ZN7cutlass13device_kernelIN5flash32FlashAttnBwdPostprocessConvertdQIN4cute5tupleIJNS3_1CILi64EEENS5_ILi256EEEEEENS_6half_tEfNS_4arch4Sm90ELi256ENS3_8TiledMMAINS3_8MMA_AtomIJNS3_4SM904GMMA25MMA_64x64x16_F32F16F16_SSILNSF_5MajorE1ELSH_0ELNSF_7ScaleInE1ELSI_1EEEEEENS3_6LayoutINS4_IJNS5_ILi2EEENS5_ILi1EEESN_EEENS4_IJSN_NS5_ILi0EEESP_EEEEENS4_IJNS3_10UnderscoreESS_SS_EEEEELb1EEEEEvNT_6ParamsE)
        /*0044*/ 	.word	0x00000000


	//----- nvinfo : EIATTR_REGCOUNT
	.align		4
.L_26:
        /*0048*/ 	.byte	0x04, 0x2f
        /*004a*/ 	.short	(.L_28 - .L_27)
	.align		4
.L_27:
        /*004c*/ 	.word	index@(_ZN7cutlass13device_kernelIN5flash32FlashAttnBwdPostprocessConvertdQIN4cute5tupleIJNS3_1CILi80EEENS5_ILi256EEEEEENS_6half_tEfNS_4arch4Sm90ELi256ENS3_8TiledMMAINS3_8MMA_AtomIJNS3_4SM904GMMA25MMA_64x16x16_F32F16F16_SSILNSF_5MajorE1ELSH_1ELNSF_7ScaleInE1ELSI_1EEEEEENS3_6LayoutINS4_IJNS5_ILi2EEENS5_ILi1EEESN_EEENS4_IJSN_NS5_ILi0EEESP_EEEEENS4_IJNS3_10UnderscoreESS_SS_EEEEELb1EEEEEvNT_6ParamsE)
        /*0050*/ 	.word	0x0000006d


	//----- nvinfo : EIATTR_FRAME_SIZE
	.align		4
.L_28:
        /*0054*/ 	.byte	0x04, 0x11
        /*0056*/ 	.short	(.L_30 - .L_29)
	.align		4
.L_29:
        /*0058*/ 	.word	index@(_ZN7cutlass13device_kernelIN5flash32FlashAttnBwdPostprocessConvertdQIN4cute5tupleIJNS3_1CILi80EEENS5_ILi256EEEEEENS_6half_tEfNS_4arch4Sm90ELi256ENS3_8TiledMMAINS3_8MMA_AtomIJNS3_4SM904GMMA25MMA_64x16x16_F32F16F16_SSILNSF_5MajorE1ELSH_1ELNSF_7ScaleInE1ELSI_1EEEEEENS3_6LayoutINS4_IJNS5_ILi2EEENS5_ILi1EEESN_EEENS4_IJSN_NS5_ILi0EEESP_EEEEENS4_IJNS3_10UnderscoreESS_SS_EEEEELb1EEEEEvNT_6ParamsE)
        /*005c*/ 	.word	0x00000000


	//----- nvinfo : EIATTR_REGCOUNT
	.align		4
.L_30:
        /*0060*/ 	.byte	0x04, 0x2f
        /*0062*/ 	.short	(.L_32 - .L_31)
	.align		4
.L_31:
        /*0064*/ 	.word	index@(_ZN7cutlass13device_kernelIN5flash11enable_sm90INS1_16FlashAttnBwdSm90INS1_25CollectiveMainloopBwdSm90ILi2ELi1ELi1EN4cute5tupleIJNS5_1CILi1EEES8_S8_EEENS6_IJNS7_ILi64EEENS7_ILi80EEENS7_ILi256EEEEEENS_6half_tEfNS_4arch4Sm90ELb1ELb0ELb0ELb1ELb0ELb0ELb1ELb1ELi2ELi1ELi1ELi1ELb0EEENS1_21CollectiveEpilogueBwdISD_SE_SG_Li256ELb1ELb1ELi2EEENS1_25SingleTileBwdLPTSchedulerILb1ELi80ELb0EEEEEEEEEvNT_6ParamsE)
        /*0068*/ 	.word	0x000000a8


	//----- nvinfo : EIATTR_FRAME_SIZE
	.align		4
.L_32:
        /*006c*/ 	.byte	0x04, 0x11
        /*006e*/ 	.short	(.L_34 - .L_33)
	.align		4
.L_33:
        /*0070*/ 	.word	index@(_ZN7cutlass13device_kernelIN5flash11enable_sm90INS1_16FlashAttnBwdSm90INS1_25CollectiveMainloopBwdSm90ILi2ELi1ELi1EN4cute5tupleIJNS5_1CILi1EEES8_S8_EEENS6_IJNS7_ILi64EEENS7_ILi80EEENS7_ILi256EEEEEENS_6half_tEfNS_4arch4Sm90ELb1ELb0ELb0ELb1ELb0ELb0ELb1ELb1ELi2ELi1ELi1ELi1ELb0EEENS1_21CollectiveEpilogueBwdISD_SE_SG_Li256ELb1ELb1ELi2EEENS1_25SingleTileBwdLPTSchedulerILb1ELi80ELb0EEEEEEEEEvNT_6ParamsE)
        /*0074*/ 	.word	0x00000010


	//----- nvinfo : EIATTR_REGCOUNT
	.align		4
.L_34:
        /*0078*/ 	.byte	0x04, 0x2f
        /*007a*/ 	.short	(.L_36 - .L_35)
	.align		4
.L_35:
        /*007c*/ 	.word	index@(_ZN7cutlass13device_kernelIN5flash22FlashAttnBwdPreprocessIN4cute5tupleIJNS3_1CILi64EEENS5_ILi256EEEEEENS_6half_tEfNS_4arch4Sm90ELb1ELb0EEEEEvNT_6ParamsE)
        /*0080*/ 	.word	0x0000006a


	//----- nvinfo : EIATTR_FRAME_SIZE
	.align		4
.L_36:
        /*0084*/ 	.byte	0x04, 0x11
        /*0086*/ 	.short	(.L_38 - .L_37)
	.align		4
.L_37:
        /*0088*/ 	.word	index@(_ZN7cutlass13device_kernelIN5flash22FlashAttnBwdPreprocessIN4cute5tupleIJNS3_1CILi64EEENS5_ILi256EEEEEENS_6half_tEfNS_4arch4Sm90ELb1ELb0EEEEEvNT_6ParamsE)
        /*008c*/ 	.word	0x00000000


	//----- nvinfo : EIATTR_REGCOUNT
	.align		4
.L_38:
        /*0090*/ 	.byte	0x04, 0x2f
        /*0092*/ 	.short	(.L_40 - .L_39)
	.align		4
.L_39:
        /*0094*/ 	.word	index@(_ZN7cutlass13device_kernelIN5flash11enable_sm90INS1_16FlashAttnBwdSm90INS1_25CollectiveMainloopBwdSm90ILi2ELi1ELi1EN4cute5tupleIJNS5_1CILi1EEES8_S8_EEENS6_IJNS7_ILi64EEENS7_ILi80EEENS7_ILi256EEEEEENS_6half_tEfNS_4arch4Sm90ELb1ELb0ELb0ELb0ELb0ELb0ELb1ELb1ELi2ELi1ELi1ELi1ELb0EEENS1_24CollectiveEpilogueBwdGQAISD_fSG_Li256ELb0ELb0EEENS1_25SingleTileBwdLPTSchedulerILb0ELi80ELb0EEEEEEEEEvNT_6ParamsE)
        /*0098*/ 	.word	0x000000a8


	//----- nvinfo : EIATTR_FRAME_SIZE
	.align		4
.L_40:
        /*009c*/ 	.byte	0x04, 0x11
        /*009e*/ 	.short	(.L_42 - .L_41)
	.align		4
.L_41:
        /*00a0*/ 	.word	index@(_ZN7cutlass13device_kernelIN5flash11enable_sm90INS1_16FlashAttnBwdSm90INS1_25CollectiveMainloopBwdSm90ILi2ELi1ELi1EN4cute5tupleIJNS5_1CILi1EEES8_S8_EEENS6_IJNS7_ILi64EEENS7_ILi80EEENS7_ILi256EEEEEENS_6half_tEfNS_4arch4Sm90ELb1ELb0ELb0ELb0ELb0ELb0ELb1ELb1ELi2ELi1ELi1ELi1ELb0EEENS1_24CollectiveEpilogueBwdGQAISD_fSG_Li256ELb0ELb0EEENS1_25SingleTileBwdLPTSchedulerILb0ELi80ELb0EEEEEEEEEvNT_6ParamsE)
        /*00a4*/ 	.word	0x00000010


	//----- nvinfo : EIATTR_REGCOUNT
	.align		4
.L_42:
        /*00a8*/ 	.byte	0x04, 0x2f
        /*00aa*/ 	.short	(.L_44 - .L_43)
	.align		4
.L_43:
        /*00ac*/ 	.word	index@(_ZN7cutlass13device_kernelIN5flash11enable_sm90INS1_16FlashAttnBwdSm90INS1_25CollectiveMainloopBwdSm90ILi2ELi1ELi1EN4cute5tupleIJNS5_1CILi1EEES8_S8_EEENS6_IJNS7_ILi64EEENS7_ILi80EEENS7_ILi256EEEEEENS_6half_tEfNS_4arch4Sm90ELb1ELb0ELb0ELb0ELb0ELb0ELb1ELb1ELi2ELi1ELi1ELi1ELb0EEENS1_21CollectiveEpilogueBwdISD_SE_SG_Li256ELb0ELb1ELi2EEENS1_25SingleTileBwdLPTSchedulerILb0ELi80ELb0EEEEEEEEEvNT_6ParamsE)
        /*00b0*/ 	.word	0x000000a8


	//----- nvinfo : EIATTR_FRAME_SIZE
	.align		4
.L_44:
        /*00b4*/ 	.byte	0x04, 0x11
        /*00b6*/ 	.short	(.L_46 - .L_45)
	.align		4
.L_45:
        /*00b8*/ 	.word	index@(_ZN7cutlass13device_kernelIN5flash11enable_sm90INS1_16FlashAttnBwdSm90INS1_25CollectiveMainloopBwdSm90ILi2ELi1ELi1EN4cute5tupleIJNS5_1CILi1EEES8_S8_EEENS6_IJNS7_ILi64EEENS7_ILi80EEENS7_ILi256EEEEEENS_6half_tEfNS_4arch4Sm90ELb1ELb0ELb0ELb0ELb0ELb0ELb1ELb1ELi2ELi1ELi1ELi1ELb0EEENS1_21CollectiveEpilogueBwdISD_SE_SG_Li256ELb0ELb1ELi2EEENS1_25SingleTileBwdLPTSchedulerILb0ELi80ELb0EEEEEEEEEvNT_6ParamsE)
        /*00bc*/ 	.word	0x00000010


	//----- nvinfo : EIATTR_REGCOUNT
	.align		4
.L_46:
        /*00c0*/ 	.byte	0x04, 0x2f
        /*00c2*/ 	.short	(.L_48 - .L_47)
	.align		4
.L_47:
        /*00c4*/ 	.word	index@(_ZN7cutlass13device_kernelIN5flash11enable_sm90INS1_16FlashAttnBwdSm90INS1_25CollectiveMainloopBwdSm90ILi2ELi1ELi1EN4cute5tupleIJNS5_1CILi1EEES8_S8_EEENS6_IJNS7_ILi64EEENS7_ILi80EEENS7_ILi256EEEEEENS_6half_tEfNS_4arch4Sm90ELb0ELb1ELb0ELb1ELb0ELb0ELb1ELb1ELi2ELi1ELi1ELi1ELb0EEENS1_24CollectiveEpilogueBwdGQAISD_fSG_Li256ELb1ELb0EEENS1_19SingleTileSchedulerILb1ELb0ELb0ELi80EEEEEEEEEvNT_6ParamsE)
        /*00c8*/ 	.word	0x000000a8


	//----- nvinfo : EIATTR_FRAME_SIZE
	.align		4
.L_48:
        /*00cc*/ 	.byte	0x04, 0x11
        /*00ce*/ 	.short	(.L_50 - .L_49)
	.align		4
.L_49:
        /*00d0*/ 	.word	index@(_ZN7cutlass13device_kernelIN5flash11enable_sm90INS1_16FlashAttnBwdSm90INS1_25CollectiveMainloopBwdSm90ILi2ELi1ELi1EN4cute5tupleIJNS5_1CILi1EEES8_S8_EEENS6_IJNS7_ILi64EEENS7_ILi80EEENS7_ILi256EEEEEENS_6half_tEfNS_4arch4Sm90ELb0ELb1ELb0ELb1ELb0ELb0ELb1ELb1ELi2ELi1ELi1ELi1ELb0EEENS1_24CollectiveEpilogueBwdGQAISD_fSG_Li256ELb1ELb0EEENS1_19SingleTileSchedulerILb1ELb0ELb0ELi80EEEEEEEEEvNT_6ParamsE)
        /*00d4*/ 	.word	0x00000008


	//----- nvinfo : EIATTR_REGCOUNT
	.align		4
.L_50:
        /*00d8*/ 	.byte	0x04, 0x2f
        /*00da*/ 	.short	(.L_52 - .L_51)
	.align		4
.L_51:
        /*00dc*/ 	.word	index@(_ZN7cutlass13device_kernelIN5flash11enable_sm90INS1_16FlashAttnBwdSm90INS1_25CollectiveMainloopBwdSm90ILi2ELi1ELi1EN4cute5tupleIJNS5_1CILi1EEES8_S8_EEENS6_IJNS7_ILi64EEENS7_ILi80EEENS7_ILi256EEEEEENS_6half_tEfNS_4arch4Sm90ELb0ELb1ELb0ELb1ELb0ELb0ELb1ELb1ELi2ELi1ELi1ELi1ELb0EEENS1_21CollectiveEpilogueBwdISD_SE_SG_Li256ELb1ELb1ELi2EEENS1_19SingleTileSchedulerILb1ELb0ELb0ELi80EEEEEEEEEvNT_6ParamsE)
        /*00e0*/ 	.word	0x000000a8


	//----- nvinfo : EIATTR_FRAME_SIZE
	.align		4
.L_52:
        /*00e4*/ 	.byte	0x04, 0x11
        /*00e6*/ 	.short	(.L_54 - .L_53)
	.align		4
.L_53:
        /*00e8*/ 	.word	index@(_ZN7cutlass13device_kernelIN5flash11enable_sm90INS1_16FlashAttnBwdSm90INS1_25CollectiveMainloopBwdSm90ILi2ELi1ELi1EN4cute5tupleIJNS5_1CILi1EEES8_S8_EEENS6_IJNS7_ILi64EEENS7_ILi80EEENS7_ILi256EEEEEENS_6half_tEfNS_4arch4Sm90ELb0ELb1ELb0ELb1ELb0ELb0ELb1ELb1ELi2ELi1ELi1ELi1ELb0EEENS1_21CollectiveEpilogueBwdISD_SE_SG_Li256ELb1ELb1ELi2EEENS1_19SingleTileSchedulerILb1ELb0ELb0ELi80EEEEEEEEEvNT_6ParamsE)
        /*00ec*/ 	.word	0x00000008


	//----- nvinfo : EIATTR_REGCOUNT
	.align		4
.L_54:
        /*00f0*/ 	.byte	0x04, 0x2f
        /*00f2*/ 	.short	(.L_56 - .L_55)
	.align		4
.L_55:
        /*00f4*/ 	.word	index@(_ZN7cutlass13device_kernelIN5flash11enable_sm90INS1_16FlashAttnBwdSm90INS1_25CollectiveMainloopBwdSm90ILi2ELi1ELi1EN4cute5tupleIJNS5_1CILi1EEES8_S8_EEENS6_IJNS7_ILi64EEENS7_ILi80EEENS7_ILi256EEEEEENS_6half_tEfNS_4arch4Sm90ELb0ELb1ELb0ELb0ELb0ELb0ELb1ELb1ELi2ELi1ELi1ELi1ELb0EEENS1_24CollectiveEpilogueBwdGQAISD_fSG_Li256ELb0ELb0EEENS1_19SingleTileSchedulerILb0ELb0ELb0ELi80EEEEEEEEEvNT_6ParamsE)
        /*00f8*/ 	.word	0x000000a8


	//----- nvinfo : EIATTR_FRAME_SIZE
	.align		4
.L_56:
        /*00fc*/ 	.byte	0x04, 0x11
        /*00fe*/ 	.short	(.L_58 - .L_57)
	.align		4
.L_57:
        /*0100*/ 	.word	index@(_ZN7cutlass13device_kernelIN5flash11enable_sm90INS1_16FlashAttnBwdSm90INS1_25CollectiveMainloopBwdSm90ILi2ELi1ELi1EN4cute5tupleIJNS5_1CILi1EEES8_S8_EEENS6_IJNS7_ILi64EEENS7_ILi80EEENS7_ILi256EEEEEENS_6half_tEfNS_4arch4Sm90ELb0ELb1ELb0ELb0ELb0ELb0ELb1ELb1ELi2ELi1ELi1ELi1ELb0EEENS1_24CollectiveEpilogueBwdGQAISD_fSG_Li256ELb0ELb0EEENS1_19SingleTileSchedulerILb0ELb0ELb0ELi80EEEEEEEEEvNT_6ParamsE)
        /*0104*/ 	.word	0x00000008


	//----- nvinfo : EIATTR_REGCOUNT
	.align		4
.L_58:
        /*0108*/ 	.byte	0x04, 0x2f
        /*010a*/ 	.short	(.L_60 - .L_59)
	.align		4
.L_59:
        /*010c*/ 	.word	index@(_ZN7cutlass13device_kernelIN5flash11enable_sm90INS1_16FlashAttnBwdSm90INS1_25CollectiveMainloopBwdSm90ILi2ELi1ELi1EN4cute5tupleIJNS5_1CILi1EEES8_S8_EEENS6_IJNS7_ILi64EEENS7_ILi80EEENS7_ILi256EEEEEENS_6half_tEfNS_4arch4Sm90ELb0ELb1ELb0ELb0ELb0ELb0ELb1ELb1ELi2ELi1ELi1ELi1ELb0EEENS1_21CollectiveEpilogueBwdISD_SE_SG_Li256ELb0ELb1ELi2EEENS1_19SingleTileSchedulerILb0ELb0ELb0ELi80EEEEEEEEEvNT_6ParamsE)
        /*0110*/ 	.word	0x000000a8


	//----- nvinfo : EIATTR_FRAME_SIZE
	.align		4
.L_60:
        /*0114*/ 	.byte	0x04, 0x11
        /*0116*/ 	.short	(.L_62 - .L_61)
	.align		4
.L_61:
        /*0118*/ 	.word	index@(_ZN7cutlass13device_kernelIN5flash11enable_sm90INS1_16FlashAttnBwdSm90INS1_25CollectiveMainloopBwdSm90ILi2ELi1ELi1EN4cute5tupleIJNS5_1CILi1EEES8_S8_EEENS6_IJNS7_ILi64EEENS7_ILi80EEENS7_ILi256EEEEEENS_6half_tEfNS_4arch4Sm90ELb0ELb1ELb0ELb0ELb0ELb0ELb1ELb1ELi2ELi1ELi1ELi1ELb0EEENS1_21CollectiveEpilogueBwdISD_SE_SG_Li256ELb0ELb1ELi2EEENS1_19SingleTileSchedulerILb0ELb0ELb0ELi80EEEEEEEEEvNT_6ParamsE)
        /*011c*/ 	.word	0x00000008


	//----- nvinfo : EIATTR_REGCOUNT
	.align		4
.L_62:
        /*0120*/ 	.byte	0x04, 0x2f
        /*0122*/ 	.short	(.L_64 - .L_63)
	.align		4
.L_63:
        /*0124*/ 	.word	index@(_ZN7cutlass13device_kernelIN5flash11enable_sm90INS1_16FlashAttnBwdSm90INS1_25CollectiveMainloopBwdSm90ILi2ELi1ELi1EN4cute5tupleIJNS5_1CILi1EEES8_S8_EEENS6_IJNS7_ILi64EEENS7_ILi80EEENS7_ILi256EEEEEENS_6half_tEfNS_4arch4Sm90ELb0ELb0ELb0ELb1ELb0ELb0ELb1ELb1ELi2ELi1ELi1ELi1ELb0EEENS1_24CollectiveEpilogueBwdGQAISD_fSG_Li256ELb1ELb0EEENS1_19SingleTileSchedulerILb1ELb0ELb0ELi80EEEEEEEEEvNT_6ParamsE)
        /*0128*/ 	.word	0x000000a8


	//----- nvinfo : EIATTR_FRAME_SIZE
	.align		4
.L_64:
        /*012c*/ 	.byte	0x04, 0x11
        /*012e*/ 	.short	(.L_66 - .L_65)
	.align		4
.L_65:
        /*0130*/ 	.word	index@(_ZN7cutlass13device_kernelIN5flash11enable_sm90INS1_16FlashAttnBwdSm90INS1_25CollectiveMainloopBwdSm90ILi2ELi1ELi1EN4cute5tupleIJNS5_1CILi1EEES8_S8_EEENS6_IJNS7_ILi64EEENS7_ILi80EEENS7_ILi256EEEEEENS_6half_tEfNS_4arch4Sm90ELb0ELb0ELb0ELb1ELb0ELb0ELb1ELb1ELi2ELi1ELi1ELi1ELb0EEENS1_24CollectiveEpilogueBwdGQAISD_fSG_Li256ELb1ELb0EEENS1_19SingleTileSchedulerILb1ELb0ELb0ELi80EEEEEEEEEvNT_6ParamsE)
        /*0134*/ 	.word	0x00000010


	//----- nvinfo : EIATTR_REGCOUNT
	.align		4
.L_66:
        /*0138*/ 	.byte	0x04, 0x2f
        /*013a*/ 	.short	(.L_68 - .L_67)
	.align		4
.L_67:
        /*013c*/ 	.word	index@(_ZN7cutlass13device_kernelIN5flash11enable_sm90INS1_16FlashAttnBwdSm90INS1_25CollectiveMainloopBwdSm90ILi2ELi1ELi1EN4cute5tupleIJNS5_1CILi1EEES8_S8_EEENS6_IJNS7_ILi64EEENS7_ILi80EEENS7_ILi256EEEEEENS_6half_tEfNS_4arch4Sm90ELb0ELb0ELb0ELb1ELb0ELb0ELb1ELb1ELi2ELi1ELi1ELi1ELb0EEENS1_21CollectiveEpilogueBwdISD_SE_SG_Li256ELb1ELb1ELi2EEENS1_19SingleTileSchedulerILb1ELb0ELb0ELi80EEEEEEEEEvNT_6ParamsE)
        /*0140*/ 	.word	0x000000a8


	//----- nvinfo : EIATTR_FRAME_SIZE
	.align		4
.L_68:
        /*0144*/ 	.byte	0x04, 0x11
        /*0146*/ 	.short	(.L_70 - .L_69)
	.align		4
.L_69:
        /*0148*/ 	.word	index@(_ZN7cutlass13device_kernelIN5flash11enable_sm90INS1_16FlashAttnBwdSm90INS1_25CollectiveMainloopBwdSm90ILi2ELi1ELi1EN4cute5tupleIJNS5_1CILi1EEES8_S8_EEENS6_IJNS7_ILi64EEENS7_ILi80EEENS7_ILi256EEEEEENS_6half_tEfNS_4arch4Sm90ELb0ELb0ELb0ELb1ELb0ELb0ELb1ELb1ELi2ELi1ELi1ELi1ELb0EEENS1_21CollectiveEpilogueBwdISD_SE_SG_Li256ELb1ELb1ELi2EEENS1_19SingleTileSchedulerILb1ELb0ELb0ELi80EEEEEEEEEvNT_6ParamsE)
        /*014c*/ 	.word	0x00000010


	//----- nvinfo : EIATTR_REGCOUNT
	.align		4
.L_70:
        /*0150*/ 	.byte	0x04, 0x2f
        /*0152*/ 	.short	(.L_72 - .L_71)
	.align		4
.L_71:
        /*0154*/ 	.word	index@(_ZN7cutlass13device_kernelIN5flash11enable_sm90INS1_16FlashAttnBwdSm90INS1_25CollectiveMainloopBwdSm90ILi2ELi1ELi1EN4cute5tupleIJNS5_1CILi1EEES8_S8_EEENS6_IJNS7_ILi64EEENS7_ILi80EEENS7_ILi256EEEEEENS_6half_tEfNS_4arch4Sm90ELb0ELb0ELb0ELb0ELb0ELb0ELb1ELb1ELi2ELi1ELi1ELi1ELb0EEENS1_24CollectiveEpilogueBwdGQAISD_fSG_Li256ELb0ELb0EEENS1_19SingleTileSchedulerILb0ELb0ELb0ELi80EEEEEEEEEvNT_6ParamsE)
        /*0158*/ 	.word	0x000000a8


	//----- nvinfo : EIATTR_FRAME_SIZE
	.align		4
.L_72:
        /*015c*/ 	.byte	0x04, 0x11
        /*015e*/ 	.short	(.L_74 - .L_73)
	.align		4
.L_73:
        /*0160*/ 	.word	index@(_ZN7cutlass13device_kernelIN5flash11enable_sm90INS1_16FlashAttnBwdSm90INS1_25CollectiveMainloopBwdSm90ILi2ELi1ELi1EN4cute5tupleIJNS5_1CILi1EEES8_S8_EEENS6_IJNS7_ILi64EEENS7_ILi80EEENS7_ILi256EEEEEENS_6half_tEfNS_4arch4Sm90ELb0ELb0ELb0ELb0ELb0ELb0ELb1ELb1ELi2ELi1ELi1ELi1ELb0EEENS1_24CollectiveEpilogueBwdGQAISD_fSG_Li256ELb0ELb0EEENS1_19SingleTileSchedulerILb0ELb0ELb0ELi80EEEEEEEEEvNT_6ParamsE)
        /*0164*/ 	.word	0x00000008


	//----- nvinfo : EIATTR_REGCOUNT
	.align		4
.L_74:
        /*0168*/ 	.byte	0x04, 0x2f
        /*016a*/ 	.short	(.L_76 - .L_75)
	.align		4
.L_75:
        /*016c*/ 	.word	index@(_ZN7cutlass13device_kernelIN5flash11enable_sm90INS1_16FlashAttnBwdSm90INS1_25CollectiveMainloopBwdSm90ILi2ELi1ELi1EN4cute5tupleIJNS5_1CILi1EEES8_S8_EEENS6_IJNS7_ILi64EEENS7_ILi80EEENS7_ILi256EEEEEENS_6half_tEfNS_4arch4Sm90ELb0ELb0ELb0ELb0ELb0ELb0ELb1ELb1ELi2ELi1ELi1ELi1ELb0EEENS1_21CollectiveEpilogueBwdISD_SE_SG_Li256ELb0ELb1ELi2EEENS1_19SingleTileSchedulerILb0ELb0ELb0ELi80EEEEEEEEEvNT_6ParamsE)
        /*0170*/ 	.word	0x000000a8


	//----- nvinfo : EIATTR_FRAME_SIZE
	.align		4
.L_76:
        /*0174*/ 	.byte	0x04, 0x11
        /*0176*/ 	.short	(.L_78 - .L_77)
	.align		4
.L_77:
        /*0178*/ 	.word	index@(_ZN7cutlass13device_kernelIN5flash11enable_sm90INS1_16FlashAttnBwdSm90INS1_25CollectiveMainloopBwdSm90ILi2ELi1ELi1EN4cute5tupleIJNS5_1CILi1EEES8_S8_EEENS6_IJNS7_ILi64EEENS7_ILi80EEENS7_ILi256EEEEEENS_6half_tEfNS_4arch4Sm90ELb0ELb0ELb0ELb0ELb0ELb0ELb1ELb1ELi2ELi1ELi1ELi1ELb0EEENS1_21CollectiveEpilogueBwdISD_SE_SG_Li256ELb0ELb1ELi2EEENS1_19SingleTileSchedulerILb0ELb0ELb0ELi80EEEEEEEEEvNT_6ParamsE)
        /*017c*/ 	.word	0x00000008


	//----- nvinfo : EIATTR_MIN_STACK_SIZE
	.align		4
.L_78:
        /*0180*/ 	.byte	0x04, 0x12
        /*0182*/ 	.short	(.L_80 - .L_79)
	.align		4
.L_79:
        /*0184*/ 	.word	index@(_ZN7cutlass13device_kernelIN5flash11enable_sm90INS1_16FlashAttnBwdSm90INS1_25CollectiveMainloopBwdSm90ILi2ELi1ELi1EN4cute5tupleIJNS5_1CILi1EEES8_S8_EEENS6_IJNS7_ILi64EEENS7_ILi80EEENS7_ILi256EEEEEENS_6half_tEfNS_4arch4Sm90ELb0ELb0ELb0ELb0ELb0ELb0ELb1ELb1ELi2ELi1ELi1ELi1ELb0EEENS1_21CollectiveEpilogueBwdISD_SE_SG_Li256ELb0ELb1ELi2EEENS1_19SingleTileSchedulerILb0ELb0ELb0ELi80EEEEEEEEEvNT_6ParamsE)
        /*0188*/ 	.word	0x00000008


	//----- nvinfo : EIATTR_MIN_STACK_SIZE
	.align		4
.L_80:
        /*018c*/ 	.byte	0x04, 0x12
        /*018e*/ 	.short	(.L_82 - .L_81)
	.align		4
.L_81:
        /*0190*/ 	.word	index@(_ZN7cutlass13device_kernelIN5flash11enable_sm90INS1_16FlashAttnBwdSm90INS1_25CollectiveMainloopBwdSm90ILi2ELi1ELi1EN4cute5tupleIJNS5_1CILi1EEES8_S8_EEENS6_IJNS7_ILi64EEENS7_ILi80EEENS7_ILi256EEEEEENS_6half_tEfNS_4arch4Sm90ELb0ELb0ELb0ELb0ELb0ELb0ELb1ELb1ELi2ELi1ELi1ELi1ELb0EEENS1_24CollectiveEpilogueBwdGQAISD_fSG_Li256ELb0ELb0EEENS1_19SingleTileSchedulerILb0ELb0ELb0ELi80EEEEEEEEEvNT_6ParamsE)
        /*0194*/ 	.word	0x00000008


	//----- nvinfo : EIATTR_MIN_STACK_SIZE
	.align		4
.L_82:
        /*0198*/ 	.byte	0x04, 0x12
        /*019a*/ 	.short	(.L_84 - .L_83)
	.align		4
.L_83:
        /*019c*/ 	.word	index@(_ZN7cutlass13device_kernelIN5flash11enable_sm90INS1_16FlashAttnBwdSm90INS1_25CollectiveMainloopBwdSm90ILi2ELi1ELi1EN4cute5tupleIJNS5_1CILi1EEES8_S8_EEENS6_IJNS7_ILi64EEENS7_ILi80EEENS7_ILi256EEEEEENS_6half_tEfNS_4arch4Sm90ELb0ELb0ELb0ELb1ELb0ELb0ELb1ELb1ELi2ELi1ELi1ELi1ELb0EEENS1_21CollectiveEpilogueBwdISD_SE_SG_Li256ELb1ELb1ELi2EEENS1_19SingleTileSchedulerILb1ELb0ELb0ELi80EEEEEEEEEvNT_6ParamsE)
        /*01a0*/ 	.word	0x00000010


	//----- nvinfo : EIATTR_MIN_STACK_SIZE
	.align		4
.L_84:
        /*01a4*/ 	.byte	0x04, 0x12
        /*01a6*/ 	.short	(.L_86 - .L_85)
	.align		4
.L_85:
        /*01a8*/ 	.word	index@(_ZN7cutlass13device_kernelIN5flash11enable_sm90INS1_16FlashAttnBwdSm90INS1_25CollectiveMainloopBwdSm90ILi2ELi1ELi1EN4cute5tupleIJNS5_1CILi1EEES8_S8_EEENS6_IJNS7_ILi64EEENS7_ILi80EEENS7_ILi256EEEEEENS_6half_tEfNS_4arch4Sm90ELb0ELb0ELb0ELb1ELb0ELb0ELb1ELb1ELi2ELi1ELi1ELi1ELb0EEENS1_24CollectiveEpilogueBwdGQAISD_fSG_Li256ELb1ELb0EEENS1_19SingleTileSchedulerILb1ELb0ELb0ELi80EEEEEEEEEvNT_6ParamsE)
        /*01ac*/ 	.word	0x00000010


	//----- nvinfo : EIATTR_MIN_STACK_SIZE
	.align		4
.L_86:
        /*01b0*/ 	.byte	0x04, 0x12
        /*01b2*/ 	.short	(.L_88 - .L_87)
	.align		4
.L_87:
        /*01b4*/ 	.word	index@(_ZN7cutlass13device_kernelIN5flash11enable_sm90INS1_16FlashAttnBwdSm90INS1_25CollectiveMainloopBwdSm90ILi2ELi1ELi1EN4cute5tupleIJNS5_1CILi1EEES8_S8_EEENS6_IJNS7_ILi64EEENS7_ILi80EEENS7_ILi256EEEEEENS_6half_tEfNS_4arch4Sm90ELb0ELb1ELb0ELb0ELb0ELb0ELb1ELb1ELi2ELi1ELi1ELi1ELb0EEENS1_21CollectiveEpilogueBwdISD_SE_SG_Li256ELb0ELb1ELi2EEENS1_19SingleTileSchedulerILb0ELb0ELb0ELi80EEEEEEEEEvNT_6ParamsE)
        /*01b8*/ 	.word	0x00000008


	//----- nvinfo : EIATTR_MIN_STACK_SIZE
	.align		4
.L_88:
        /*01bc*/ 	.byte	0x04, 0x12
        /*01be*/ 	.short	(.L_90 - .L_89)
	.align		4
.L_89:
        /*01c0*/ 	.word	index@(_ZN7cutlass13device_kernelIN5flash11enable_sm90INS1_16FlashAttnBwdSm90INS1_25CollectiveMainloopBwdSm90ILi2ELi1ELi1EN4cute5tupleIJNS5_1CILi1EEES8_S8_EEENS6_IJNS7_ILi64EEENS7_ILi80EEENS7_ILi256EEEEEENS_6half_tEfNS_4arch4Sm90ELb0ELb1ELb0ELb0ELb0ELb0ELb1ELb1ELi2ELi1ELi1ELi1ELb0EEENS1_24CollectiveEpilogueBwdGQAISD_fSG_Li256ELb0ELb0EEENS1_19SingleTileSchedulerILb0ELb0ELb0ELi80EEEEEEEEEvNT_6ParamsE)
        /*01c4*/ 	.word	0x00000008


	//----- nvinfo : EIATTR_MIN_STACK_SIZE
	.align		4
.L_90:
        /*01c8*/ 	.byte	0x04, 0x12
        /*01ca*/ 	.short	(.L_92 - .L_91)
	.align		4
.L_91:
        /*01cc*/ 	.word	index@(_ZN7cutlass13device_kernelIN5flash11enable_sm90INS1_16FlashAttnBwdSm90INS1_25CollectiveMainloopBwdSm90ILi2ELi1ELi1EN4cute5tupleIJNS5_1CILi1EEES8_S8_EEENS6_IJNS7_ILi64EEENS7_ILi80EEENS7_ILi256EEEEEENS_6half_tEfNS_4arch4Sm90ELb0ELb1ELb0ELb1ELb0ELb0ELb1ELb1ELi2ELi1ELi1ELi1ELb0EEENS1_21CollectiveEpilogueBwdISD_SE_SG_Li256ELb1ELb1ELi2EEENS1_19SingleTileSchedulerILb1ELb0ELb0ELi80EEEEEEEEEvNT_6ParamsE)
        /*01d0*/ 	.word	0x00000008


	//----- nvinfo : EIATTR_MIN_STACK_SIZE
	.align		4
.L_92:
        /*01d4*/ 	.byte	0x04, 0x12
        /*01d6*/ 	.short	(.L_94 - .L_93)
	.align		4
.L_93:
        /*01d8*/ 	.word	index@(_ZN7cutlass13device_kernelIN5flash11enable_sm90INS1_16FlashAttnBwdSm90INS1_25CollectiveMainloopBwdSm90ILi2ELi1ELi1EN4cute5tupleIJNS5_1CILi1EEES8_S8_EEENS6_IJNS7_ILi64EEENS7_ILi80EEENS7_ILi256EEEEEENS_6half_tEfNS_4arch4Sm90ELb0ELb1ELb0ELb1ELb0ELb0ELb1ELb1ELi2ELi1ELi1ELi1ELb0EEENS1_24CollectiveEpilogueBwdGQAISD_fSG_Li256ELb1ELb0EEENS1_19SingleTileSchedulerILb1ELb0ELb0ELi80EEEEEEEEEvNT_6ParamsE)
        /*01dc*/ 	.word	0x00000008


	//----- nvinfo : EIATTR_MIN_STACK_SIZE
	.align		4
.L_94:
        /*01e0*/ 	.byte	0x04, 0x12
        /*01e2*/ 	.short	(.L_96 - .L_95)
	.align		4
.L_95:
        /*01e4*/ 	.word	index@(_ZN7cutlass13device_kernelIN5flash11enable_sm90INS1_16FlashAttnBwdSm90INS1_25CollectiveMainloopBwdSm90ILi2ELi1ELi1EN4cute5tupleIJNS5_1CILi1EEES8_S8_EEENS6_IJNS7_ILi64EEENS7_ILi80EEENS7_ILi256EEEEEENS_6half_tEfNS_4arch4Sm90ELb1ELb0ELb0ELb0ELb0ELb0ELb1ELb1ELi2ELi1ELi1ELi1ELb0EEENS1_21CollectiveEpilogueBwdISD_SE_SG_Li256ELb0ELb1ELi2EEENS1_25SingleTileBwdLPTSchedulerILb0ELi80ELb0EEEEEEEEEvNT_6ParamsE)
        /*01e8*/ 	.word	0x00000010


	//----- nvinfo : EIATTR_MIN_STACK_SIZE
	.align		4
.L_96:
        /*01ec*/ 	.byte	0x04, 0x12
        /*01ee*/ 	.short	(.L_98 - .L_97)
	.align		4
.L_97:
        /*01f0*/ 	.word	index@(_ZN7cutlass13device_kernelIN5flash11enable_sm90INS1_16FlashAttnBwdSm90INS1_25CollectiveMainloopBwdSm90ILi2ELi1ELi1EN4cute5tupleIJNS5_1CILi1EEES8_S8_EEENS6_IJNS7_ILi64EEENS7_ILi80EEENS7_ILi256EEEEEENS_6half_tEfNS_4arch4Sm90ELb1ELb0ELb0ELb0ELb0ELb0ELb1ELb1ELi2ELi1ELi1ELi1ELb0EEENS1_24CollectiveEpilogueBwdGQAISD_fSG_Li256ELb0ELb0EEENS1_25SingleTileBwdLPTSchedulerILb0ELi80ELb0EEEEEEEEEvNT_6ParamsE)
        /*01f4*/ 	.word	0x00000010


	//----- nvinfo : EIATTR_MIN_STACK_SIZE
	.align		4
.L_98:
        /*01f8*/ 	.byte	0x04, 0x12
        /*01fa*/ 	.short	(.L_100 - .L_99)
	.align		4
.L_99:
        /*01fc*/ 	.word	index@(_ZN7cutlass13device_kernelIN5flash22FlashAttnBwdPreprocessIN4cute5tupleIJNS3_1CILi64EEENS5_ILi256EEEEEENS_6half_tEfNS_4arch4Sm90ELb1ELb0EEEEEvNT_6ParamsE)
        /*0200*/ 	.word	0x00000000


	//----- nvinfo : EIATTR_MIN_STACK_SIZE
	.align		4
.L_100:
        /*0204*/ 	.byte	0x04, 0x12
        /*0206*/ 	.short	(.L_102 - .L_101)
	.align		4
.L_101:
        /*0208*/ 	.word	index@(_ZN7cutlass13device_kernelIN5flash11enable_sm90INS1_16FlashAttnBwdSm90INS1_25CollectiveMainloopBwdSm90ILi2ELi1ELi1EN4cute5tupleIJNS5_1CILi1EEES8_S8_EEENS6_IJNS7_ILi64EEENS7_ILi80EEENS7_ILi256EEEEEENS_6half_tEfNS_4arch4Sm90ELb1ELb0ELb0ELb1ELb0ELb0ELb1ELb1ELi2ELi1ELi1ELi1ELb0EEENS1_21CollectiveEpilogueBwdISD_SE_SG_Li256ELb1ELb1ELi2EEENS1_25SingleTileBwdLPTSchedulerILb1ELi80ELb0EEEEEEEEEvNT_6ParamsE)
        /*020c*/ 	.word	0x00000010


	//----- nvinfo : EIATTR_MIN_STACK_SIZE
	.align		4
.L_102:
        /*0210*/ 	.byte	0x04, 0x12
        /*0212*/ 	.short	(.L_104 - .L_103)
	.align		4
.L_103:
        /*0214*/ 	.word	index@(_ZN7cutlass13device_kernelIN5flash32FlashAttnBwdPostprocessConvertdQIN4cute5tupleIJNS3_1CILi80EEENS5_ILi256EEEEEENS_6half_tEfNS_4arch4Sm90ELi256ENS3_8TiledMMAINS3_8MMA_AtomIJNS3_4SM904GMMA25MMA_64x16x16_F32F16F16_SSILNSF_5MajorE1ELSH_1ELNSF_7ScaleInE1ELSI_1EEEEEENS3_6LayoutINS4_IJNS5_ILi2EEENS5_ILi1EEESN_EEENS4_IJSN_NS5_ILi0EEESP_EEEEENS4_IJNS3_10UnderscoreESS_SS_EEEEELb1EEEEEvNT_6ParamsE)
        /*0218*/ 	.word	0x00000000


	//----- nvinfo : EIATTR_MIN_STACK_SIZE
	.align		4
.L_104:
        /*021c*/ 	.byte	0x04, 0x12
        /*021e*/ 	.short	(.L_106 - .L_105)
	.align		4
.L_105:
        /*0220*/ 	.word	index@(_ZN7cutlass13device_kernelIN5flash32FlashAttnBwdPostprocessConvertdQIN4cute5tupleIJNS3_1CILi64EEENS5_ILi256EEEEEENS_6half_tEfNS_4arch4Sm90ELi256ENS3_8TiledMMAINS3_8MMA_AtomIJNS3_4SM904GMMA25MMA_64x64x16_F32F16F16_SSILNSF_5MajorE1ELSH_0ELNSF_7ScaleInE1ELSI_1EEEEEENS3_6LayoutINS4_IJNS5_ILi2EEENS5_ILi1EEESN_EEENS4_IJSN_NS5_ILi0EEESP_EEEEENS4_IJNS3_10UnderscoreESS_SS_EEEEELb1EEEEEvNT_6ParamsE)
        /*0224*/ 	.word	0x00000000


	//----- nvinfo : EIATTR_MIN_STACK_SIZE
	.align		4
.L_106:
        /*0228*/ 	.byte	0x04, 0x12
        /*022a*/ 	.short	(.L_108 - .L_107)
	.align		4
.L_107:
        /*022c*/ 	.word	index@(_ZN7cutlass13device_kernelIN5flash11enable_sm90INS1_16FlashAttnBwdSm90INS1_25CollectiveMainloopBwdSm90ILi2ELi1ELi1EN4cute5tupleIJNS5_1CILi1EEES8_S8_EEENS6_IJNS7_ILi64EEENS7_ILi80EEENS7_ILi256EEEEEENS_6half_tEfNS_4arch4Sm90ELb1ELb0ELb0ELb1ELb0ELb0ELb1ELb1ELi2ELi1ELi1ELi1ELb0EEENS1_24CollectiveEpilogueBwdGQAISD_fSG_Li256ELb1ELb0EEENS1_25SingleTileBwdLPTSchedulerILb1ELi80ELb0EEEEEEEEEvNT_6ParamsE)
        /*0230*/ 	.word	0x00000008


	//----- nvinfo : EIATTR_MIN_STACK_SIZE
	.align		4
.L_108:
        /*0234*/ 	.byte	0x04, 0x12
        /*0236*/ 	.short	(.L_110 - .L_109)
	.align		4
.L_109:
        /*0238*/ 	.word	index@(_ZN7cutlass13device_kernelIN5flash22FlashAttnBwdPreprocessIN4cute5tupleIJNS3_1CILi64EEENS5_ILi256EEEEEENS_6half_tEfNS_4arch4Sm90ELb1ELb1EEEEEvNT_6ParamsE)
        /*023c*/ 	.word	0x00000000
.L_110:


//--------------------- .nv.compat                --------------------------
	.section	.nv.compat,"",@"SHT_CUDA_COMPAT_INFO"
	.align	4
        /*0000*/ 	.byte	0x02, 0x09, 0x01, 0x00, 0x02, 0x02, 0x04, 0x00, 0x02, 0x05, 0x05, 0x00, 0x03, 0x07, 0x01, 0x01
        /*0010*/ 	.byte	0x02, 0x03, 0x01, 0x00, 0x02, 0x06, 0x01, 0x00, 0x04, 0x0b, 0x08, 0x00, 0x00, 0x00, 0x00, 0x00
        /*0020*/ 	.byte	0x00, 0x00, 0x00, 0x00


//--------------------- .nv.info._ZN7cutlass13device_kernelIN5flash11enable_sm90INS1_16FlashAttnBwdSm90INS1_25CollectiveMainloopBwdSm90ILi2ELi1ELi1EN4cute5tupleIJNS5_1CILi1EEES8_S8_EEENS6_IJNS7_ILi64EEENS7_ILi80EEENS7_ILi256EEEEEENS_6half_tEfNS_4arch4Sm90ELb0ELb0ELb0ELb0ELb0ELb0ELb1ELb1ELi2ELi1ELi1ELi1ELb0EEENS1_21CollectiveEpilogueBwdISD_SE_SG_Li256ELb0ELb1ELi2EEENS1_19SingleTileSchedulerILb0ELb0ELb0ELi80EEEEEEEEEvNT_6ParamsE --------------------------
	.section	.nv.info._ZN7cutlass13device_kernelIN5flash11enable_sm90INS1_16FlashAttnBwdSm90INS1_25CollectiveMainloopBwdSm90ILi2ELi1ELi1EN4cute5tupleIJNS5_1CILi1EEES8_S8_EEENS6_IJNS7_ILi64EEENS7_ILi80EEENS7_ILi256EEEEEENS_6half_tEfNS_4arch4Sm90ELb0ELb0ELb0ELb0ELb0ELb0ELb1ELb1ELi2ELi1ELi1ELi1ELb0EEENS1_21CollectiveEpilogueBwdISD_SE_SG_Li256ELb0ELb1ELi2EEENS1_19SingleTileSchedulerILb0ELb0ELb0ELi80EEEEEEEEEvNT_6ParamsE,"",@"SHT_CUDA_INFO"
	.sectionflags	@""
	.align	4


	//----- nvinfo : EIATTR_CUDA_API_VERSION
	.align		4
        /*0000*/ 	.byte	0x04, 0x37
        /*0002*/ 	.short	(.L_112 - .L_111)
.L_111:
        /*0004*/ 	.word	0x00000082


	//----- nvinfo : EIATTR_KPARAM_INFO
	.align		4
.L_112:
        /*0008*/ 	.byte	0x04, 0x17
        /*000a*/ 	.short	(.L_114 - .L_113)
.L_113:
        /*000c*/ 	.word	0x00000000
        /*0010*/ 	.short	0x0000
        /*0012*/ 	.short	0x0070
        /*0014*/ 	.byte	0x00, 0xf0, 0x01, 0x24


	//----- nvinfo : EIATTR_SPARSE_MMA_MASK
	.align		4
.L_114:
        /*0018*/ 	.byte	0x03, 0x50
        /*001a*/ 	.short	0x0000


	//----- nvinfo : EIATTR_MAXREG_COUNT
	.align		4
        /*001c*/ 	.byte	0x03, 0x1b
        /*001e*/ 	.short	0x00a8


	//----- nvinfo : EIATTR_NUM_BARRIERS
	.align		4
        /*0020*/ 	.byte	0x02, 0x4c
        /*0022*/ 	.byte	0x0a
	.zero		1


	//----- nvinfo : EIATTR_EXTERNS
	.align		4
        /*0024*/ 	.byte	0x04, 0x0f
        /*0026*/ 	.short	(.L_116 - .L_115)


	//   ....[0]....
	.align		4
.L_115:
        /*0028*/ 	.word	index@(__assertfail)


	//----- nvinfo : EIATTR_ANNOTATIONS
	.align		4
.L_116:
        /*002c*/ 	.byte	0x04, 0x55
        /*002e*/ 	.short	(.L_118 - .L_117)


	//   ....[0]....
.L_117:
        /*0030*/ 	.word	0x00000001
        /*0034*/ 	.byte	0x00, 0xb6, 0x00, 0x00, 0x01, 0x00, 0x00, 0x00, 0x60, 0xb6, 0x00, 0x00


	//----- nvinfo : EIATTR_MERCURY_ISA_VERSION
	.align		4
.L_118:
        /*0040*/ 	.byte	0x03, 0x5f
        /*0042*/ 	.short	0x0101


	//----- nvinfo : EIATTR_INT_WARP_WIDE_INSTR_OFFSETS
	.align		4
        /*0044*/ 	.byte	0x04, 0x31
        /*0046*/ 	.short	(.L_120 - .L_119)


	//   ....[0]....
.L_119:
        /*0048*/ 	.word	0x000001e0


	//   ....[1]....
        /*004c*/ 	.word	0x00000290


	//----- nvinfo : EIATTR_COOP_GROUP_MASK_REGIDS
	.align		4
.L_120:
        /*0050*/ 	.byte	0x04, 0x29
        /*0052*/ 	.short	(.L_122 - .L_121)


	//   ....[0]....
.L_121:
        /*0054*/ 	.word	0xffffffff


	//   ....[1]....
        /*0058*/ 	.word	0xffffffff


	//   ....[2]....
        /*005c*/ 	.word	0xffffffff


	//   ....[3]....
        /*0060*/ 	.word	0xffffffff


	//   ....[4]....
        /*0064*/ 	.word	0xffffffff


	//   ....[5]....
        /*0068*/ 	.word	0xffffffff


	//   ....[6]....
        /*006c*/ 	.word	0xffffffff


	//----- nvinfo : EIATTR_COOP_GROUP_INSTR_OFFSETS
	.align		4
.L_122:
        /*0070*/ 	.byte	0x04, 0x28
        /*0072*/ 	.short	(.L_124 - .L_123)


	//   ....[0]....
.L_123:
        /*0074*/ 	.word	0x00000060


	//   ....[1]....
        /*0078*/ 	.word	0x000001f0


	//   ....[2]....
        /*007c*/ 	.word	0x000002a0


	//   ....[3]....
        /*0080*/ 	.word	0x00000400


	//   ....[4]....
        /*0084*/ 	.word	0x000006d0


	//   ....[5]....
        /*0088*/ 	.word	0x0000a330


	//   ....[6]....
        /*008c*/ 	.word	0x0000aa90


	//----- nvinfo : EIATTR_REG_RECONFIG
	.align		4
.L_124:
        /*0090*/ 	.byte	0x01, 0x54
	.zero		2


	//----- nvinfo : EIATTR_SYSCALL_OFFSETS
	.align		4
        /*0094*/ 	.byte	0x04, 0x46
        /*0096*/ 	.short	(.L_126 - .L_125)


	//   ....[0]....
.L_125:
        /*0098*/ 	.word	0x00009b30


	//   ....[1]....
        /*009c*/ 	.word	0x00009c70


	//   ....[2]....
        /*00a0*/ 	.word	0x00009d90


	//   ....[3]....
        /*00a4*/ 	.word	0x00009eb0


	//----- nvinfo : EIATTR_MBARRIER_INSTR_OFFSETS
	.align		4
.L_126:
        /*00a8*/ 	.byte	0x04, 0x39
        /*00aa*/ 	.short	(.L_128 - .L_127)


	//   ....[0]....
.L_127:
        /*00ac*/ 	.word	0x000002c0
        /*00b0*/ 	.word	0x000000ff
        /*00b4*/ 	.word	0x00031800
        /*00b8*/ 	.short	0x0100
        /*00ba*/ 	.byte	0x06
	.zero		1


	//   ....[1]....
        /*00bc*/ 	.word	0x000003b0
        /*00c0*/ 	.word	0x000000ff
        /*00c4*/ 	.word	0x00031810
        /*00c8*/ 	.short	0x0100
        /*00ca*/ 	.byte	0x08
	.zero		1


	//   ....[2]....
        /*00cc*/ 	.word	0x000003c0
        /*00d0*/ 	.word	0x000000ff
        /*00d4*/ 	.word	0x00031820
        /*00d8*/ 	.short	0x0100
        /*00da*/ 	.byte	0x08
	.zero		1


	//   ....[3]....
        /*00dc*/ 	.word	0x000003d0
        /*00e0*/ 	.word	0x000000ff
        /*00e4*/ 	.word	0x00031818
        /*00e8*/ 	.short	0x0100
        /*00ea*/ 	.byte	0x08
	.zero		1


	//   ....[4]....
        /*00ec*/ 	.word	0x000003e0
        /*00f0*/ 	.word	0x000000ff
        /*00f4*/ 	.word	0x00031828
        /*00f8*/ 	.short	0x0100
        /*00fa*/ 	.byte	0x08
	.zero		1


	//   ....[5]....
        /*00fc*/ 	.word	0x00000510
        /*0100*/ 	.word	0x000000ff
        /*0104*/ 	.word	0x00031830
        /*0108*/ 	.short	0x0100
        /*010a*/ 	.byte	0x08
	.zero		1


	//   ....[6]....
        /*010c*/ 	.word	0x00000520
        /*0110*/ 	.word	0x000000ff
        /*0114*/ 	.word	0x00031838
        /*0118*/ 	.short	0x0100
        /*011a*/ 	.byte	0x08
	.zero		1


	//   ....[7]....
        /*011c*/ 	.word	0x00000670
        /*0120*/ 	.word	0x000000ff
        /*0124*/ 	.word	0x00031800
        /*0128*/ 	.short	0x010a
        /*012a*/ 	.byte	0x3c
	.zero		1


	//   ....[8]....
        /*012c*/ 	.word	0x000006f0
        /*0130*/ 	.word	0x000000ff
        /*0134*/ 	.word	0x00031800
        /*0138*/ 	.short	0x010a
        /*013a*/ 	.byte	0x3c
	.zero		1


	//   ....[9]....
        /*013c*/ 	.word	0x00001080
        /*0140*/ 	.word	0x00000011
        /*0144*/ 	.word	0x00031810
        /*0148*/ 	.short	0x010a
        /*014a*/ 	.byte	0x3f
	.zero		1


	//   ....[10]....
        /*014c*/ 	.word	0x00001160
        /*0150*/ 	.word	0x00000011
        /*0154*/ 	.word	0x00031810
        /*0158*/ 	.short	0x010a
        /*015a*/ 	.byte	0x3f
	.zero		1


	//   ....[11]....
        /*015c*/ 	.word	0x000036d0
        /*0160*/ 	.word	0x000000ff
        /*0164*/ 	.word	0x00031830
        /*0168*/ 	.short	0x010a
        /*016a*/ 	.byte	0x3c
	.zero		1


	//   ....[12]....
        /*016c*/ 	.word	0x00003790
        /*0170*/ 	.word	0x000000ff
        /*0174*/ 	.word	0x00031830
        /*0178*/ 	.short	0x010a
        /*017a*/ 	.byte	0x3c
	.zero		1


	//   ....[13]....
        /*017c*/ 	.word	0x00008af0
        /*0180*/ 	.word	0x000000ff
        /*0184*/ 	.word	0x00000000
        /*0188*/ 	.short	0x0101
        /*018a*/ 	.byte	0x04
	.zero		1


	//   ....[14]....
        /*018c*/ 	.word	0x000094c0
        /*0190*/ 	.word	0x00000011
        /*0194*/ 	.word	0x00000000
        /*0198*/ 	.short	0x0101
        /*019a*/ 	.byte	0x3f
	.zero		1


	//   ....[15]....
        /*019c*/ 	.word	0x0000adb0
        /*01a0*/ 	.word	0x00000008
        /*01a4*/ 	.word	0x00031820
        /*01a8*/ 	.short	0x010a
        /*01aa*/ 	.byte	0x3f
	.zero		1


	//   ....[16]....
        /*01ac*/ 	.word	0x0000b580
        /*01b0*/ 	.word	0x00000008
        /*01b4*/ 	.word	0x00031838
        /*01b8*/ 	.short	0x010a
        /*01ba*/ 	.byte	0x3f
	.zero		1


	//   ....[17]....
        /*01bc*/ 	.word	0x0000b900
        /*01c0*/ 	.word	0x00000013
        /*01c4*/ 	.word	0x00031820
        /*01c8*/ 	.short	0x010a
        /*01ca*/ 	.byte	0x3f
	.zero		1


	//   ....[18]....
        /*01cc*/ 	.word	0x0000bcf0
        /*01d0*/ 	.word	0x00000008
        /*01d4*/ 	.word	0x00031838
        /*01d8*/ 	.short	0x010a
        /*01da*/ 	.byte	0x3f
	.zero		1


	//   ....[19]....
        /*01dc*/ 	.word	0x0000c1a0
        /*01e0*/ 	.word	0x00000005
        /*01e4*/ 	.word	0x00000000
        /*01e8*/ 	.short	0x010a
        /*01ea*/ 	.byte	0x3f
	.zero		1


	//   ....[20]....
        /*01ec*/ 	.word	0x0000c230
        /*01f0*/ 	.word	0x00000003
        /*01f4*/ 	.word	0x00000000
        /*01f8*/ 	.short	0x010a
        /*01fa*/ 	.byte	0x3f
	.zero		1


	//   ....[21]....
        /*01fc*/ 	.word	0x0000c280
        /*0200*/ 	.word	0x00000007
        /*0204*/ 	.word	0x00031838
        /*0208*/ 	.short	0x010a
        /*020a*/ 	.byte	0x3f
	.zero		1


	//   ....[22]....
        /*020c*/ 	.word	0x0000c2f0
        /*0210*/ 	.word	0x00000008
        /*0214*/ 	.word	0x00031800
        /*0218*/ 	.short	0x010a
        /*021a*/ 	.byte	0x3f
	.zero		1


	//   ....[23]....
        /*021c*/ 	.word	0x0000c340
        /*0220*/ 	.word	0x00000011
        /*0224*/ 	.word	0x00031810
        /*0228*/ 	.short	0x010a
        /*022a*/ 	.byte	0x3f
	.zero		1


	//   ....[24]....
        /*022c*/ 	.word	0x0000c390
        /*0230*/ 	.word	0x00000005
        /*0234*/ 	.word	0x00031830
        /*0238*/ 	.short	0x010a
        /*023a*/ 	.byte	0x3f
	.zero		1


	//   ....[25]....
        /*023c*/ 	.word	0x0000c3e0
        /*0240*/ 	.word	0x00000008
        /*0244*/ 	.word	0x00031820
        /*0248*/ 	.short	0x010a
        /*024a*/ 	.byte	0x3f
	.zero		1


	//   ....[26]....
        /*024c*/ 	.word	0x0000c430
        /*0250*/ 	.word	0x00000008
        /*0254*/ 	.word	0x00031838
        /*0258*/ 	.short	0x010a
        /*025a*/ 	.byte	0x3f
	.zero		1


	//   ....[27]....
        /*025c*/ 	.word	0x0000c490
        /*0260*/ 	.word	0x00000013
        /*0264*/ 	.word	0x00031820
        /*0268*/ 	.short	0x010a
        /*026a*/ 	.byte	0x3f
	.zero		1


	//   ....[28]....
        /*026c*/ 	.word	0x0000c4e0
        /*0270*/ 	.word	0x00000008
        /*0274*/ 	.word	0x00031838
        /*0278*/ 	.short	0x010a
        /*027a*/ 	.byte	0x3f
	.zero		1


	//   ....[29]....
        /*027c*/ 	.word	0x0000c5b0
        /*0280*/ 	.word	0x00000005
        /*0284*/ 	.word	0x00000000
        /*0288*/ 	.short	0x010a
        /*028a*/ 	.byte	0x3f
	.zero		1


	//   ....[30]....
        /*028c*/ 	.word	0x0000c600
        /*0290*/ 	.word	0x00000003
        /*0294*/ 	.word	0x00000000
        /*0298*/ 	.short	0x010a
        /*029a*/ 	.byte	0x3f
	.zero		1


	//----- nvinfo : EIATTR_NUM_MBARRIERS
	.align		4
.L_128:
        /*029c*/ 	.byte	0x03, 0x38
        /*029e*/ 	.short	0x0007


	//----- nvinfo : EIATTR_EXIT_INSTR_OFFSETS
	.align		4
        /*02a0*/ 	.byte	0x04, 0x1c
        /*02a2*/ 	.short	(.L_130 - .L_129)


	//   ....[0]....
.L_129:
        /*02a4*/ 	.word	0x00000610


	//   ....[1]....
        /*02a8*/ 	.word	0x0000aa50


	//   ....[2]....
        /*02ac*/ 	.word	0x0000aab0


	//   ....[3]....
        /*02b0*/ 	.word	0x0000c2d0


	//----- nvinfo : EIATTR_MAX_THREADS
	.align		4
.L_130:
        /*02b4*/ 	.byte	0x04, 0x05
        /*02b6*/ 	.short	(.L_132 - .L_131)
.L_131:
        /*02b8*/ 	.word	0x00000180
        /*02bc*/ 	.word	0x00000001
        /*02c0*/ 	.word	0x00000001


	//----- nvinfo : EIATTR_CRS_STACK_SIZE
	.align		4
.L_132:
        /*02c4*/ 	.byte	0x04, 0x1e
        /*02c6*/ 	.short	(.L_134 - .L_133)
.L_133:
        /*02c8*/ 	.word	0x00000000


	//----- nvinfo : EIATTR_CBANK_PARAM_SIZE
	.align		4
.L_134:
        /*02cc*/ 	.byte	0x03, 0x19
        /*02ce*/ 	.short	0x0970


	//----- nvinfo : EIATTR_PARAM_CBANK
	.align		4
        /*02d0*/ 	.byte	0x04, 0x0a
        /*02d2*/ 	.short	(.L_136 - .L_135)
	.align		4
.L_135:
        /*02d4*/ 	.word	index@(.nv.constant0._ZN7cutlass13device_kernelIN5flash11enable_sm90INS1_16FlashAttnBwdSm90INS1_25CollectiveMainloopBwdSm90ILi2ELi1ELi1EN4cute5tupleIJNS5_1CILi1EEES8_S8_EEENS6_IJNS7_ILi64EEENS7_ILi80EEENS7_ILi256EEEEEENS_6half_tEfNS_4arch4Sm90ELb0ELb0ELb0ELb0ELb0ELb0ELb1ELb1ELi2ELi1ELi1ELi1ELb0EEENS1_21CollectiveEpilogueBwdISD_SE_SG_Li256ELb0ELb1ELi2EEENS1_19SingleTileSchedulerILb0ELb0ELb0ELi80EEEEEEEEEvNT_6ParamsE)
        /*02d8*/ 	.short	0x0210
        /*02da*/ 	.short	0x0970


	//----- nvinfo : EIATTR_SW_WAR
	.align		4
.L_136:
        /*02dc*/ 	.byte	0x04, 0x36
        /*02de*/ 	.short	(.L_138 - .L_137)
.L_137:
        /*02e0*/ 	.word	0x00000008
.L_138:


//--------------------- .nv.info._ZN7cutlass13device_kernelIN5flash11enable_sm90INS1_16FlashAttnBwdSm90INS1_25CollectiveMainloopBwdSm90ILi2ELi1ELi1EN4cute5tupleIJNS5_1CILi1EEES8_S8_EEENS6_IJNS7_ILi64EEENS7_ILi80EEENS7_ILi256EEEEEENS_6half_tEfNS_4arch4Sm90ELb0ELb0ELb0ELb0ELb0ELb0ELb1ELb1ELi2ELi1ELi1ELi1ELb0EEENS1_24CollectiveEpilogueBwdGQAISD_fSG_Li256ELb0ELb0EEENS1_19SingleTileSchedulerILb0ELb0ELb0ELi80EEEEEEEEEvNT_6ParamsE --------------------------
	.section	.nv.info._ZN7cutlass13device_kernelIN5flash11enable_sm90INS1_16FlashAttnBwdSm90INS1_25CollectiveMainloopBwdSm90ILi2ELi1ELi1EN4cute5tupleIJNS5_1CILi1EEES8_S8_EEENS6_IJNS7_ILi64EEENS7_ILi80EEENS7_ILi256EEEEEENS_6half_tEfNS_4arch4Sm90ELb0ELb0ELb0ELb0ELb0ELb0ELb1ELb1ELi2ELi1ELi1ELi1ELb0EEENS1_24CollectiveEpilogueBwdGQAISD_fSG_Li256ELb0ELb0EEENS1_19SingleTileSchedulerILb0ELb0ELb0ELi80EEEEEEEEEvNT_6ParamsE,"",@"SHT_CUDA_INFO"
	.sectionflags	@""
	.align	4


	//----- nvinfo : EIATTR_CUDA_API_VERSION
	.align		4
        /*0000*/ 	.byte	0x04, 0x37
        /*0002*/ 	.short	(.L_140 - .L_139)
.L_139:
        /*0004*/ 	.word	0x00000082


	//----- nvinfo : EIATTR_KPARAM_INFO
	.align		4
.L_140:
        /*0008*/ 	.byte	0x04, 0x17
        /*000a*/ 	.short	(.L_142 - .L_141)
.L_141:
        /*000c*/ 	.word	0x00000000
        /*0010*/ 	.short	0x0000
        /*0012*/ 	.short	0x0070
        /*0014*/ 	.byte	0x00, 0xf0, 0x01, 0x1a


	//----- nvinfo : EIATTR_SPARSE_MMA_MASK
	.align		4
.L_142:
        /*0018*/ 	.byte	0x03, 0x50
        /*001a*/ 	.short	0x0000


	//----- nvinfo : EIATTR_MAXREG_COUNT
	.align		4
        /*001c*/ 	.byte	0x03, 0x1b
        /*001e*/ 	.short	0x00a8


	//----- nvinfo : EIATTR_NUM_BARRIERS
	.align		4
        /*0020*/ 	.byte	0x02, 0x4c
        /*0022*/ 	.byte	0x0a
	.zero		1


	//----- nvinfo : EIATTR_ANNOTATIONS
	.align		4
        /*0024*/ 	.byte	0x04, 0x55
        /*0026*/ 	.short	(.L_144 - .L_143)


	//   ....[0]....
.L_143:
        /*0028*/ 	.word	0x00000001
        /*002c*/ 	.byte	0xe0, 0x92, 0x00, 0x00, 0x01, 0x00, 0x00, 0x00, 0x40, 0x93, 0x00, 0x00


	//----- nvinfo : EIATTR_MERCURY_ISA_VERSION
	.align		4
.L_144:
        /*0038*/ 	.byte	0x03, 0x5f
        /*003a*/ 	.short	0x0101


	//----- nvinfo : EIATTR_INT_WARP_WIDE_INSTR_OFFSETS
	.align		4
        /*003c*/ 	.byte	0x04, 0x31
        /*003e*/ 	.short	(.L_146 - .L_145)


	//   ....[0]....
.L_145:
        /*0040*/ 	.word	0x00000180


	//   ....[1]....
        /*0044*/ 	.word	0x00000230


	//----- nvinfo : EIATTR_COOP_GROUP_MASK_REGIDS
	.align		4
.L_146:
        /*0048*/ 	.byte	0x04, 0x29
        /*004a*/ 	.short	(.L_148 - .L_147)


	//   ....[0]....
.L_147:
        /*004c*/ 	.word	0xffffffff


	//   ....[1]....
        /*0050*/ 	.word	0xffffffff


	//   ....[2]....
        /*0054*/ 	.word	0xffffffff


	//   ....[3]....
        /*0058*/ 	.word	0xffffffff


	//   ....[4]....
        /*005c*/ 	.word	0xffffffff


	//   ....[5]....
        /*0060*/ 	.word	0xffffffff


	//----- nvinfo : EIATTR_COOP_GROUP_INSTR_OFFSETS
	.align		4
.L_148:
        /*0064*/ 	.byte	0x04, 0x28
        /*0066*/ 	.short	(.L_150 - .L_149)


	//   ....[0]....
.L_149:
        /*0068*/ 	.word	0x00000060


	//   ....[1]....
        /*006c*/ 	.word	0x00000190


	//   ....[2]....
        /*0070*/ 	.word	0x00000240


	//   ....[3]....
        /*0074*/ 	.word	0x000003a0


	//   ....[4]....
        /*0078*/ 	.word	0x00000680


	//   ....[5]....
        /*007c*/ 	.word	0x00008790


	//----- nvinfo : EIATTR_REG_RECONFIG
	.align		4
.L_150:
        /*0080*/ 	.byte	0x01, 0x54
	.zero		2


	//----- nvinfo : EIATTR_MBARRIER_INSTR_OFFSETS
	.align		4
        /*0084*/ 	.byte	0x04, 0x39
        /*0086*/ 	.short	(.L_152 - .L_151)


	//   ....[0]....
.L_151:
        /*0088*/ 	.word	0x00000260
        /*008c*/ 	.word	0x000000ff
        /*0090*/ 	.word	0x00031800
        /*0094*/ 	.short	0x0100
        /*0096*/ 	.byte	0x06
	.zero		1


	//   ....[1]....
        /*0098*/ 	.word	0x00000350
        /*009c*/ 	.word	0x000000ff
        /*00a0*/ 	.word	0x00031810
        /*00a4*/ 	.short	0x0100
        /*00a6*/ 	.byte	0x08
	.zero		1


	//   ....[2]....
        /*00a8*/ 	.word	0x00000360
        /*00ac*/ 	.word	0x000000ff
        /*00b0*/ 	.word	0x00031820
        /*00b4*/ 	.short	0x0100
        /*00b6*/ 	.byte	0x08
	.zero		1


	//   ....[3]....
        /*00b8*/ 	.word	0x00000370
        /*00bc*/ 	.word	0x000000ff
        /*00c0*/ 	.word	0x00031818
        /*00c4*/ 	.short	0x0100
        /*00c6*/ 	.byte	0x08
	.zero		1


	//   ....[4]....
        /*00c8*/ 	.word	0x00000380
        /*00cc*/ 	.word	0x000000ff
        /*00d0*/ 	.word	0x00031828
        /*00d4*/ 	.short	0x0100
        /*00d6*/ 	.byte	0x08
	.zero		1


	//   ....[5]....
        /*00d8*/ 	.word	0x000004b0
        /*00dc*/ 	.word	0x000000ff
        /*00e0*/ 	.word	0x00031830
        /*00e4*/ 	.short	0x0100
        /*00e6*/ 	.byte	0x08
	.zero		1


	//   ....[6]....
        /*00e8*/ 	.word	0x000004c0
        /*00ec*/ 	.word	0x000000ff
        /*00f0*/ 	.word	0x00031838
        /*00f4*/ 	.short	0x0100
        /*00f6*/ 	.byte	0x08
	.zero		1


	//   ....[7]....
        /*00f8*/ 	.word	0x00000630
        /*00fc*/ 	.word	0x000000ff
        /*0100*/ 	.word	0x00031800
        /*0104*/ 	.short	0x010a
        /*0106*/ 	.byte	0x3c
	.zero		1


	//   ....[8]....
        /*0108*/ 	.word	0x00000770
        /*010c*/ 	.word	0x000000ff
        /*0110*/ 	.word	0x00031800
        /*0114*/ 	.short	0x010a
        /*0116*/ 	.byte	0x3c
	.zero		1


	//   ....[9]....
        /*0118*/ 	.word	0x00001430
        /*011c*/ 	.word	0x00000010
        /*0120*/ 	.word	0x00031810
        /*0124*/ 	.short	0x010a
        /*0126*/ 	.byte	0x3f
	.zero		1


	//   ....[10]....
        /*0128*/ 	.word	0x00001500
        /*012c*/ 	.word	0x00000010
        /*0130*/ 	.word	0x00031810
        /*0134*/ 	.short	0x010a
        /*0136*/ 	.byte	0x3f
	.zero		1


	//   ....[11]....
        /*0138*/ 	.word	0x00003090
        /*013c*/ 	.word	0x000000ff
        /*0140*/ 	.word	0x00031830
        /*0144*/ 	.short	0x010a
        /*0146*/ 	.byte	0x3c
	.zero		1


	//   ....[12]....
        /*0148*/ 	.word	0x00003150
        /*014c*/ 	.word	0x000000ff
        /*0150*/ 	.word	0x00031830
        /*0154*/ 	.short	0x010a
        /*0156*/ 	.byte	0x3c
	.zero		1


	//   ....[13]....
        /*0158*/ 	.word	0x00007330
        /*015c*/ 	.word	0x000000ff
        /*0160*/ 	.word	0x00000000
        /*0164*/ 	.short	0x0101
        /*0166*/ 	.byte	0x04
	.zero		1


	//   ....[14]....
        /*0168*/ 	.word	0x00007a20
        /*016c*/ 	.word	0x00000010
        /*0170*/ 	.word	0x00000000
        /*0174*/ 	.short	0x0101
        /*0176*/ 	.byte	0x3f
	.zero		1


	//   ....[15]....
        /*0178*/ 	.word	0x00008aa0
        /*017c*/ 	.word	0x00000007
        /*0180*/ 	.word	0x00031820
        /*0184*/ 	.short	0x010a
        /*0186*/ 	.byte	0x3f
	.zero		1


	//   ....[16]....
        /*0188*/ 	.word	0x00009260
        /*018c*/ 	.word	0x00000007
        /*0190*/ 	.word	0x00031838
        /*0194*/ 	.short	0x010a
        /*0196*/ 	.byte	0x3f
	.zero		1


	//   ....[17]....
        /*0198*/ 	.word	0x000095e0
        /*019c*/ 	.word	0x00000012
        /*01a0*/ 	.word	0x00031820
        /*01a4*/ 	.short	0x010a
        /*01a6*/ 	.byte	0x3f
	.zero		1


	//   ....[18]....
        /*01a8*/ 	.word	0x000099d0
        /*01ac*/ 	.word	0x00000007
        /*01b0*/ 	.word	0x00031838
        /*01b4*/ 	.short	0x010a
        /*01b6*/ 	.byte	0x3f
	.zero		1


	//   ....[19]....
        /*01b8*/ 	.word	0x00009e50
        /*01bc*/ 	.word	0x00000004
        /*01c0*/ 	.word	0x00000000
        /*01c4*/ 	.short	0x010a
        /*01c6*/ 	.byte	0x3f
	.zero		1


	//   ....[20]....
        /*01c8*/ 	.word	0x00009ee0
        /*01cc*/ 	.word	0x00000011
        /*01d0*/ 	.word	0x00000000
        /*01d4*/ 	.short	0x010a
        /*01d6*/ 	.byte	0x3f
	.zero		1


	//   ....[21]....
        /*01d8*/ 	.word	0x00009f30
        /*01dc*/ 	.word	0x00000005
        /*01e0*/ 	.word	0x00031838
        /*01e4*/ 	.short	0x010a
        /*01e6*/ 	.byte	0x3f
	.zero		1


	//   ....[22]....
        /*01e8*/ 	.word	0x00009fa0
        /*01ec*/ 	.word	0x00000002
        /*01f0*/ 	.word	0x00031800
        /*01f4*/ 	.short	0x010a
        /*01f6*/ 	.byte	0x3f
	.zero		1


	//   ....[23]....
        /*01f8*/ 	.word	0x00009ff0
        /*01fc*/ 	.word	0x00000010
        /*0200*/ 	.word	0x00031810
        /*0204*/ 	.short	0x010a
        /*0206*/ 	.byte	0x3f
	.zero		1


	//   ....[24]....
        /*0208*/ 	.word	0x0000a040
        /*020c*/ 	.word	0x00000005
        /*0210*/ 	.word	0x00031830
        /*0214*/ 	.short	0x010a
        /*0216*/ 	.byte	0x3f
	.zero		1


	//   ....[25]....
        /*0218*/ 	.word	0x0000a090
        /*021c*/ 	.word	0x00000007
        /*0220*/ 	.word	0x00031820
        /*0224*/ 	.short	0x010a
        /*0226*/ 	.byte	0x3f
	.zero		1


	//   ....[26]....
        /*0228*/ 	.word	0x0000a0e0
        /*022c*/ 	.word	0x00000007
        /*0230*/ 	.word	0x00031838
        /*0234*/ 	.short	0x010a
        /*0236*/ 	.byte	0x3f
	.zero		1


	//   ....[27]....
        /*0238*/ 	.word	0x0000a140
        /*023c*/ 	.word	0x00000012
        /*0240*/ 	.word	0x00031820
        /*0244*/ 	.short	0x010a
        /*0246*/ 	.byte	0x3f
	.zero		1


	//   ....[28]....
        /*0248*/ 	.word	0x0000a190
        /*024c*/ 	.word	0x00000007
        /*0250*/ 	.word	0x00031838
        /*0254*/ 	.short	0x010a
        /*0256*/ 	.byte	0x3f
	.zero		1


	//   ....[29]....
        /*0258*/ 	.word	0x0000a1e0
        /*025c*/ 	.word	0x00000004
        /*0260*/ 	.word	0x00000000
        /*0264*/ 	.short	0x010a
        /*0266*/ 	.byte	0x3f
	.zero		1


	//   ....[30]....
        /*0268*/ 	.word	0x0000a230
        /*026c*/ 	.word	0x00000011
        /*0270*/ 	.word	0x00000000
        /*0274*/ 	.short	0x010a
        /*0276*/ 	.byte	0x3f
	.zero		1


	//----- nvinfo : EIATTR_NUM_MBARRIERS
	.align		4
.L_152:
        /*0278*/ 	.byte	0x03, 0x38
        /*027a*/ 	.short	0x0007


	//----- nvinfo : EIATTR_EXIT_INSTR_OFFSETS
	.align		4
        /*027c*/ 	.byte	0x04, 0x1c
        /*027e*/ 	.short	(.L_154 - .L_153)


	//   ....[0]....
.L_153:
        /*0280*/ 	.word	0x00009f80


	//----- nvinfo : EIATTR_MAX_THREADS
	.align		4
.L_154:
        /*0284*/ 	.byte	0x04, 0x05
        /*0286*/ 	.short	(.L_156 - .L_155)
.L_155:
        /*0288*/ 	.word	0x00000180
        /*028c*/ 	.word	0x00000001
        /*0290*/ 	.word	0x00000001


	//----- nvinfo : EIATTR_CRS_STACK_SIZE
	.align		4
.L_156:
        /*0294*/ 	.byte	0x04, 0x1e
        /*0296*/ 	.short	(.L_158 - .L_157)
.L_157:
        /*0298*/ 	.word	0x00000000


	//----- nvinfo : EIATTR_CBANK_PARAM_SIZE
	.align		4
.L_158:
        /*029c*/ 	.byte	0x03, 0x19
        /*029e*/ 	.short	0x06f0


	//----- nvinfo : EIATTR_PARAM_CBANK
	.align		4
        /*02a0*/ 	.byte	0x04, 0x0a
        /*02a2*/ 	.short	(.L_160 - .L_159)
	.align		4
.L_159:
        /*02a4*/ 	.word	index@(.nv.constant0._ZN7cutlass13device_kernelIN5flash11enable_sm90INS1_16FlashAttnBwdSm90INS1_25CollectiveMainloopBwdSm90ILi2ELi1ELi1EN4cute5tupleIJNS5_1CILi1EEES8_S8_EEENS6_IJNS7_ILi64EEENS7_ILi80EEENS7_ILi256EEEEEENS_6half_tEfNS_4arch4Sm90ELb0ELb0ELb0ELb0ELb0ELb0ELb1ELb1ELi2ELi1ELi1ELi1ELb0EEENS1_24CollectiveEpilogueBwdGQAISD_fSG_Li256ELb0ELb0EEENS1_19SingleTileSchedulerILb0ELb0ELb0ELi80EEEEEEEEEvNT_6ParamsE)
        /*02a8*/ 	.short	0x0210
        /*02aa*/ 	.short	0x06f0


	//----- nvinfo : EIATTR_SW_WAR
	.align		4
.L_160:
        /*02ac*/ 	.byte	0x04, 0x36
        /*02ae*/ 	.short	(.L_162 - .L_161)
.L_161:
        /*02b0*/ 	.word	0x00000008
.L_162:


//--------------------- .nv.info._ZN7cutlass13device_kernelIN5flash11enable_sm90INS1_16FlashAttnBwdSm90INS1_25CollectiveMainloopBwdSm90ILi2ELi1ELi1EN4cute5tupleIJNS5_1CILi1EEES8_S8_EEENS6_IJNS7_ILi64EEENS7_ILi80EEENS7_ILi256EEEEEENS_6half_tEfNS_4arch4Sm90ELb0ELb0ELb0ELb1ELb0ELb0ELb1ELb1ELi2ELi1ELi1ELi1ELb0EEENS1_21CollectiveEpilogueBwdISD_SE_SG_Li256ELb1ELb1ELi2EEENS1_19SingleTileSchedulerILb1ELb0ELb0ELi80EEEEEEEEEvNT_6ParamsE --------------------------
	.section	.nv.info._ZN7cutlass13device_kernelIN5flash11enable_sm90INS1_16FlashAttnBwdSm90INS1_25CollectiveMainloopBwdSm90ILi2ELi1ELi1EN4cute5tupleIJNS5_1CILi1EEES8_S8_EEENS6_IJNS7_ILi64EEENS7_ILi80EEENS7_ILi256EEEEEENS_6half_tEfNS_4arch4Sm90ELb0ELb0ELb0ELb1ELb0ELb0ELb1ELb1ELi2ELi1ELi1ELi1ELb0EEENS1_21CollectiveEpilogueBwdISD_SE_SG_Li256ELb1ELb1ELi2EEENS1_19SingleTileSchedulerILb1ELb0ELb0ELi80EEEEEEEEEvNT_6ParamsE,"",@"SHT_CUDA_INFO"
	.sectionflags	@""
	.align	4


	//----- nvinfo : EIATTR_CUDA_API_VERSION
	.align		4
        /*0000*/ 	.byte	0x04, 0x37
        /*0002*/ 	.short	(.L_164 - .L_163)
.L_163:
        /*0004*/ 	.word	0x00000082


	//----- nvinfo : EIATTR_KPARAM_INFO
	.align		4
.L_164:
        /*0008*/ 	.byte	0x04, 0x17
        /*000a*/ 	.short	(.L_166 - .L_165)
.L_165:
        /*000c*/ 	.word	0x00000000
        /*0010*/ 	.short	0x0000
        /*0012*/ 	.short	0x0070
        /*0014*/ 	.byte	0x00, 0xf0, 0x01, 0x1a


	//----- nvinfo : EIATTR_SPARSE_MMA_MASK
	.align		4
.L_166:
        /*0018*/ 	.byte	0x03, 0x50
        /*001a*/ 	.short	0x0000


	//----- nvinfo : EIATTR_MAXREG_COUNT
	.align		4
        /*001c*/ 	.byte	0x03, 0x1b
        /*001e*/ 	.short	0x00a8


	//----- nvinfo : EIATTR_NUM_BARRIERS
	.align		4
        /*0020*/ 	.byte	0x02, 0x4c
        /*0022*/ 	.byte	0x0a
	.zero		1


	//----- nvinfo : EIATTR_ANNOTATIONS
	.align		4
        /*0024*/ 	.byte	0x04, 0x55
        /*0026*/ 	.short	(.L_168 - .L_167)


	//   ....[0]....
.L_167:
        /*0028*/ 	.word	0x00000001
        /*002c*/ 	.byte	0x70, 0x15, 0x00, 0x00, 0x01, 0x00, 0x00, 0x00, 0x70, 0x37, 0x00, 0x00, 0x01, 0x00, 0x00, 0x00
        /*003c*/ 	.byte	0x10, 0xda, 0x00, 0x00, 0x01, 0x00, 0x00, 0x00, 0x70, 0xda, 0x00, 0x00


	//----- nvinfo : EIATTR_MERCURY_ISA_VERSION
	.align		4
.L_168:
        /*0048*/ 	.byte	0x03, 0x5f
        /*004a*/ 	.short	0x0101


	//----- nvinfo : EIATTR_INT_WARP_WIDE_INSTR_OFFSETS
	.align		4
        /*004c*/ 	.byte	0x04, 0x31
        /*004e*/ 	.short	(.L_170 - .L_169)


	//   ....[0]....
.L_169:
        /*0050*/ 	.word	0x00000180


	//   ....[1]....
        /*0054*/ 	.word	0x00000230


	//   ....[2]....
        /*0058*/ 	.word	0x0000cbe0


	//----- nvinfo : EIATTR_COOP_GROUP_MASK_REGIDS
	.align		4
.L_170:
        /*005c*/ 	.byte	0x04, 0x29
        /*005e*/ 	.short	(.L_172 - .L_171)


	//   ....[0]....
.L_171:
        /*0060*/ 	.word	0xffffffff


	//   ....[1]....
        /*0064*/ 	.word	0xffffffff


	//   ....[2]....
        /*0068*/ 	.word	0xffffffff


	//   ....[3]....
        /*006c*/ 	.word	0xffffffff


	//   ....[4]....
        /*0070*/ 	.word	0xffffffff


	//   ....[5]....
        /*0074*/ 	.word	0xffffffff


	//----- nvinfo : EIATTR_COOP_GROUP_INSTR_OFFSETS
	.align		4
.L_172:
        /*0078*/ 	.byte	0x04, 0x28
        /*007a*/ 	.short	(.L_174 - .L_173)


	//   ....[0]....
.L_173:
        /*007c*/ 	.word	0x00000060


	//   ....[1]....
        /*0080*/ 	.word	0x00000190


	//   ....[2]....
        /*0084*/ 	.word	0x00000240


	//   ....[3]....
        /*0088*/ 	.word	0x000003a0


	//   ....[4]....
        /*008c*/ 	.word	0x00001070


	//   ....[5]....
        /*0090*/ 	.word	0x0000c850


	//----- nvinfo : EIATTR_REG_RECONFIG
	.align		4
.L_174:
        /*0094*/ 	.byte	0x01, 0x54
	.zero		2


	//----- nvinfo : EIATTR_MBARRIER_INSTR_OFFSETS
	.align		4
        /*0098*/ 	.byte	0x04, 0x39
        /*009a*/ 	.short	(.L_176 - .L_175)


	//   ....[0]....
.L_175:
        /*009c*/ 	.word	0x00000260
        /*00a0*/ 	.word	0x000000ff
        /*00a4*/ 	.word	0x00031600
        /*00a8*/ 	.short	0x0100
        /*00aa*/ 	.byte	0x06
	.zero		1


	//   ....[1]....
        /*00ac*/ 	.word	0x00000350
        /*00b0*/ 	.word	0x000000ff
        /*00b4*/ 	.word	0x00031610
        /*00b8*/ 	.short	0x0100
        /*00ba*/ 	.byte	0x08
	.zero		1


	//   ....[2]....
        /*00bc*/ 	.word	0x00000360
        /*00c0*/ 	.word	0x000000ff
        /*00c4*/ 	.word	0x00031620
        /*00c8*/ 	.short	0x0100
        /*00ca*/ 	.byte	0x08
	.zero		1


	//   ....[3]....
        /*00cc*/ 	.word	0x00000370
        /*00d0*/ 	.word	0x000000ff
        /*00d4*/ 	.word	0x00031618
        /*00d8*/ 	.short	0x0100
        /*00da*/ 	.byte	0x08
	.zero		1


	//   ....[4]....
        /*00dc*/ 	.word	0x00000380
        /*00e0*/ 	.word	0x000000ff
        /*00e4*/ 	.word	0x00031628
        /*00e8*/ 	.short	0x0100
        /*00ea*/ 	.byte	0x08
	.zero		1


	//   ....[5]....
        /*00ec*/ 	.word	0x000004b0
        /*00f0*/ 	.word	0x000000ff
        /*00f4*/ 	.word	0x00031630
        /*00f8*/ 	.short	0x0100
        /*00fa*/ 	.byte	0x08
	.zero		1


	//   ....[6]....
        /*00fc*/ 	.word	0x000004c0
        /*0100*/ 	.word	0x000000ff
        /*0104*/ 	.word	0x00031638
        /*0108*/ 	.short	0x0100
        /*010a*/ 	.byte	0x08
	.zero		1


	//   ....[7]....
        /*010c*/ 	.word	0x00001000
        /*0110*/ 	.word	0x00000012
        /*0114*/ 	.word	0x00031600
        /*0118*/ 	.short	0x010a
        /*011a*/ 	.byte	0x3f
	.zero		1


	//   ....[8]....
        /*011c*/ 	.word	0x00001090
        /*0120*/ 	.word	0x00000012
        /*0124*/ 	.word	0x00031600
        /*0128*/ 	.short	0x010a
        /*012a*/ 	.byte	0x3f
	.zero		1


	//   ....[9]....
        /*012c*/ 	.word	0x00001a00
        /*0130*/ 	.word	0x00000011
        /*0134*/ 	.word	0x00031610
        /*0138*/ 	.short	0x010a
        /*013a*/ 	.byte	0x3f
	.zero		1


	//   ....[10]....
        /*013c*/ 	.word	0x00001ac0
        /*0140*/ 	.word	0x00000011
        /*0144*/ 	.word	0x00031610
        /*0148*/ 	.short	0x010a
        /*014a*/ 	.byte	0x3f
	.zero		1


	//   ....[11]....
        /*014c*/ 	.word	0x00003650
        /*0150*/ 	.word	0x00000012
        /*0154*/ 	.word	0x00031630
        /*0158*/ 	.short	0x010a
        /*015a*/ 	.byte	0x3f
	.zero		1


	//   ....[12]....
        /*015c*/ 	.word	0x00003710
        /*0160*/ 	.word	0x00000012
        /*0164*/ 	.word	0x00031630
        /*0168*/ 	.short	0x010a
        /*016a*/ 	.byte	0x3f
	.zero		1


	//   ....[13]....
        /*016c*/ 	.word	0x000078f0
        /*0170*/ 	.word	0x00000018
        /*0174*/ 	.word	0x00000000
        /*0178*/ 	.short	0x0101
        /*017a*/ 	.byte	0x3f
	.zero		1


	//   ....[14]....
        /*017c*/ 	.word	0x00007fe0
        /*0180*/ 	.word	0x00000011
        /*0184*/ 	.word	0x00000000
        /*0188*/ 	.short	0x0101
        /*018a*/ 	.byte	0x3f
	.zero		1


	//   ....[15]....
        /*018c*/ 	.word	0x0000cf50
        /*0190*/ 	.word	0x00000000
        /*0194*/ 	.word	0x00031620
        /*0198*/ 	.short	0x010a
        /*019a*/ 	.byte	0x3f
	.zero		1


	//   ....[16]....
        /*019c*/ 	.word	0x0000d990
        /*01a0*/ 	.word	0x00000000
        /*01a4*/ 	.word	0x00031638
        /*01a8*/ 	.short	0x010a
        /*01aa*/ 	.byte	0x3f
	.zero		1


	//   ....[17]....
        /*01ac*/ 	.word	0x0000dd40
        /*01b0*/ 	.word	0x00000013
        /*01b4*/ 	.word	0x00031620
        /*01b8*/ 	.short	0x010a
        /*01ba*/ 	.byte	0x3f
	.zero		1


	//   ....[18]....
        /*01bc*/ 	.word	0x0000e170
        /*01c0*/ 	.word	0x00000000
        /*01c4*/ 	.word	0x00031638
        /*01c8*/ 	.short	0x010a
        /*01ca*/ 	.byte	0x3f
	.zero		1


	//   ....[19]....
        /*01cc*/ 	.word	0x0000e6a0
        /*01d0*/ 	.word	0x00000006
        /*01d4*/ 	.word	0x00000000
        /*01d8*/ 	.short	0x010a
        /*01da*/ 	.byte	0x3f
	.zero		1


	//   ....[20]....
        /*01dc*/ 	.word	0x0000e730
        /*01e0*/ 	.word	0x00000005
        /*01e4*/ 	.word	0x00000000
        /*01e8*/ 	.short	0x010a
        /*01ea*/ 	.byte	0x3f
	.zero		1


	//   ....[21]....
        /*01ec*/ 	.word	0x0000e780
        /*01f0*/ 	.word	0x00000007
        /*01f4*/ 	.word	0x00031638
        /*01f8*/ 	.short	0x010a
        /*01fa*/ 	.byte	0x3f
	.zero		1


	//   ....[22]....
        /*01fc*/ 	.word	0x0000e7e0
        /*0200*/ 	.word	0x00000012
        /*0204*/ 	.word	0x00031600
        /*0208*/ 	.short	0x010a
        /*020a*/ 	.byte	0x3f
	.zero		1


	//   ....[23]....
        /*020c*/ 	.word	0x0000e830
        /*0210*/ 	.word	0x00000011
        /*0214*/ 	.word	0x00031610
        /*0218*/ 	.short	0x010a
        /*021a*/ 	.byte	0x3f
	.zero		1


	//   ....[24]....
        /*021c*/ 	.word	0x0000e880
        /*0220*/ 	.word	0x00000012
        /*0224*/ 	.word	0x00031630
        /*0228*/ 	.short	0x010a
        /*022a*/ 	.byte	0x3f
	.zero		1


	//   ....[25]....
        /*022c*/ 	.word	0x0000e8d0
        /*0230*/ 	.word	0x00000000
        /*0234*/ 	.word	0x00031620
        /*0238*/ 	.short	0x010a
        /*023a*/ 	.byte	0x3f
	.zero		1


	//   ....[26]....
        /*023c*/ 	.word	0x0000e920
        /*0240*/ 	.word	0x00000000
        /*0244*/ 	.word	0x00031638
        /*0248*/ 	.short	0x010a
        /*024a*/ 	.byte	0x3f
	.zero		1


	//   ....[27]....
        /*024c*/ 	.word	0x0000e980
        /*0250*/ 	.word	0x00000013
        /*0254*/ 	.word	0x00031620
        /*0258*/ 	.short	0x010a
        /*025a*/ 	.byte	0x3f
	.zero		1


	//   ....[28]....
        /*025c*/ 	.word	0x0000e9d0
        /*0260*/ 	.word	0x00000000
        /*0264*/ 	.word	0x00031638
        /*0268*/ 	.short	0x010a
        /*026a*/ 	.byte	0x3f
	.zero		1


	//   ....[29]....
        /*026c*/ 	.word	0x0000ea20
        /*0270*/ 	.word	0x00000006
        /*0274*/ 	.word	0x00000000
        /*0278*/ 	.short	0x010a
        /*027a*/ 	.byte	0x3f
	.zero		1


	//   ....[30]....
        /*027c*/ 	.word	0x0000ea70
        /*0280*/ 	.word	0x00000005
        /*0284*/ 	.word	0x00000000
        /*0288*/ 	.short	0x010a
        /*028a*/ 	.byte	0x3f
	.zero		1


	//----- nvinfo : EIATTR_NUM_MBARRIERS
	.align		4
.L_176:
        /*028c*/ 	.byte	0x03, 0x38
        /*028e*/ 	.short	0x0007


	//----- nvinfo : EIATTR_EXIT_INSTR_OFFSETS
	.align		4
        /*0290*/ 	.byte	0x04, 0x1c
        /*0292*/ 	.short	(.L_178 - .L_177)


	//   ....[0]....
.L_177:
        /*0294*/ 	.word	0x0000e7d0


	//----- nvinfo : EIATTR_MAX_THREADS
	.align		4
.L_178:
        /*0298*/ 	.byte	0x04, 0x05
        /*029a*/ 	.short	(.L_180 - .L_179)
.L_179:
        /*029c*/ 	.word	0x00000180
        /*02a0*/ 	.word	0x00000001
        /*02a4*/ 	.word	0x00000001


	//----- nvinfo : EIATTR_CRS_STACK_SIZE
	.align		4
.L_180:
        /*02a8*/ 	.byte	0x04, 0x1e
        /*02aa*/ 	.short	(.L_182 - .L_181)
.L_181:
        /*02ac*/ 	.word	0x00000000


	//----- nvinfo : EIATTR_CBANK_PARAM_SIZE
	.align		4
.L_182:
        /*02b0*/ 	.byte	0x03, 0x19
        /*02b2*/ 	.short	0x06f0


	//----- nvinfo : EIATTR_PARAM_CBANK
	.align		4
        /*02b4*/ 	.byte	0x04, 0x0a
        /*02b6*/ 	.short	(.L_184 - .L_183)
	.align		4
.L_183:
        /*02b8*/ 	.word	index@(.nv.constant0._ZN7cutlass13device_kernelIN5flash11enable_sm90INS1_16FlashAttnBwdSm90INS1_25CollectiveMainloopBwdSm90ILi2ELi1ELi1EN4cute5tupleIJNS5_1CILi1EEES8_S8_EEENS6_IJNS7_ILi64EEENS7_ILi80EEENS7_ILi256EEEEEENS_6half_tEfNS_4arch4Sm90ELb0ELb0ELb0ELb1ELb0ELb0ELb1ELb1ELi2ELi1ELi1ELi1ELb0EEENS1_21CollectiveEpilogueBwdISD_SE_SG_Li256ELb1ELb1ELi2EEENS1_19SingleTileSchedulerILb1ELb0ELb0ELi80EEEEEEEEEvNT_6ParamsE)
        /*02bc*/ 	.short	0x0210
        /*02be*/ 	.short	0x06f0


	//----- nvinfo : EIATTR_SW_WAR
	.align		4
.L_184:
        /*02c0*/ 	.byte	0x04, 0x36
        /*02c2*/ 	.short	(.L_186 - .L_185)
.L_185:
        /*02c4*/ 	.word	0x00000008
.L_186:


//--------------------- .nv.info._ZN7cutlass13device_kernelIN5flash11enable_sm90INS1_16FlashAttnBwdSm90INS1_25CollectiveMainloopBwdSm90ILi2ELi1ELi1EN4cute5tupleIJNS5_1CILi1EEES8_S8_EEENS6_IJNS7_ILi64EEENS7_ILi80EEENS7_ILi256EEEEEENS_6half_tEfNS_4arch4Sm90ELb0ELb0ELb0ELb1ELb0ELb0ELb1ELb1ELi2ELi1ELi1ELi1ELb0EEENS1_24CollectiveEpilogueBwdGQAISD_fSG_Li256ELb1ELb0EEENS1_19SingleTileSchedulerILb1ELb0ELb0ELi80EEEEEEEEEvNT_6ParamsE --------------------------
	.section	.nv.info._ZN7cutlass13device_kernelIN5flash11enable_sm90INS1_16FlashAttnBwdSm90INS1_25CollectiveMainloopBwdSm90ILi2ELi1ELi1EN4cute5tupleIJNS5_1CILi1EEES8_S8_EEENS6_IJNS7_ILi64EEENS7_ILi80EEENS7_ILi256EEEEEENS_6half_tEfNS_4arch4Sm90ELb0ELb0ELb0ELb1ELb0ELb0ELb1ELb1ELi2ELi1ELi1ELi1ELb0EEENS1_24CollectiveEpilogueBwdGQAISD_fSG_Li256ELb1ELb0EEENS1_19SingleTileSchedulerILb1ELb0ELb0ELi80EEEEEEEEEvNT_6ParamsE,"",@"SHT_CUDA_INFO"
	.sectionflags	@""
	.align	4


	//----- nvinfo : EIATTR_CUDA_API_VERSION
	.align		4
        /*0000*/ 	.byte	0x04, 0x37
        /*0002*/ 	.short	(.L_188 - .L_187)
.L_187:
        /*0004*/ 	.word	0x00000082


	//----- nvinfo : EIATTR_KPARAM_INFO
	.align		4
.L_188:
        /*0008*/ 	.byte	0x04, 0x17
        /*000a*/ 	.short	(.L_190 - .L_189)
.L_189:
        /*000c*/ 	.word	0x00000000
        /*0010*/ 	.short	0x0000
        /*0012*/ 	.short	0x0070
        /*0014*/ 	.byte	0x00, 0xf0, 0x01, 0x1a


	//----- nvinfo : EIATTR_SPARSE_MMA_MASK
	.align		4
.L_190:
        /*0018*/ 	.byte	0x03, 0x50
        /*001a*/ 	.short	0x0000


	//----- nvinfo : EIATTR_MAXREG_COUNT
	.align		4
        /*001c*/ 	.byte	0x03, 0x1b
        /*001e*/ 	.short	0x00a8


	//----- nvinfo : EIATTR_NUM_BARRIERS
	.align		4
        /*0020*/ 	.byte	0x02, 0x4c
        /*0022*/ 	.byte	0x0a
	.zero		1


	//----- nvinfo : EIATTR_ANNOTATIONS
	.align		4
        /*0024*/ 	.byte	0x04, 0x55
        /*0026*/ 	.short	(.L_192 - .L_191)


	//   ....[0]....
.L_191:
        /*0028*/ 	.word	0x00000001
        /*002c*/ 	.byte	0x40, 0x07, 0x00, 0x00, 0x01, 0x00, 0x00, 0x00, 0xf0, 0x10, 0x00, 0x00, 0x01, 0x00, 0x00, 0x00
        /*003c*/ 	.byte	0x70, 0x85, 0x00, 0x00, 0x01, 0x00, 0x00, 0x00, 0xc0, 0xa0, 0x00, 0x00, 0x01, 0x00, 0x00, 0x00
        /*004c*/ 	.byte	0x20, 0xa1, 0x00, 0x00


	//----- nvinfo : EIATTR_MERCURY_ISA_VERSION
	.align		4
.L_192:
        /*0050*/ 	.byte	0x03, 0x5f
        /*0052*/ 	.short	0x0101


	//----- nvinfo : EIATTR_INT_WARP_WIDE_INSTR_OFFSETS
	.align		4
        /*0054*/ 	.byte	0x04, 0x31
        /*0056*/ 	.short	(.L_194 - .L_193)


	//   ....[0]....
.L_193:
        /*0058*/ 	.word	0x00000180


	//   ....[1]....
        /*005c*/ 	.word	0x00000230


	//   ....[2]....
        /*0060*/ 	.word	0x00009290


	//----- nvinfo : EIATTR_COOP_GROUP_MASK_REGIDS
	.align		4
.L_194:
        /*0064*/ 	.byte	0x04, 0x29
        /*0066*/ 	.short	(.L_196 - .L_195)


	//   ....[0]....
.L_195:
        /*0068*/ 	.word	0xffffffff


	//   ....[1]....
        /*006c*/ 	.word	0xffffffff


	//   ....[2]....
        /*0070*/ 	.word	0xffffffff


	//   ....[3]....
        /*0074*/ 	.word	0xffffffff


	//   ....[4]....
        /*0078*/ 	.word	0xffffffff


	//   ....[5]....
        /*007c*/ 	.word	0xffffffff


	//----- nvinfo : EIATTR_COOP_GROUP_INSTR_OFFSETS
	.align		4
.L_196:
        /*0080*/ 	.byte	0x04, 0x28
        /*0082*/ 	.short	(.L_198 - .L_197)


	//   ....[0]....
.L_197:
        /*0084*/ 	.word	0x00000060


	//   ....[1]....
        /*0088*/ 	.word	0x00000190


	//   ....[2]....
        /*008c*/ 	.word	0x00000240


	//   ....[3]....
        /*0090*/ 	.word	0x000003a0


	//   ....[4]....
        /*0094*/ 	.word	0x000010b0


	//   ....[5]....
        /*0098*/ 	.word	0x00008f00


	//----- nvinfo : EIATTR_REG_RECONFIG
	.align		4
.L_198:
        /*009c*/ 	.byte	0x01, 0x54
	.zero		2


	//----- nvinfo : EIATTR_MBARRIER_INSTR_OFFSETS
	.align		4
        /*00a0*/ 	.byte	0x04, 0x39
        /*00a2*/ 	.short	(.L_200 - .L_199)


	//   ....[0]....
.L_199:
        /*00a4*/ 	.word	0x00000260
        /*00a8*/ 	.word	0x000000ff
        /*00ac*/ 	.word	0x00031800
        /*00b0*/ 	.short	0x0100
        /*00b2*/ 	.byte	0x06
	.zero		1


	//   ....[1]....
        /*00b4*/ 	.word	0x00000350
        /*00b8*/ 	.word	0x000000ff
        /*00bc*/ 	.word	0x00031810
        /*00c0*/ 	.short	0x0100
        /*00c2*/ 	.byte	0x08
	.zero		1


	//   ....[2]....
        /*00c4*/ 	.word	0x00000360
        /*00c8*/ 	.word	0x000000ff
        /*00cc*/ 	.word	0x00031820
        /*00d0*/ 	.short	0x0100
        /*00d2*/ 	.byte	0x08
	.zero		1


	//   ....[3]....
        /*00d4*/ 	.word	0x00000370
        /*00d8*/ 	.word	0x000000ff
        /*00dc*/ 	.word	0x00031818
        /*00e0*/ 	.short	0x0100
        /*00e2*/ 	.byte	0x08
	.zero		1


	//   ....[4]....
        /*00e4*/ 	.word	0x00000380
        /*00e8*/ 	.word	0x000000ff
        /*00ec*/ 	.word	0x00031828
        /*00f0*/ 	.short	0x0100
        /*00f2*/ 	.byte	0x08
	.zero		1


	//   ....[5]....
        /*00f4*/ 	.word	0x000004b0
        /*00f8*/ 	.word	0x000000ff
        /*00fc*/ 	.word	0x00031830
        /*0100*/ 	.short	0x0100
        /*0102*/ 	.byte	0x08
	.zero		1


	//   ....[6]....
        /*0104*/ 	.word	0x000004c0
        /*0108*/ 	.word	0x000000ff
        /*010c*/ 	.word	0x00031838
        /*0110*/ 	.short	0x0100
        /*0112*/ 	.byte	0x08
	.zero		1


	//   ....[7]....
        /*0114*/ 	.word	0x00001040
        /*0118*/ 	.word	0x00000012
        /*011c*/ 	.word	0x00031800
        /*0120*/ 	.short	0x010a
        /*0122*/ 	.byte	0x3f
	.zero		1


	//   ....[8]....
        /*0124*/ 	.word	0x000010d0
        /*0128*/ 	.word	0x00000012
        /*012c*/ 	.word	0x00031800
        /*0130*/ 	.short	0x010a
        /*0132*/ 	.byte	0x3f
	.zero		1


	//   ....[9]....
        /*0134*/ 	.word	0x00001a30
        /*0138*/ 	.word	0x00000011
        /*013c*/ 	.word	0x00031810
        /*0140*/ 	.short	0x010a
        /*0142*/ 	.byte	0x3f
	.zero		1


	//   ....[10]....
        /*0144*/ 	.word	0x00001af0
        /*0148*/ 	.word	0x00000011
        /*014c*/ 	.word	0x00031810
        /*0150*/ 	.short	0x010a
        /*0152*/ 	.byte	0x3f
	.zero		1


	//   ....[11]....
        /*0154*/ 	.word	0x00003680
        /*0158*/ 	.word	0x00000012
        /*015c*/ 	.word	0x00031830
        /*0160*/ 	.short	0x010a
        /*0162*/ 	.byte	0x3f
	.zero		1


	//   ....[12]....
        /*0164*/ 	.word	0x00003740
        /*0168*/ 	.word	0x00000012
        /*016c*/ 	.word	0x00031830
        /*0170*/ 	.short	0x010a
        /*0172*/ 	.byte	0x3f
	.zero		1


	//   ....[13]....
        /*0174*/ 	.word	0x00007910
        /*0178*/ 	.word	0x00000018
        /*017c*/ 	.word	0x00000000
        /*0180*/ 	.short	0x0101
        /*0182*/ 	.byte	0x3f
	.zero		1


	//   ....[14]....
        /*0184*/ 	.word	0x00008000
        /*0188*/ 	.word	0x00000011
        /*018c*/ 	.word	0x00000000
        /*0190*/ 	.short	0x0101
        /*0192*/ 	.byte	0x3f
	.zero		1


	//   ....[15]....
        /*0194*/ 	.word	0x00009600
        /*0198*/ 	.word	0x00000000
        /*019c*/ 	.word	0x00031820
        /*01a0*/ 	.short	0x010a
        /*01a2*/ 	.byte	0x3f
	.zero		1


	//   ....[16]....
        /*01a4*/ 	.word	0x0000a040
        /*01a8*/ 	.word	0x00000000
        /*01ac*/ 	.word	0x00031838
        /*01b0*/ 	.short	0x010a
        /*01b2*/ 	.byte	0x3f
	.zero		1


	//   ....[17]....
        /*01b4*/ 	.word	0x0000a3f0
        /*01b8*/ 	.word	0x00000013
        /*01bc*/ 	.word	0x00031820
        /*01c0*/ 	.short	0x010a
        /*01c2*/ 	.byte	0x3f
	.zero		1


	//   ....[18]....
        /*01c4*/ 	.word	0x0000a820
        /*01c8*/ 	.word	0x00000000
        /*01cc*/ 	.word	0x00031838
        /*01d0*/ 	.short	0x010a
        /*01d2*/ 	.byte	0x3f
	.zero		1


	//   ....[19]....
        /*01d4*/ 	.word	0x0000ad50
        /*01d8*/ 	.word	0x00000006
        /*01dc*/ 	.word	0x00000000
        /*01e0*/ 	.short	0x010a
        /*01e2*/ 	.byte	0x3f
	.zero		1


	//   ....[20]....
        /*01e4*/ 	.word	0x0000ade0
        /*01e8*/ 	.word	0x00000005
        /*01ec*/ 	.word	0x00000000
        /*01f0*/ 	.short	0x010a
        /*01f2*/ 	.byte	0x3f
	.zero		1


	//   ....[21]....
        /*01f4*/ 	.word	0x0000ae30
        /*01f8*/ 	.word	0x00000007
        /*01fc*/ 	.word	0x00031838
        /*0200*/ 	.short	0x010a
        /*0202*/ 	.byte	0x3f
	.zero		1


	//   ....[22]....
        /*0204*/ 	.word	0x0000ae90
        /*0208*/ 	.word	0x00000012
        /*020c*/ 	.word	0x00031800
        /*0210*/ 	.short	0x010a
        /*0212*/ 	.byte	0x3f
	.zero		1


	//   ....[23]....
        /*0214*/ 	.word	0x0000aee0
        /*0218*/ 	.word	0x00000011
        /*021c*/ 	.word	0x00031810
        /*0220*/ 	.short	0x010a
        /*0222*/ 	.byte	0x3f
	.zero		1


	//   ....[24]....
        /*0224*/ 	.word	0x0000af30
        /*0228*/ 	.word	0x00000012
        /*022c*/ 	.word	0x00031830
        /*0230*/ 	.short	0x010a
        /*0232*/ 	.byte	0x3f
	.zero		1


	//   ....[25]....
        /*0234*/ 	.word	0x0000af80
        /*0238*/ 	.word	0x00000000
        /*023c*/ 	.word	0x00031820
        /*0240*/ 	.short	0x010a
        /*0242*/ 	.byte	0x3f
	.zero		1


	//   ....[26]....
        /*0244*/ 	.word	0x0000afd0
        /*0248*/ 	.word	0x00000000
        /*024c*/ 	.word	0x00031838
        /*0250*/ 	.short	0x010a
        /*0252*/ 	.byte	0x3f
	.zero		1


	//   ....[27]....
        /*0254*/ 	.word	0x0000b030
        /*0258*/ 	.word	0x00000013
        /*025c*/ 	.word	0x00031820
        /*0260*/ 	.short	0x010a
        /*0262*/ 	.byte	0x3f
	.zero		1


	//   ....[28]....
        /*0264*/ 	.word	0x0000b080
        /*0268*/ 	.word	0x00000000
        /*026c*/ 	.word	0x00031838
        /*0270*/ 	.short	0x010a
        /*0272*/ 	.byte	0x3f
	.zero		1


	//   ....[29]....
        /*0274*/ 	.word	0x0000b0d0
        /*0278*/ 	.word	0x00000006
        /*027c*/ 	.word	0x00000000
        /*0280*/ 	.short	0x010a
        /*0282*/ 	.byte	0x3f
	.zero		1


	//   ....[30]....
        /*0284*/ 	.word	0x0000b120
        /*0288*/ 	.word	0x00000005
        /*028c*/ 	.word	0x00000000
        /*0290*/ 	.short	0x010a
        /*0292*/ 	.byte	0x3f
	.zero		1


	//----- nvinfo : EIATTR_NUM_MBARRIERS
	.align		4
.L_200:
        /*0294*/ 	.byte	0x03, 0x38
        /*0296*/ 	.short	0x0007


	//----- nvinfo : EIATTR_EXIT_INSTR_OFFSETS
	.align		4
        /*0298*/ 	.byte	0x04, 0x1c
        /*029a*/ 	.short	(.L_202 - .L_201)


	//   ....[0]....
.L_201:
        /*029c*/ 	.word	0x0000ae80


	//----- nvinfo : EIATTR_MAX_THREADS
	.align		4
.L_202:
        /*02a0*/ 	.byte	0x04, 0x05
        /*02a2*/ 	.short	(.L_204 - .L_203)
.L_203:
        /*02a4*/ 	.word	0x00000180
        /*02a8*/ 	.word	0x00000001
        /*02ac*/ 	.word	0x00000001


	//----- nvinfo : EIATTR_CRS_STACK_SIZE
	.align		4
.L_204:
        /*02b0*/ 	.byte	0x04, 0x1e
        /*02b2*/ 	.short	(.L_206 - .L_205)
.L_205:
        /*02b4*/ 	.word	0x00000000


	//----- nvinfo : EIATTR_CBANK_PARAM_SIZE
	.align		4
.L_206:
        /*02b8*/ 	.byte	0x03, 0x19
        /*02ba*/ 	.short	0x06f0


	//----- nvinfo : EIATTR_PARAM_CBANK
	.align		4
        /*02bc*/ 	.byte	0x04, 0x0a
        /*02be*/ 	.short	(.L_208 - .L_207)
	.align		4
.L_207:
        /*02c0*/ 	.word	index@(.nv.constant0._ZN7cutlass13device_kernelIN5flash11enable_sm90INS1_16FlashAttnBwdSm90INS1_25CollectiveMainloopBwdSm90ILi2ELi1ELi1EN4cute5tupleIJNS5_1CILi1EEES8_S8_EEENS6_IJNS7_ILi64EEENS7_ILi80EEENS7_ILi256EEEEEENS_6half_tEfNS_4arch4Sm90ELb0ELb0ELb0ELb1ELb0ELb0ELb1ELb1ELi2ELi1ELi1ELi1ELb0EEENS1_24CollectiveEpilogueBwdGQAISD_fSG_Li256ELb1ELb0EEENS1_19SingleTileSchedulerILb1ELb0ELb0ELi80EEEEEEEEEvNT_6ParamsE)
        /*02c4*/ 	.short	0x0210
        /*02c6*/ 	.short	0x06f0


	//----- nvinfo : EIATTR_SW_WAR
	.align		4
.L_208:
        /*02c8*/ 	.byte	0x04, 0x36
        /*02ca*/ 	.short	(.L_210 - .L_209)
.L_209:
        /*02cc*/ 	.word	0x00000008
.L_210:


//--------------------- .nv.info._ZN7cutlass13device_kernelIN5flash11enable_sm90INS1_16FlashAttnBwdSm90INS1_25CollectiveMainloopBwdSm90ILi2ELi1ELi1EN4cute5tupleIJNS5_1CILi1EEES8_S8_EEENS6_IJNS7_ILi64EEENS7_ILi80EEENS7_ILi256EEEEEENS_6half_tEfNS_4arch4Sm90ELb0ELb1ELb0ELb0ELb0ELb0ELb1ELb1ELi2ELi1ELi1ELi1ELb0EEENS1_21CollectiveEpilogueBwdISD_SE_SG_Li256ELb0ELb1ELi2EEENS1_19SingleTileSchedulerILb0ELb0ELb0ELi80EEEEEEEEEvNT_6ParamsE --------------------------
	.section	.nv.info._ZN7cutlass13device_kernelIN5flash11enable_sm90INS1_16FlashAttnBwdSm90INS1_25CollectiveMainloopBwdSm90ILi2ELi1ELi1EN4cute5tupleIJNS5_1CILi1EEES8_S8_EEENS6_IJNS7_ILi64EEENS7_ILi80EEENS7_ILi256EEEEEENS_6half_tEfNS_4arch4Sm90ELb0ELb1ELb0ELb0ELb0ELb0ELb1ELb1ELi2ELi1ELi1ELi1ELb0EEENS1_21CollectiveEpilogueBwdISD_SE_SG_Li256ELb0ELb1ELi2EEENS1_19SingleTileSchedulerILb0ELb0ELb0ELi80EEEEEEEEEvNT_6ParamsE,"",@"SHT_CUDA_INFO"
	.sectionflags	@""
	.align	4


	//----- nvinfo : EIATTR_CUDA_API_VERSION
	.align		4
        /*0000*/ 	.byte	0x04, 0x37
        /*0002*/ 	.short	(.L_212 - .L_211)
.L_211:
        /*0004*/ 	.word	0x00000082


	//----- nvinfo : EIATTR_KPARAM_INFO
	.align		4
.L_212:
        /*0008*/ 	.byte	0x04, 0x17
        /*000a*/ 	.short	(.L_214 - .L_213)
.L_213:
        /*000c*/ 	.word	0x00000000
        /*0010*/ 	.short	0x0000
        /*0012*/ 	.short	0x0070
        /*0014*/ 	.byte	0x00, 0xf0, 0x01, 0x24


	//----- nvinfo : EIATTR_SPARSE_MMA_MASK
	.align		4
.L_214:
        /*0018*/ 	.byte	0x03, 0x50
        /*001a*/ 	.short	0x0000


	//----- nvinfo : EIATTR_MAXREG_COUNT
	.align		4
        /*001c*/ 	.byte	0x03, 0x1b
        /*001e*/ 	.short	0x00a8


	//----- nvinfo : EIATTR_NUM_BARRIERS
	.align		4
        /*0020*/ 	.byte	0x02, 0x4c
        /*0022*/ 	.byte	0x0a
	.zero		1


	//----- nvinfo : EIATTR_EXTERNS
	.align		4
        /*0024*/ 	.byte	0x04, 0x0f
        /*0026*/ 	.short	(.L_216 - .L_215)


	//   ....[0]....
	.align		4
.L_215:
        /*0028*/ 	.word	index@(__assertfail)


	//----- nvinfo : EIATTR_ANNOTATIONS
	.align		4
.L_216:
        /*002c*/ 	.byte	0x04, 0x55
        /*002e*/ 	.short	(.L_218 - .L_217)


	//   ....[0]....
.L_217:
        /*0030*/ 	.word	0x00000001
        /*0034*/ 	.byte	0x20, 0x03, 0x00, 0x00, 0x01, 0x00, 0x00, 0x00, 0x40, 0x0e, 0x00, 0x00, 0x01, 0x00, 0x00, 0x00
        /*0044*/ 	.byte	0xb0, 0xed, 0x00, 0x00


	//----- nvinfo : EIATTR_MERCURY_ISA_VERSION
	.align		4
.L_218:
        /*0048*/ 	.byte	0x03, 0x5f
        /*004a*/ 	.short	0x0101


	//----- nvinfo : EIATTR_INT_WARP_WIDE_INSTR_OFFSETS
	.align		4
        /*004c*/ 	.byte	0x04, 0x31
        /*004e*/ 	.short	(.L_220 - .L_219)


	//   ....[0]....
.L_219:
        /*0050*/ 	.word	0x000001f0


	//   ....[1]....
        /*0054*/ 	.word	0x00000220


	//----- nvinfo : EIATTR_COOP_GROUP_MASK_REGIDS
	.align		4
.L_220:
        /*0058*/ 	.byte	0x04, 0x29
        /*005a*/ 	.short	(.L_222 - .L_221)


	//   ....[0]....
.L_221:
        /*005c*/ 	.word	0xffffffff


	//   ....[1]....
        /*0060*/ 	.word	0xffffffff


	//   ....[2]....
        /*0064*/ 	.word	0xffffffff


	//   ....[3]....
        /*0068*/ 	.word	0xffffffff


	//   ....[4]....
        /*006c*/ 	.word	0xffffffff


	//   ....[5]....
        /*0070*/ 	.word	0xffffffff


	//   ....[6]....
        /*0074*/ 	.word	0xffffffff


	//----- nvinfo : EIATTR_COOP_GROUP_INSTR_OFFSETS
	.align		4
.L_222:
        /*0078*/ 	.byte	0x04, 0x28
        /*007a*/ 	.short	(.L_224 - .L_223)


	//   ....[0]....
.L_223:
        /*007c*/ 	.word	0x00000060


	//   ....[1]....
        /*0080*/ 	.word	0x00000200


	//   ....[2]....
        /*0084*/ 	.word	0x00000280


	//   ....[3]....
        /*0088*/ 	.word	0x00000460


	//   ....[4]....
        /*008c*/ 	.word	0x00000e00


	//   ....[5]....
        /*0090*/ 	.word	0x0000b210


	//   ....[6]....
        /*0094*/ 	.word	0x0000d4c0


	//----- nvinfo : EIATTR_REG_RECONFIG
	.align		4
.L_224:
        /*0098*/ 	.byte	0x01, 0x54
	.zero		2


	//----- nvinfo : EIATTR_SYSCALL_OFFSETS
	.align		4
        /*009c*/ 	.byte	0x04, 0x46
        /*009e*/ 	.short	(.L_226 - .L_225)


	//   ....[0]....
.L_225:
        /*00a0*/ 	.word	0x0000ac30


	//   ....[1]....
        /*00a4*/ 	.word	0x0000ad70


	//   ....[2]....
        /*00a8*/ 	.word	0x0000ae90


	//   ....[3]....
        /*00ac*/ 	.word	0x0000afb0


	//----- nvinfo : EIATTR_MBARRIER_INSTR_OFFSETS
	.align		4
.L_226:
        /*00b0*/ 	.byte	0x04, 0x39
        /*00b2*/ 	.short	(.L_228 - .L_227)


	//   ....[0]....
.L_227:
        /*00b4*/ 	.word	0x000002f0
        /*00b8*/ 	.word	0x000000ff
        /*00bc*/ 	.word	0x00031800
        /*00c0*/ 	.short	0x0100
        /*00c2*/ 	.byte	0x06
	.zero		1


	//   ....[1]....
        /*00c4*/ 	.word	0x00000410
        /*00c8*/ 	.word	0x000000ff
        /*00cc*/ 	.word	0x00031810
        /*00d0*/ 	.short	0x0100
        /*00d2*/ 	.byte	0x08
	.zero		1


	//   ....[2]....
        /*00d4*/ 	.word	0x00000420
        /*00d8*/ 	.word	0x000000ff
        /*00dc*/ 	.word	0x00031820
        /*00e0*/ 	.short	0x0100
        /*00e2*/ 	.byte	0x08
	.zero		1


	//   ....[3]....
        /*00e4*/ 	.word	0x00000430
        /*00e8*/ 	.word	0x000000ff
        /*00ec*/ 	.word	0x00031818
        /*00f0*/ 	.short	0x0100
        /*00f2*/ 	.byte	0x08
	.zero		1


	//   ....[4]....
        /*00f4*/ 	.word	0x00000440
        /*00f8*/ 	.word	0x000000ff
        /*00fc*/ 	.word	0x00031828
        /*0100*/ 	.short	0x0100
        /*0102*/ 	.byte	0x08
	.zero		1


	//   ....[5]....
        /*0104*/ 	.word	0x00000570
        /*0108*/ 	.word	0x000000ff
        /*010c*/ 	.word	0x00031830
        /*0110*/ 	.short	0x0100
        /*0112*/ 	.byte	0x08
	.zero		1


	//   ....[6]....
        /*0114*/ 	.word	0x00000580
        /*0118*/ 	.word	0x000000ff
        /*011c*/ 	.word	0x00031838
        /*0120*/ 	.short	0x0100
        /*0122*/ 	.byte	0x08
	.zero		1


	//   ....[7]....
        /*0124*/ 	.word	0x00000d90
        /*0128*/ 	.word	0x00000011
        /*012c*/ 	.word	0x00031800
        /*0130*/ 	.short	0x010a
        /*0132*/ 	.byte	0x3f
	.zero		1


	//   ....[8]....
        /*0134*/ 	.word	0x00000e20
        /*0138*/ 	.word	0x00000011
        /*013c*/ 	.word	0x00031800
        /*0140*/ 	.short	0x010a
        /*0142*/ 	.byte	0x3f
	.zero		1


	//   ....[9]....
        /*0144*/ 	.word	0x00001790
        /*0148*/ 	.word	0x00000010
        /*014c*/ 	.word	0x00031810
        /*0150*/ 	.short	0x010a
        /*0152*/ 	.byte	0x3f
	.zero		1


	//   ....[10]....
        /*0154*/ 	.word	0x00001860
        /*0158*/ 	.word	0x00000010
        /*015c*/ 	.word	0x00031810
        /*0160*/ 	.short	0x010a
        /*0162*/ 	.byte	0x3f
	.zero		1


	//   ....[11]....
        /*0164*/ 	.word	0x00003e10
        /*0168*/ 	.word	0x00000011
        /*016c*/ 	.word	0x00031830
        /*0170*/ 	.short	0x010a
        /*0172*/ 	.byte	0x3f
	.zero		1


	//   ....[12]....
        /*0174*/ 	.word	0x00003ed0
        /*0178*/ 	.word	0x00000011
        /*017c*/ 	.word	0x00031830
        /*0180*/ 	.short	0x010a
        /*0182*/ 	.byte	0x3f
	.zero		1


	//   ....[13]....
        /*0184*/ 	.word	0x00009b70
        /*0188*/ 	.word	0x00000018
        /*018c*/ 	.word	0x00000000
        /*0190*/ 	.short	0x0101
        /*0192*/ 	.byte	0x3f
	.zero		1


	//   ....[14]....
        /*0194*/ 	.word	0x0000a560
        /*0198*/ 	.word	0x00000010
        /*019c*/ 	.word	0x00000000
        /*01a0*/ 	.short	0x0101
        /*01a2*/ 	.byte	0x3f
	.zero		1


	//   ....[15]....
        /*01a4*/ 	.word	0x0000d9b0
        /*01a8*/ 	.word	0x00000005
        /*01ac*/ 	.word	0x00031820
        /*01b0*/ 	.short	0x010a
        /*01b2*/ 	.byte	0x3f
	.zero		1


	//   ....[16]....
        /*01b4*/ 	.word	0x0000e280
        /*01b8*/ 	.word	0x00000005
        /*01bc*/ 	.word	0x00031838
        /*01c0*/ 	.short	0x010a
        /*01c2*/ 	.byte	0x3f
	.zero		1


	//   ....[17]....
        /*01c4*/ 	.word	0x0000e5e0
        /*01c8*/ 	.word	0x00000013
        /*01cc*/ 	.word	0x00031820
        /*01d0*/ 	.short	0x010a
        /*01d2*/ 	.byte	0x3f
	.zero		1


	//   ....[18]....
        /*01d4*/ 	.word	0x0000e9c0
        /*01d8*/ 	.word	0x00000005
        /*01dc*/ 	.word	0x00031838
        /*01e0*/ 	.short	0x010a
        /*01e2*/ 	.byte	0x3f
	.zero		1


	//   ....[19]....
        /*01e4*/ 	.word	0x0000ee80
        /*01e8*/ 	.word	0x00000005
        /*01ec*/ 	.word	0x00000000
        /*01f0*/ 	.short	0x010a
        /*01f2*/ 	.byte	0x3f
	.zero		1


	//   ....[20]....
        /*01f4*/ 	.word	0x0000ef10
        /*01f8*/ 	.word	0x00000003
        /*01fc*/ 	.word	0x00000000
        /*0200*/ 	.short	0x010a
        /*0202*/ 	.byte	0x3f
	.zero		1


	//   ....[21]....
        /*0204*/ 	.word	0x0000ef60
        /*0208*/ 	.word	0x00000004
        /*020c*/ 	.word	0x00031838
        /*0210*/ 	.short	0x010a
        /*0212*/ 	.byte	0x3f
	.zero		1


	//   ....[22]....
        /*0214*/ 	.word	0x0000efc0
        /*0218*/ 	.word	0x00000011
        /*021c*/ 	.word	0x00031800
        /*0220*/ 	.short	0x010a
        /*0222*/ 	.byte	0x3f
	.zero		1


	//   ....[23]....
        /*0224*/ 	.word	0x0000f010
        /*0228*/ 	.word	0x00000010
        /*022c*/ 	.word	0x00031810
        /*0230*/ 	.short	0x010a
        /*0232*/ 	.byte	0x3f
	.zero		1


	//   ....[24]....
        /*0234*/ 	.word	0x0000f060
        /*0238*/ 	.word	0x00000011
        /*023c*/ 	.word	0x00031830
        /*0240*/ 	.short	0x010a
        /*0242*/ 	.byte	0x3f
	.zero		1


	//   ....[25]....
        /*0244*/ 	.word	0x0000f0b0
        /*0248*/ 	.word	0x00000005
        /*024c*/ 	.word	0x00031820
        /*0250*/ 	.short	0x010a
        /*0252*/ 	.byte	0x3f
	.zero		1


	//   ....[26]....
        /*0254*/ 	.word	0x0000f100
        /*0258*/ 	.word	0x00000005
        /*025c*/ 	.word	0x00031838
        /*0260*/ 	.short	0x010a
        /*0262*/ 	.byte	0x3f
	.zero		1


	//   ....[27]....
        /*0264*/ 	.word	0x0000f160
        /*0268*/ 	.word	0x00000013
        /*026c*/ 	.word	0x00031820
        /*0270*/ 	.short	0x010a
        /*0272*/ 	.byte	0x3f
	.zero		1


	//   ....[28]....
        /*0274*/ 	.word	0x0000f1b0
        /*0278*/ 	.word	0x00000005
        /*027c*/ 	.word	0x00031838
        /*0280*/ 	.short	0x010a
        /*0282*/ 	.byte	0x3f
	.zero		1


	//   ....[29]....
        /*0284*/ 	.word	0x0000f280
        /*0288*/ 	.word	0x00000005
        /*028c*/ 	.word	0x00000000
        /*0290*/ 	.short	0x010a
        /*0292*/ 	.byte	0x3f
	.zero		1


	//   ....[30]....
        /*0294*/ 	.word	0x0000f2d0
        /*0298*/ 	.word	0x00000003
        /*029c*/ 	.word	0x00000000
        /*02a0*/ 	.short	0x010a
        /*02a2*/ 	.byte	0x3f
	.zero		1


	//----- nvinfo : EIATTR_NUM_MBARRIERS
	.align		4
.L_228:
        /*02a4*/ 	.byte	0x03, 0x38
        /*02a6*/ 	.short	0x0007


	//----- nvinfo : EIATTR_EXIT_INSTR_OFFSETS
	.align		4
        /*02a8*/ 	.byte	0x04, 0x1c
        /*02aa*/ 	.short	(.L_230 - .L_229)


	//   ....[0]....
.L_229:
        /*02ac*/ 	.word	0x00000650


	//   ....[1]....
        /*02b0*/ 	.word	0x0000bb50


	//   ....[2]....
        /*02b4*/ 	.word	0x0000d470


	//   ....[3]....
        /*02b8*/ 	.word	0x0000efb0


	//----- nvinfo : EIATTR_MAX_THREADS
	.align		4
.L_230:
        /*02bc*/ 	.byte	0x04, 0x05
        /*02be*/ 	.short	(.L_232 - .L_231)
.L_231:
        /*02c0*/ 	.word	0x00000180
        /*02c4*/ 	.word	0x00000001
        /*02c8*/ 	.word	0x00000001


	//----- nvinfo : EIATTR_CRS_STACK_SIZE
	.align		4
.L_232:
        /*02cc*/ 	.byte	0x04, 0x1e
        /*02ce*/ 	.short	(.L_234 - .L_233)
.L_233:
        /*02d0*/ 	.word	0x00000000


	//----- nvinfo : EIATTR_CBANK_PARAM_SIZE
	.align		4
.L_234:
        /*02d4*/ 	.byte	0x03, 0x19
        /*02d6*/ 	.short	0x0970


	//----- nvinfo : EIATTR_PARAM_CBANK
	.align		4
        /*02d8*/ 	.byte	0x04, 0x0a
        /*02da*/ 	.short	(.L_236 - .L_235)
	.align		4
.L_235:
        /*02dc*/ 	.word	index@(.nv.constant0._ZN7cutlass13device_kernelIN5flash11enable_sm90INS1_16FlashAttnBwdSm90INS1_25CollectiveMainloopBwdSm90ILi2ELi1ELi1EN4cute5tupleIJNS5_1CILi1EEES8_S8_EEENS6_IJNS7_ILi64EEENS7_ILi80EEENS7_ILi256EEEEEENS_6half_tEfNS_4arch4Sm90ELb0ELb1ELb0ELb0ELb0ELb0ELb1ELb1ELi2ELi1ELi1ELi1ELb0EEENS1_21CollectiveEpilogueBwdISD_SE_SG_Li256ELb0ELb1ELi2EEENS1_19SingleTileSchedulerILb0ELb0ELb0ELi80EEEEEEEEEvNT_6ParamsE)
        /*02e0*/ 	.short	0x0210
        /*02e2*/ 	.short	0x0970


	//----- nvinfo : EIATTR_SW_WAR
	.align		4
.L_236:
        /*02e4*/ 	.byte	0x04, 0x36
        /*02e6*/ 	.short	(.L_238 - .L_237)
.L_237:
        /*02e8*/ 	.word	0x00000008
.L_238:


//--------------------- .nv.info._ZN7cutlass13device_kernelIN5flash11enable_sm90INS1_16FlashAttnBwdSm90INS1_25CollectiveMainloopBwdSm90ILi2ELi1ELi1EN4cute5tupleIJNS5_1CILi1EEES8_S8_EEENS6_IJNS7_ILi64EEENS7_ILi80EEENS7_ILi256EEEEEENS_6half_tEfNS_4arch4Sm90ELb0ELb1ELb0ELb0ELb0ELb0ELb1ELb1ELi2ELi1ELi1ELi1ELb0EEENS1_24CollectiveEpilogueBwdGQAISD_fSG_Li256ELb0ELb0EEENS1_19SingleTileSchedulerILb0ELb0ELb0ELi80EEEEEEEEEvNT_6ParamsE --------------------------
	.section	.nv.info._ZN7cutlass13device_kernelIN5flash11enable_sm90INS1_16FlashAttnBwdSm90INS1_25CollectiveMainloopBwdSm90ILi2ELi1ELi1EN4cute5tupleIJNS5_1CILi1EEES8_S8_EEENS6_IJNS7_ILi64EEENS7_ILi80EEENS7_ILi256EEEEEENS_6half_tEfNS_4arch4Sm90ELb0ELb1ELb0ELb0ELb0ELb0ELb1ELb1ELi2ELi1ELi1ELi1ELb0EEENS1_24CollectiveEpilogueBwdGQAISD_fSG_Li256ELb0ELb0EEENS1_19SingleTileSchedulerILb0ELb0ELb0ELi80EEEEEEEEEvNT_6ParamsE,"",@"SHT_CUDA_INFO"
	.sectionflags	@""
	.align	4


	//----- nvinfo : EIATTR_CUDA_API_VERSION
	.align		4
        /*0000*/ 	.byte	0x04, 0x37
        /*0002*/ 	.short	(.L_240 - .L_239)
.L_239:
        /*0004*/ 	.word	0x00000082


	//----- nvinfo : EIATTR_KPARAM_INFO
	.align		4
.L_240:
        /*0008*/ 	.byte	0x04, 0x17
        /*000a*/ 	.short	(.L_242 - .L_241)
.L_241:
        /*000c*/ 	.word	0x00000000
        /*0010*/ 	.short	0x0000
        /*0012*/ 	.short	0x0070
        /*0014*/ 	.byte	0x00, 0xf0, 0x01, 0x1a


	//----- nvinfo : EIATTR_SPARSE_MMA_MASK
	.align		4
.L_242:
        /*0018*/ 	.byte	0x03, 0x50
        /*001a*/ 	.short	0x0000


	//----- nvinfo : EIATTR_MAXREG_COUNT
	.align		4
        /*001c*/ 	.byte	0x03, 0x1b
        /*001e*/ 	.short	0x00a8


	//----- nvinfo : EIATTR_NUM_BARRIERS
	.align		4
        /*0020*/ 	.byte	0x02, 0x4c
        /*0022*/ 	.byte	0x0a
	.zero		1


	//----- nvinfo : EIATTR_ANNOTATIONS
	.align		4
        /*0024*/ 	.byte	0x04, 0x55
        /*0026*/ 	.short	(.L_244 - .L_243)


	//   ....[0]....
.L_243:
        /*0028*/ 	.word	0x00000001
        /*002c*/ 	.byte	0xc0, 0x02, 0x00, 0x00, 0x01, 0x00, 0x00, 0x00, 0xe0, 0x0d, 0x00, 0x00, 0x01, 0x00, 0x00, 0x00
        /*003c*/ 	.byte	0xe0, 0xac, 0x00, 0x00


	//----- nvinfo : EIATTR_MERCURY_ISA_VERSION
	.align		4
.L_244:
        /*0040*/ 	.byte	0x03, 0x5f
        /*0042*/ 	.short	0x0101


	//----- nvinfo : EIATTR_INT_WARP_WIDE_INSTR_OFFSETS
	.align		4
        /*0044*/ 	.byte	0x04, 0x31
        /*0046*/ 	.short	(.L_246 - .L_245)


	//   ....[0]....
.L_245:
        /*0048*/ 	.word	0x00000190


	//   ....[1]....
        /*004c*/ 	.word	0x000001c0


	//----- nvinfo : EIATTR_COOP_GROUP_MASK_REGIDS
	.align		4
.L_246:
        /*0050*/ 	.byte	0x04, 0x29
        /*0052*/ 	.short	(.L_248 - .L_247)


	//   ....[0]....
.L_247:
        /*0054*/ 	.word	0xffffffff


	//   ....[1]....
        /*0058*/ 	.word	0xffffffff


	//   ....[2]....
        /*005c*/ 	.word	0xffffffff


	//   ....[3]....
        /*0060*/ 	.word	0xffffffff


	//   ....[4]....
        /*0064*/ 	.word	0xffffffff


	//   ....[5]....
        /*0068*/ 	.word	0xffffffff


	//----- nvinfo : EIATTR_COOP_GROUP_INSTR_OFFSETS
	.align		4
.L_248:
        /*006c*/ 	.byte	0x04, 0x28
        /*006e*/ 	.short	(.L_250 - .L_249)


	//   ....[0]....
.L_249:
        /*0070*/ 	.word	0x00000060


	//   ....[1]....
        /*0074*/ 	.word	0x000001a0


	//   ....[2]....
        /*0078*/ 	.word	0x00000220


	//   ....[3]....
        /*007c*/ 	.word	0x00000400


	//   ....[4]....
        /*0080*/ 	.word	0x00000da0


	//   ....[5]....
        /*0084*/ 	.word	0x00009420


	//----- nvinfo : EIATTR_REG_RECONFIG
	.align		4
.L_250:
        /*0088*/ 	.byte	0x01, 0x54
	.zero		2


	//----- nvinfo : EIATTR_MBARRIER_INSTR_OFFSETS
	.align		4
        /*008c*/ 	.byte	0x04, 0x39
        /*008e*/ 	.short	(.L_252 - .L_251)


	//   ....[0]....
.L_251:
        /*0090*/ 	.word	0x00000290
        /*0094*/ 	.word	0x000000ff
        /*0098*/ 	.word	0x00031800
        /*009c*/ 	.short	0x0100
        /*009e*/ 	.byte	0x06
	.zero		1


	//   ....[1]....
        /*00a0*/ 	.word	0x000003b0
        /*00a4*/ 	.word	0x000000ff
        /*00a8*/ 	.word	0x00031810
        /*00ac*/ 	.short	0x0100
        /*00ae*/ 	.byte	0x08
	.zero		1


	//   ....[2]....
        /*00b0*/ 	.word	0x000003c0
        /*00b4*/ 	.word	0x000000ff
        /*00b8*/ 	.word	0x00031820
        /*00bc*/ 	.short	0x0100
        /*00be*/ 	.byte	0x08
	.zero		1


	//   ....[3]....
        /*00c0*/ 	.word	0x000003d0
        /*00c4*/ 	.word	0x000000ff
        /*00c8*/ 	.word	0x00031818
        /*00cc*/ 	.short	0x0100
        /*00ce*/ 	.byte	0x08
	.zero		1


	//   ....[4]....
        /*00d0*/ 	.word	0x000003e0
        /*00d4*/ 	.word	0x000000ff
        /*00d8*/ 	.word	0x00031828
        /*00dc*/ 	.short	0x0100
        /*00de*/ 	.byte	0x08
	.zero		1


	//   ....[5]....
        /*00e0*/ 	.word	0x00000510
        /*00e4*/ 	.word	0x000000ff
        /*00e8*/ 	.word	0x00031830
        /*00ec*/ 	.short	0x0100
        /*00ee*/ 	.byte	0x08
	.zero		1


	//   ....[6]....
        /*00f0*/ 	.word	0x00000520
        /*00f4*/ 	.word	0x000000ff
        /*00f8*/ 	.word	0x00031838
        /*00fc*/ 	.short	0x0100
        /*00fe*/ 	.byte	0x08
	.zero		1


	//   ....[7]....
        /*0100*/ 	.word	0x00000d30
        /*0104*/ 	.word	0x00000011
        /*0108*/ 	.word	0x00031800
        /*010c*/ 	.short	0x010a
        /*010e*/ 	.byte	0x3f
	.zero		1


	//   ....[8]....
        /*0110*/ 	.word	0x00000dc0
        /*0114*/ 	.word	0x00000011
        /*0118*/ 	.word	0x00031800
        /*011c*/ 	.short	0x010a
        /*011e*/ 	.byte	0x3f
	.zero		1


	//   ....[9]....
        /*0120*/ 	.word	0x00001740
        /*0124*/ 	.word	0x00000010
        /*0128*/ 	.word	0x00031810
        /*012c*/ 	.short	0x010a
        /*012e*/ 	.byte	0x3f
	.zero		1


	//   ....[10]....
        /*0130*/ 	.word	0x00001800
        /*0134*/ 	.word	0x00000010
        /*0138*/ 	.word	0x00031810
        /*013c*/ 	.short	0x010a
        /*013e*/ 	.byte	0x3f
	.zero		1


	//   ....[11]....
        /*0140*/ 	.word	0x000033d0
        /*0144*/ 	.word	0x00000011
        /*0148*/ 	.word	0x00031830
        /*014c*/ 	.short	0x010a
        /*014e*/ 	.byte	0x3f
	.zero		1


	//   ....[12]....
        /*0150*/ 	.word	0x00003490
        /*0154*/ 	.word	0x00000011
        /*0158*/ 	.word	0x00031830
        /*015c*/ 	.short	0x010a
        /*015e*/ 	.byte	0x3f
	.zero		1


	//   ....[13]....
        /*0160*/ 	.word	0x00007f20
        /*0164*/ 	.word	0x00000018
        /*0168*/ 	.word	0x00000000
        /*016c*/ 	.short	0x0101
        /*016e*/ 	.byte	0x3f
	.zero		1


	//   ....[14]....
        /*0170*/ 	.word	0x00008630
        /*0174*/ 	.word	0x00000010
        /*0178*/ 	.word	0x00000000
        /*017c*/ 	.short	0x0101
        /*017e*/ 	.byte	0x3f
	.zero		1


	//   ....[15]....
        /*0180*/ 	.word	0x00009900
        /*0184*/ 	.word	0x00000006
        /*0188*/ 	.word	0x00031820
        /*018c*/ 	.short	0x010a
        /*018e*/ 	.byte	0x3f
	.zero		1


	//   ....[16]....
        /*0190*/ 	.word	0x0000a1d0
        /*0194*/ 	.word	0x00000006
        /*0198*/ 	.word	0x00031838
        /*019c*/ 	.short	0x010a
        /*019e*/ 	.byte	0x3f
	.zero		1


	//   ....[17]....
        /*01a0*/ 	.word	0x0000a530
        /*01a4*/ 	.word	0x00000014
        /*01a8*/ 	.word	0x00031820
        /*01ac*/ 	.short	0x010a
        /*01ae*/ 	.byte	0x3f
	.zero		1


	//   ....[18]....
        /*01b0*/ 	.word	0x0000a910
        /*01b4*/ 	.word	0x00000006
        /*01b8*/ 	.word	0x00031838
        /*01bc*/ 	.short	0x010a
        /*01be*/ 	.byte	0x3f
	.zero		1


	//   ....[19]....
        /*01c0*/ 	.word	0x0000adb0
        /*01c4*/ 	.word	0x00000005
        /*01c8*/ 	.word	0x00000000
        /*01cc*/ 	.short	0x010a
        /*01ce*/ 	.byte	0x3f
	.zero		1


	//   ....[20]....
        /*01d0*/ 	.word	0x0000ae40
        /*01d4*/ 	.word	0x00000003
        /*01d8*/ 	.word	0x00000000
        /*01dc*/ 	.short	0x010a
        /*01de*/ 	.byte	0x3f
	.zero		1


	//   ....[21]....
        /*01e0*/ 	.word	0x0000ae90
        /*01e4*/ 	.word	0x00000007
        /*01e8*/ 	.word	0x00031838
        /*01ec*/ 	.short	0x010a
        /*01ee*/ 	.byte	0x3f
	.zero		1


	//   ....[22]....
        /*01f0*/ 	.word	0x0000aef0
        /*01f4*/ 	.word	0x00000011
        /*01f8*/ 	.word	0x00031800
        /*01fc*/ 	.short	0x010a
        /*01fe*/ 	.byte	0x3f
	.zero		1


	//   ....[23]....
        /*0200*/ 	.word	0x0000af40
        /*0204*/ 	.word	0x00000010
        /*0208*/ 	.word	0x00031810
        /*020c*/ 	.short	0x010a
        /*020e*/ 	.byte	0x3f
	.zero		1


	//   ....[24]....
        /*0210*/ 	.word	0x0000af90
        /*0214*/ 	.word	0x00000011
        /*0218*/ 	.word	0x00031830
        /*021c*/ 	.short	0x010a
        /*021e*/ 	.byte	0x3f
	.zero		1


	//   ....[25]....
        /*0220*/ 	.word	0x0000afe0
        /*0224*/ 	.word	0x00000006
        /*0228*/ 	.word	0x00031820
        /*022c*/ 	.short	0x010a
        /*022e*/ 	.byte	0x3f
	.zero		1


	//   ....[26]....
        /*0230*/ 	.word	0x0000b030
        /*0234*/ 	.word	0x00000006
        /*0238*/ 	.word	0x00031838
        /*023c*/ 	.short	0x010a
        /*023e*/ 	.byte	0x3f
	.zero		1


	//   ....[27]....
        /*0240*/ 	.word	0x0000b090
        /*0244*/ 	.word	0x00000014
        /*0248*/ 	.word	0x00031820
        /*024c*/ 	.short	0x010a
        /*024e*/ 	.byte	0x3f
	.zero		1


	//   ....[28]....
        /*0250*/ 	.word	0x0000b0e0
        /*0254*/ 	.word	0x00000006
        /*0258*/ 	.word	0x00031838
        /*025c*/ 	.short	0x010a
        /*025e*/ 	.byte	0x3f
	.zero		1


	//   ....[29]....
        /*0260*/ 	.word	0x0000b130
        /*0264*/ 	.word	0x00000005
        /*0268*/ 	.word	0x00000000
        /*026c*/ 	.short	0x010a
        /*026e*/ 	.byte	0x3f
	.zero		1


	//   ....[30]....
        /*0270*/ 	.word	0x0000b180
        /*0274*/ 	.word	0x00000003
        /*0278*/ 	.word	0x00000000
        /*027c*/ 	.short	0x010a
        /*027e*/ 	.byte	0x3f
	.zero		1


	//----- nvinfo : EIATTR_NUM_MBARRIERS
	.align		4
.L_252:
        /*0280*/ 	.byte	0x03, 0x38
        /*0282*/ 	.short	0x0007


	//----- nvinfo : EIATTR_EXIT_INSTR_OFFSETS
	.align		4
        /*0284*/ 	.byte	0x04, 0x1c
        /*0286*/ 	.short	(.L_254 - .L_253)


	//   ....[0]....
.L_253:
        /*0288*/ 	.word	0x0000aee0


	//----- nvinfo : EIATTR_MAX_THREADS
	.align		4
.L_254:
        /*028c*/ 	.byte	0x04, 0x05
        /*028e*/ 	.short	(.L_256 - .L_255)
.L_255:
        /*0290*/ 	.word	0x00000180
        /*0294*/ 	.word	0x00000001
        /*0298*/ 	.word	0x00000001


	//----- nvinfo : EIATTR_CRS_STACK_SIZE
	.align		4
.L_256:
        /*029c*/ 	.byte	0x04, 0x1e
        /*029e*/ 	.short	(.L_258 - .L_257)
.L_257:
        /*02a0*/ 	.word	0x00000000


	//----- nvinfo : EIATTR_CBANK_PARAM_SIZE
	.align		4
.L_258:
        /*02a4*/ 	.byte	0x03, 0x19
        /*02a6*/ 	.short	0x06f0


	//----- nvinfo : EIATTR_PARAM_CBANK
	.align		4
        /*02a8*/ 	.byte	0x04, 0x0a
        /*02aa*/ 	.short	(.L_260 - .L_259)
	.align		4
.L_259:
        /*02ac*/ 	.word	index@(.nv.constant0._ZN7cutlass13device_kernelIN5flash11enable_sm90INS1_16FlashAttnBwdSm90INS1_25CollectiveMainloopBwdSm90ILi2ELi1ELi1EN4cute5tupleIJNS5_1CILi1EEES8_S8_EEENS6_IJNS7_ILi64EEENS7_ILi80EEENS7_ILi256EEEEEENS_6half_tEfNS_4arch4Sm90ELb0ELb1ELb0ELb0ELb0ELb0ELb1ELb1ELi2ELi1ELi1ELi1ELb0EEENS1_24CollectiveEpilogueBwdGQAISD_fSG_Li256ELb0ELb0EEENS1_19SingleTileSchedulerILb0ELb0ELb0ELi80EEEEEEEEEvNT_6ParamsE)
        /*02b0*/ 	.short	0x0210
        /*02b2*/ 	.short	0x06f0


	//----- nvinfo : EIATTR_SW_WAR
	.align		4
.L_260:
        /*02b4*/ 	.byte	0x04, 0x36
        /*02b6*/ 	.short	(.L_262 - .L_261)
.L_261:
        /*02b8*/ 	.word	0x00000008
.L_262:


//--------------------- .nv.info._ZN7cutlass13device_kernelIN5flash11enable_sm90INS1_16FlashAttnBwdSm90INS1_25CollectiveMainloopBwdSm90ILi2ELi1ELi1EN4cute5tupleIJNS5_1CILi1EEES8_S8_EEENS6_IJNS7_ILi64EEENS7_ILi80EEENS7_ILi256EEEEEENS_6half_tEfNS_4arch4Sm90ELb0ELb1ELb0ELb1ELb0ELb0ELb1ELb1ELi2ELi1ELi1ELi1ELb0EEENS1_21CollectiveEpilogueBwdISD_SE_SG_Li256ELb1ELb1ELi2EEENS1_19SingleTileSchedulerILb1ELb0ELb0ELi80EEEEEEEEEvNT_6ParamsE --------------------------
	.section	.nv.info._ZN7cutlass13device_kernelIN5flash11enable_sm90INS1_16FlashAttnBwdSm90INS1_25CollectiveMainloopBwdSm90ILi2ELi1ELi1EN4cute5tupleIJNS5_1CILi1EEES8_S8_EEENS6_IJNS7_ILi64EEENS7_ILi80EEENS7_ILi256EEEEEENS_6half_tEfNS_4arch4Sm90ELb0ELb1ELb0ELb1ELb0ELb0ELb1ELb1ELi2ELi1ELi1ELi1ELb0EEENS1_21CollectiveEpilogueBwdISD_SE_SG_Li256ELb1ELb1ELi2EEENS1_19SingleTileSchedulerILb1ELb0ELb0ELi80EEEEEEEEEvNT_6ParamsE,"",@"SHT_CUDA_INFO"
	.sectionflags	@""
	.align	4


	//----- nvinfo : EIATTR_CUDA_API_VERSION
	.align		4
        /*0000*/ 	.byte	0x04, 0x37
        /*0002*/ 	.short	(.L_264 - .L_263)
.L_263:
        /*0004*/ 	.word	0x00000082


	//----- nvinfo : EIATTR_KPARAM_INFO
	.align		4
.L_264:
        /*0008*/ 	.byte	0x04, 0x17
        /*000a*/ 	.short	(.L_266 - .L_265)
.L_265:
        /*000c*/ 	.word	0x00000000
        /*0010*/ 	.short	0x0000
        /*0012*/ 	.short	0x0070
        /*0014*/ 	.byte	0x00, 0xf0, 0x01, 0x1a


	//----- nvinfo : EIATTR_SPARSE_MMA_MASK
	.align		4
.L_266:
        /*0018*/ 	.byte	0x03, 0x50
        /*001a*/ 	.short	0x0000


	//----- nvinfo : EIATTR_MAXREG_COUNT
	.align		4
        /*001c*/ 	.byte	0x03, 0x1b
        /*001e*/ 	.short	0x00a8


	//----- nvinfo : EIATTR_NUM_BARRIERS
	.align		4
        /*0020*/ 	.byte	0x02, 0x4c
        /*0022*/ 	.byte	0x0a
	.zero		1


	//----- nvinfo : EIATTR_ANNOTATIONS
	.align		4
        /*0024*/ 	.byte	0x04, 0x55
        /*0026*/ 	.short	(.L_268 - .L_267)


	//   ....[0]....
.L_267:
        /*0028*/ 	.word	0x00000001
        /*002c*/ 	.byte	0xc0, 0x02, 0x00, 0x00, 0x01, 0x00, 0x00, 0x00, 0x20, 0x12, 0x00, 0x00, 0x01, 0x00, 0x00, 0x00
        /*003c*/ 	.byte	0x20, 0xf4, 0x00, 0x00


	//----- nvinfo : EIATTR_MERCURY_ISA_VERSION
	.align		4
.L_268:
        /*0040*/ 	.byte	0x03, 0x5f
        /*0042*/ 	.short	0x0101


	//----- nvinfo : EIATTR_INT_WARP_WIDE_INSTR_OFFSETS
	.align		4
        /*0044*/ 	.byte	0x04, 0x31
        /*0046*/ 	.short	(.L_270 - .L_269)


	//   ....[0]....
.L_269:
        /*0048*/ 	.word	0x00000190


	//   ....[1]....
        /*004c*/ 	.word	0x000001c0


	//----- nvinfo : EIATTR_COOP_GROUP_MASK_REGIDS
	.align		4
.L_270:
        /*0050*/ 	.byte	0x04, 0x29
        /*0052*/ 	.short	(.L_272 - .L_271)


	//   ....[0]....
.L_271:
        /*0054*/ 	.word	0xffffffff


	//   ....[1]....
        /*0058*/ 	.word	0xffffffff


	//   ....[2]....
        /*005c*/ 	.word	0xffffffff


	//   ....[3]....
        /*0060*/ 	.word	0xffffffff


	//   ....[4]....
        /*0064*/ 	.word	0xffffffff


	//   ....[5]....
        /*0068*/ 	.word	0xffffffff


	//----- nvinfo : EIATTR_COOP_GROUP_INSTR_OFFSETS
	.align		4
.L_272:
        /*006c*/ 	.byte	0x04, 0x28
        /*006e*/ 	.short	(.L_274 - .L_273)


	//   ....[0]....
.L_273:
        /*0070*/ 	.word	0x00000060


	//   ....[1]....
        /*0074*/ 	.word	0x000001a0


	//   ....[2]....
        /*0078*/ 	.word	0x00000220


	//   ....[3]....
        /*007c*/ 	.word	0x00000400


	//   ....[4]....
        /*0080*/ 	.word	0x000011e0


	//   ....[5]....
        /*0084*/ 	.word	0x0000d300


	//----- nvinfo : EIATTR_REG_RECONFIG
	.align		4
.L_274:
        /*0088*/ 	.byte	0x01, 0x54
	.zero		2


	//----- nvinfo : EIATTR_MBARRIER_INSTR_OFFSETS
	.align		4
        /*008c*/ 	.byte	0x04, 0x39
        /*008e*/ 	.short	(.L_276 - .L_275)


	//   ....[0]....
.L_275:
        /*0090*/ 	.word	0x00000290
        /*0094*/ 	.word	0x000000ff
        /*0098*/ 	.word	0x00031600
        /*009c*/ 	.short	0x0100
        /*009e*/ 	.byte	0x06
	.zero		1


	//   ....[1]....
        /*00a0*/ 	.word	0x000003b0
        /*00a4*/ 	.word	0x000000ff
        /*00a8*/ 	.word	0x00031610
        /*00ac*/ 	.short	0x0100
        /*00ae*/ 	.byte	0x08
	.zero		1


	//   ....[2]....
        /*00b0*/ 	.word	0x000003c0
        /*00b4*/ 	.word	0x000000ff
        /*00b8*/ 	.word	0x00031620
        /*00bc*/ 	.short	0x0100
        /*00be*/ 	.byte	0x08
	.zero		1


	//   ....[3]....
        /*00c0*/ 	.word	0x000003d0
        /*00c4*/ 	.word	0x000000ff
        /*00c8*/ 	.word	0x00031618
        /*00cc*/ 	.short	0x0100
        /*00ce*/ 	.byte	0x08
	.zero		1


	//   ....[4]....
        /*00d0*/ 	.word	0x000003e0
        /*00d4*/ 	.word	0x000000ff
        /*00d8*/ 	.word	0x00031628
        /*00dc*/ 	.short	0x0100
        /*00de*/ 	.byte	0x08
	.zero		1


	//   ....[5]....
        /*00e0*/ 	.word	0x00000510
        /*00e4*/ 	.word	0x000000ff
        /*00e8*/ 	.word	0x00031630
        /*00ec*/ 	.short	0x0100
        /*00ee*/ 	.byte	0x08
	.zero		1


	//   ....[6]....
        /*00f0*/ 	.word	0x00000520
        /*00f4*/ 	.word	0x000000ff
        /*00f8*/ 	.word	0x00031638
        /*00fc*/ 	.short	0x0100
        /*00fe*/ 	.byte	0x08
	.zero		1


	//   ....[7]....
        /*0100*/ 	.word	0x00001190
        /*0104*/ 	.word	0x00000011
        /*0108*/ 	.word	0x00031600
        /*010c*/ 	.short	0x010a
        /*010e*/ 	.byte	0x3f
	.zero		1


	//   ....[8]....
        /*0110*/ 	.word	0x00001200
        /*0114*/ 	.word	0x00000011
        /*0118*/ 	.word	0x00031600
        /*011c*/ 	.short	0x010a
        /*011e*/ 	.byte	0x3f
	.zero		1


	//   ....[9]....
        /*0120*/ 	.word	0x00001be0
        /*0124*/ 	.word	0x00000010
        /*0128*/ 	.word	0x00031610
        /*012c*/ 	.short	0x010a
        /*012e*/ 	.byte	0x3f
	.zero		1


	//   ....[10]....
        /*0130*/ 	.word	0x00001ca0
        /*0134*/ 	.word	0x00000010
        /*0138*/ 	.word	0x00031610
        /*013c*/ 	.short	0x010a
        /*013e*/ 	.byte	0x3f
	.zero		1


	//   ....[11]....
        /*0140*/ 	.word	0x00003860
        /*0144*/ 	.word	0x00000011
        /*0148*/ 	.word	0x00031630
        /*014c*/ 	.short	0x010a
        /*014e*/ 	.byte	0x3f
	.zero		1


	//   ....[12]....
        /*0150*/ 	.word	0x00003920
        /*0154*/ 	.word	0x00000011
        /*0158*/ 	.word	0x00031630
        /*015c*/ 	.short	0x010a
        /*015e*/ 	.byte	0x3f
	.zero		1


	//   ....[13]....
        /*0160*/ 	.word	0x00008390
        /*0164*/ 	.word	0x00000018
        /*0168*/ 	.word	0x00000000
        /*016c*/ 	.short	0x0101
        /*016e*/ 	.byte	0x3f
	.zero		1


	//   ....[14]....
        /*0170*/ 	.word	0x00008a90
        /*0174*/ 	.word	0x00000010
        /*0178*/ 	.word	0x00000000
        /*017c*/ 	.short	0x0101
        /*017e*/ 	.byte	0x3f
	.zero		1


	//   ....[15]....
        /*0180*/ 	.word	0x0000ddb0
        /*0184*/ 	.word	0x00000006
        /*0188*/ 	.word	0x00031620
        /*018c*/ 	.short	0x010a
        /*018e*/ 	.byte	0x3f
	.zero		1


	//   ....[16]....
        /*0190*/ 	.word	0x0000e7f0
        /*0194*/ 	.word	0x00000006
        /*0198*/ 	.word	0x00031638
        /*019c*/ 	.short	0x010a
        /*019e*/ 	.byte	0x3f
	.zero		1


	//   ....[17]....
        /*01a0*/ 	.word	0x0000eb40
        /*01a4*/ 	.word	0x00000014
        /*01a8*/ 	.word	0x00031620
        /*01ac*/ 	.short	0x010a
        /*01ae*/ 	.byte	0x3f
	.zero		1


	//   ....[18]....
        /*01b0*/ 	.word	0x0000ef80
        /*01b4*/ 	.word	0x00000006
        /*01b8*/ 	.word	0x00031638
        /*01bc*/ 	.short	0x010a
        /*01be*/ 	.byte	0x3f
	.zero		1


	//   ....[19]....
        /*01c0*/ 	.word	0x0000f4f0
        /*01c4*/ 	.word	0x00000005
        /*01c8*/ 	.word	0x00000000
        /*01cc*/ 	.short	0x010a
        /*01ce*/ 	.byte	0x3f
	.zero		1


	//   ....[20]....
        /*01d0*/ 	.word	0x0000f580
        /*01d4*/ 	.word	0x00000003
        /*01d8*/ 	.word	0x00000000
        /*01dc*/ 	.short	0x010a
        /*01de*/ 	.byte	0x3f
	.zero		1


	//   ....[21]....
        /*01e0*/ 	.word	0x0000f5d0
        /*01e4*/ 	.word	0x00000002
        /*01e8*/ 	.word	0x00031638
        /*01ec*/ 	.short	0x010a
        /*01ee*/ 	.byte	0x3f
	.zero		1


	//   ....[22]....
        /*01f0*/ 	.word	0x0000f630
        /*01f4*/ 	.word	0x00000011
        /*01f8*/ 	.word	0x00031600
        /*01fc*/ 	.short	0x010a
        /*01fe*/ 	.byte	0x3f
	.zero		1


	//   ....[23]....
        /*0200*/ 	.word	0x0000f680
        /*0204*/ 	.word	0x00000010
        /*0208*/ 	.word	0x00031610
        /*020c*/ 	.short	0x010a
        /*020e*/ 	.byte	0x3f
	.zero		1


	//   ....[24]....
        /*0210*/ 	.word	0x0000f6d0
        /*0214*/ 	.word	0x00000011
        /*0218*/ 	.word	0x00031630
        /*021c*/ 	.short	0x010a
        /*021e*/ 	.byte	0x3f
	.zero		1


	//   ....[25]....
        /*0220*/ 	.word	0x0000f720
        /*0224*/ 	.word	0x00000006
        /*0228*/ 	.word	0x00031620
        /*022c*/ 	.short	0x010a
        /*022e*/ 	.byte	0x3f
	.zero		1


	//   ....[26]....
        /*0230*/ 	.word	0x0000f770
        /*0234*/ 	.word	0x00000006
        /*0238*/ 	.word	0x00031638
        /*023c*/ 	.short	0x010a
        /*023e*/ 	.byte	0x3f
	.zero		1


	//   ....[27]....
        /*0240*/ 	.word	0x0000f7d0
        /*0244*/ 	.word	0x00000014
        /*0248*/ 	.word	0x00031620
        /*024c*/ 	.short	0x010a
        /*024e*/ 	.byte	0x3f
	.zero		1


	//   ....[28]....
        /*0250*/ 	.word	0x0000f820
        /*0254*/ 	.word	0x00000006
        /*0258*/ 	.word	0x00031638
        /*025c*/ 	.short	0x010a
        /*025e*/ 	.byte	0x3f
	.zero		1


	//   ....[29]....
        /*0260*/ 	.word	0x0000f870
        /*0264*/ 	.word	0x00000005
        /*0268*/ 	.word	0x00000000
        /*026c*/ 	.short	0x010a
        /*026e*/ 	.byte	0x3f
	.zero		1


	//   ....[30]....
        /*0270*/ 	.word	0x0000f8c0
        /*0274*/ 	.word	0x00000003
        /*0278*/ 	.word	0x00000000
        /*027c*/ 	.short	0x010a
        /*027e*/ 	.byte	0x3f
	.zero		1


	//----- nvinfo : EIATTR_NUM_MBARRIERS
	.align		4
.L_276:
        /*0280*/ 	.byte	0x03, 0x38
        /*0282*/ 	.short	0x0007


	//----- nvinfo : EIATTR_EXIT_INSTR_OFFSETS
	.align		4
        /*0284*/ 	.byte	0x04, 0x1c
        /*0286*/ 	.short	(.L_278 - .L_277)


	//   ....[0]....
.L_277:
        /*0288*/ 	.word	0x0000f620


	//----- nvinfo : EIATTR_MAX_THREADS
	.align		4
.L_278:
        /*028c*/ 	.byte	0x04, 0x05
        /*028e*/ 	.short	(.L_280 - .L_279)
.L_279:
        /*0290*/ 	.word	0x00000180
        /*0294*/ 	.word	0x00000001
        /*0298*/ 	.word	0x00000001


	//----- nvinfo : EIATTR_CRS_STACK_SIZE
	.align		4
.L_280:
        /*029c*/ 	.byte	0x04, 0x1e
        /*029e*/ 	.short	(.L_282 - .L_281)
.L_281:
        /*02a0*/ 	.word	0x00000000


	//----- nvinfo : EIATTR_CBANK_PARAM_SIZE
	.align		4
.L_282:
        /*02a4*/ 	.byte	0x03, 0x19
        /*02a6*/ 	.short	0x06f0


	//----- nvinfo : EIATTR_PARAM_CBANK
	.align		4
        /*02a8*/ 	.byte	0x04, 0x0a
        /*02aa*/ 	.short	(.L_284 - .L_283)
	.align		4
.L_283:
        /*02ac*/ 	.word	index@(.nv.constant0._ZN7cutlass13device_kernelIN5flash11enable_sm90INS1_16FlashAttnBwdSm90INS1_25CollectiveMainloopBwdSm90ILi2ELi1ELi1EN4cute5tupleIJNS5_1CILi1EEES8_S8_EEENS6_IJNS7_ILi64EEENS7_ILi80EEENS7_ILi256EEEEEENS_6half_tEfNS_4arch4Sm90ELb0ELb1ELb0ELb1ELb0ELb0ELb1ELb1ELi2ELi1ELi1ELi1ELb0EEENS1_21CollectiveEpilogueBwdISD_SE_SG_Li256ELb1ELb1ELi2EEENS1_19SingleTileSchedulerILb1ELb0ELb0ELi80EEEEEEEEEvNT_6ParamsE)
        /*02b0*/ 	.short	0x0210
        /*02b2*/ 	.short	0x06f0


	//----- nvinfo : EIATTR_SW_WAR
	.align		4
.L_284:
        /*02b4*/ 	.byte	0x04, 0x36
        /*02b6*/ 	.short	(.L_286 - .L_285)
.L_285:
        /*02b8*/ 	.word	0x00000008
.L_286:


//--------------------- .nv.info._ZN7cutlass13device_kernelIN5flash11enable_sm90INS1_16FlashAttnBwdSm90INS1_25CollectiveMainloopBwdSm90ILi2ELi1ELi1EN4cute5tupleIJNS5_1CILi1EEES8_S8_EEENS6_IJNS7_ILi64EEENS7_ILi80EEENS7_ILi256EEEEEENS_6half_tEfNS_4arch4Sm90ELb0ELb1ELb0ELb1ELb0ELb0ELb1ELb1ELi2ELi1ELi1ELi1ELb0EEENS1_24CollectiveEpilogueBwdGQAISD_fSG_Li256ELb1ELb0EEENS1_19SingleTileSchedulerILb1ELb0ELb0ELi80EEEEEEEEEvNT_6ParamsE --------------------------
	.section	.nv.info._ZN7cutlass13device_kernelIN5flash11enable_sm90INS1_16FlashAttnBwdSm90INS1_25CollectiveMainloopBwdSm90ILi2ELi1ELi1EN4cute5tupleIJNS5_1CILi1EEES8_S8_EEENS6_IJNS7_ILi64EEENS7_ILi80EEENS7_ILi256EEEEEENS_6half_tEfNS_4arch4Sm90ELb0ELb1ELb0ELb1ELb0ELb0ELb1ELb1ELi2ELi1ELi1ELi1ELb0EEENS1_24CollectiveEpilogueBwdGQAISD_fSG_Li256ELb1ELb0EEENS1_19SingleTileSchedulerILb1ELb0ELb0ELi80EEEEEEEEEvNT_6ParamsE,"",@"SHT_CUDA_INFO"
	.sectionflags	@""
	.align	4


	//----- nvinfo : EIATTR_CUDA_API_VERSION
	.align		4
        /*0000*/ 	.byte	0x04, 0x37
        /*0002*/ 	.short	(.L_288 - .L_287)
.L_287:
        /*0004*/ 	.word	0x00000082


	//----- nvinfo : EIATTR_KPARAM_INFO
	.align		4
.L_288:
        /*0008*/ 	.byte	0x04, 0x17
        /*000a*/ 	.short	(.L_290 - .L_289)
.L_289:
        /*000c*/ 	.word	0x00000000
        /*0010*/ 	.short	0x0000
        /*0012*/ 	.short	0x0070
        /*0014*/ 	.byte	0x00, 0xf0, 0x01, 0x1a


	//----- nvinfo : EIATTR_SPARSE_MMA_MASK
	.align		4
.L_290:
        /*0018*/ 	.byte	0x03, 0x50
        /*001a*/ 	.short	0x0000


	//----- nvinfo : EIATTR_MAXREG_COUNT
	.align		4
        /*001c*/ 	.byte	0x03, 0x1b
        /*001e*/ 	.short	0x00a8


	//----- nvinfo : EIATTR_NUM_BARRIERS
	.align		4
        /*0020*/ 	.byte	0x02, 0x4c
        /*0022*/ 	.byte	0x0a
	.zero		1


	//----- nvinfo : EIATTR_ANNOTATIONS
	.align		4
        /*0024*/ 	.byte	0x04, 0x55
        /*0026*/ 	.short	(.L_292 - .L_291)


	//   ....[0]....
.L_291:
        /*0028*/ 	.word	0x00000001
        /*002c*/ 	.byte	0xc0, 0x02, 0x00, 0x00, 0x01, 0x00, 0x00, 0x00, 0x90, 0x07, 0x00, 0x00, 0x01, 0x00, 0x00, 0x00
        /*003c*/ 	.byte	0x60, 0x12, 0x00, 0x00, 0x01, 0x00, 0x00, 0x00, 0x70, 0x12, 0x00, 0x00, 0x01, 0x00, 0x00, 0x00
        /*004c*/ 	.byte	0x20, 0x90, 0x00, 0x00, 0x01, 0x00, 0x00, 0x00, 0xd0, 0xba, 0x00, 0x00


	//----- nvinfo : EIATTR_MERCURY_ISA_VERSION
	.align		4
.L_292:
        /*0058*/ 	.byte	0x03, 0x5f
        /*005a*/ 	.short	0x0101


	//----- nvinfo : EIATTR_INT_WARP_WIDE_INSTR_OFFSETS
	.align		4
        /*005c*/ 	.byte	0x04, 0x31
        /*005e*/ 	.short	(.L_294 - .L_293)


	//   ....[0]....
.L_293:
        /*0060*/ 	.word	0x00000190


	//   ....[1]....
        /*0064*/ 	.word	0x000001c0


	//----- nvinfo : EIATTR_COOP_GROUP_MASK_REGIDS
	.align		4
.L_294:
        /*0068*/ 	.byte	0x04, 0x29
        /*006a*/ 	.short	(.L_296 - .L_295)


	//   ....[0]....
.L_295:
        /*006c*/ 	.word	0xffffffff


	//   ....[1]....
        /*0070*/ 	.word	0xffffffff


	//   ....[2]....
        /*0074*/ 	.word	0xffffffff


	//   ....[3]....
        /*0078*/ 	.word	0xffffffff


	//   ....[4]....
        /*007c*/ 	.word	0xffffffff


	//   ....[5]....
        /*0080*/ 	.word	0xffffffff


	//----- nvinfo : EIATTR_COOP_GROUP_INSTR_OFFSETS
	.align		4
.L_296:
        /*0084*/ 	.byte	0x04, 0x28
        /*0086*/ 	.short	(.L_298 - .L_297)


	//   ....[0]....
.L_297:
        /*0088*/ 	.word	0x00000060


	//   ....[1]....
        /*008c*/ 	.word	0x000001a0


	//   ....[2]....
        /*0090*/ 	.word	0x00000220


	//   ....[3]....
        /*0094*/ 	.word	0x00000400


	//   ....[4]....
        /*0098*/ 	.word	0x00001220


	//   ....[5]....
        /*009c*/ 	.word	0x000099b0


	//----- nvinfo : EIATTR_REG_RECONFIG
	.align		4
.L_298:
        /*00a0*/ 	.byte	0x01, 0x54
	.zero		2


	//----- nvinfo : EIATTR_MBARRIER_INSTR_OFFSETS
	.align		4
        /*00a4*/ 	.byte	0x04, 0x39
        /*00a6*/ 	.short	(.L_300 - .L_299)


	//   ....[0]....
.L_299:
        /*00a8*/ 	.word	0x00000290
        /*00ac*/ 	.word	0x000000ff
        /*00b0*/ 	.word	0x00031800
        /*00b4*/ 	.short	0x0100
        /*00b6*/ 	.byte	0x06
	.zero		1


	//   ....[1]....
        /*00b8*/ 	.word	0x000003b0
        /*00bc*/ 	.word	0x000000ff
        /*00c0*/ 	.word	0x00031810
        /*00c4*/ 	.short	0x0100
        /*00c6*/ 	.byte	0x08
	.zero		1


	//   ....[2]....
        /*00c8*/ 	.word	0x000003c0
        /*00cc*/ 	.word	0x000000ff
        /*00d0*/ 	.word	0x00031820
        /*00d4*/ 	.short	0x0100
        /*00d6*/ 	.byte	0x08
	.zero		1


	//   ....[3]....
        /*00d8*/ 	.word	0x000003d0
        /*00dc*/ 	.word	0x000000ff
        /*00e0*/ 	.word	0x00031818
        /*00e4*/ 	.short	0x0100
        /*00e6*/ 	.byte	0x08
	.zero		1


	//   ....[4]....
        /*00e8*/ 	.word	0x000003e0
        /*00ec*/ 	.word	0x000000ff
        /*00f0*/ 	.word	0x00031828
        /*00f4*/ 	.short	0x0100
        /*00f6*/ 	.byte	0x08
	.zero		1


	//   ....[5]....
        /*00f8*/ 	.word	0x00000510
        /*00fc*/ 	.word	0x000000ff
        /*0100*/ 	.word	0x00031830
        /*0104*/ 	.short	0x0100
        /*0106*/ 	.byte	0x08
	.zero		1


	//   ....[6]....
        /*0108*/ 	.word	0x00000520
        /*010c*/ 	.word	0x000000ff
        /*0110*/ 	.word	0x00031838
        /*0114*/ 	.short	0x0100
        /*0116*/ 	.byte	0x08
	.zero		1


	//   ....[7]....
        /*0118*/ 	.word	0x00001200
        /*011c*/ 	.word	0x00000011
        /*0120*/ 	.word	0x00031800
        /*0124*/ 	.short	0x010a
        /*0126*/ 	.byte	0x3f
	.zero		1


	//   ....[8]....
        /*0128*/ 	.word	0x00001240
        /*012c*/ 	.word	0x00000011
        /*0130*/ 	.word	0x00031800
        /*0134*/ 	.short	0x010a
        /*0136*/ 	.byte	0x3f
	.zero		1


	//   ....[9]....
        /*0138*/ 	.word	0x00001c20
        /*013c*/ 	.word	0x00000010
        /*0140*/ 	.word	0x00031810
        /*0144*/ 	.short	0x010a
        /*0146*/ 	.byte	0x3f
	.zero		1


	//   ....[10]....
        /*0148*/ 	.word	0x00001ce0
        /*014c*/ 	.word	0x00000010
        /*0150*/ 	.word	0x00031810
        /*0154*/ 	.short	0x010a
        /*0156*/ 	.byte	0x3f
	.zero		1


	//   ....[11]....
        /*0158*/ 	.word	0x000038a0
        /*015c*/ 	.word	0x00000011
        /*0160*/ 	.word	0x00031830
        /*0164*/ 	.short	0x010a
        /*0166*/ 	.byte	0x3f
	.zero		1


	//   ....[12]....
        /*0168*/ 	.word	0x00003960
        /*016c*/ 	.word	0x00000011
        /*0170*/ 	.word	0x00031830
        /*0174*/ 	.short	0x010a
        /*0176*/ 	.byte	0x3f
	.zero		1


	//   ....[13]....
        /*0178*/ 	.word	0x000083b0
        /*017c*/ 	.word	0x00000018
        /*0180*/ 	.word	0x00000000
        /*0184*/ 	.short	0x0101
        /*0186*/ 	.byte	0x3f
	.zero		1


	//   ....[14]....
        /*0188*/ 	.word	0x00008ab0
        /*018c*/ 	.word	0x00000010
        /*0190*/ 	.word	0x00000000
        /*0194*/ 	.short	0x0101
        /*0196*/ 	.byte	0x3f
	.zero		1


	//   ....[15]....
        /*0198*/ 	.word	0x0000a460
        /*019c*/ 	.word	0x00000006
        /*01a0*/ 	.word	0x00031820
        /*01a4*/ 	.short	0x010a
        /*01a6*/ 	.byte	0x3f
	.zero		1


	//   ....[16]....
        /*01a8*/ 	.word	0x0000aea0
        /*01ac*/ 	.word	0x00000006
        /*01b0*/ 	.word	0x00031838
        /*01b4*/ 	.short	0x010a
        /*01b6*/ 	.byte	0x3f
	.zero		1


	//   ....[17]....
        /*01b8*/ 	.word	0x0000b1f0
        /*01bc*/ 	.word	0x00000014
        /*01c0*/ 	.word	0x00031820
        /*01c4*/ 	.short	0x010a
        /*01c6*/ 	.byte	0x3f
	.zero		1


	//   ....[18]....
        /*01c8*/ 	.word	0x0000b630
        /*01cc*/ 	.word	0x00000006
        /*01d0*/ 	.word	0x00031838
        /*01d4*/ 	.short	0x010a
        /*01d6*/ 	.byte	0x3f
	.zero		1


	//   ....[19]....
        /*01d8*/ 	.word	0x0000bba0
        /*01dc*/ 	.word	0x00000005
        /*01e0*/ 	.word	0x00000000
        /*01e4*/ 	.short	0x010a
        /*01e6*/ 	.byte	0x3f
	.zero		1


	//   ....[20]....
        /*01e8*/ 	.word	0x0000bc30
        /*01ec*/ 	.word	0x00000003
        /*01f0*/ 	.word	0x00000000
        /*01f4*/ 	.short	0x010a
        /*01f6*/ 	.byte	0x3f
	.zero		1


	//   ....[21]....
        /*01f8*/ 	.word	0x0000bc80
        /*01fc*/ 	.word	0x00000002
        /*0200*/ 	.word	0x00031838
        /*0204*/ 	.short	0x010a
        /*0206*/ 	.byte	0x3f
	.zero		1


	//   ....[22]....
        /*0208*/ 	.word	0x0000bce0
        /*020c*/ 	.word	0x00000011
        /*0210*/ 	.word	0x00031800
        /*0214*/ 	.short	0x010a
        /*0216*/ 	.byte	0x3f
	.zero		1


	//   ....[23]....
        /*0218*/ 	.word	0x0000bd30
        /*021c*/ 	.word	0x00000010
        /*0220*/ 	.word	0x00031810
        /*0224*/ 	.short	0x010a
        /*0226*/ 	.byte	0x3f
	.zero		1


	//   ....[24]....
        /*0228*/ 	.word	0x0000bd80
        /*022c*/ 	.word	0x00000011
        /*0230*/ 	.word	0x00031830
        /*0234*/ 	.short	0x010a
        /*0236*/ 	.byte	0x3f
	.zero		1


	//   ....[25]....
        /*0238*/ 	.word	0x0000bdd0
        /*023c*/ 	.word	0x00000006
        /*0240*/ 	.word	0x00031820
        /*0244*/ 	.short	0x010a
        /*0246*/ 	.byte	0x3f
	.zero		1


	//   ....[26]....
        /*0248*/ 	.word	0x0000be20
        /*024c*/ 	.word	0x00000006
        /*0250*/ 	.word	0x00031838
        /*0254*/ 	.short	0x010a
        /*0256*/ 	.byte	0x3f
	.zero		1


	//   ....[27]....
        /*0258*/ 	.word	0x0000be80
        /*025c*/ 	.word	0x00000014
        /*0260*/ 	.word	0x00031820
        /*0264*/ 	.short	0x010a
        /*0266*/ 	.byte	0x3f
	.zero		1


	//   ....[28]....
        /*0268*/ 	.word	0x0000bed0
        /*026c*/ 	.word	0x00000006
        /*0270*/ 	.word	0x00031838
        /*0274*/ 	.short	0x010a
        /*0276*/ 	.byte	0x3f
	.zero		1


	//   ....[29]....
        /*0278*/ 	.word	0x0000bf20
        /*027c*/ 	.word	0x00000005
        /*0280*/ 	.word	0x00000000
        /*0284*/ 	.short	0x010a
        /*0286*/ 	.byte	0x3f
	.zero		1


	//   ....[30]....
        /*0288*/ 	.word	0x0000bf70
        /*028c*/ 	.word	0x00000003
        /*0290*/ 	.word	0x00000000
        /*0294*/ 	.short	0x010a
        /*0296*/ 	.byte	0x3f
	.zero		1


	//----- nvinfo : EIATTR_NUM_MBARRIERS
	.align		4
.L_300:
        /*0298*/ 	.byte	0x03, 0x38
        /*029a*/ 	.short	0x0007


	//----- nvinfo : EIATTR_EXIT_INSTR_OFFSETS
	.align		4
        /*029c*/ 	.byte	0x04, 0x1c
        /*029e*/ 	.short	(.L_302 - .L_301)


	//   ....[0]....
.L_301:
        /*02a0*/ 	.word	0x0000bcd0


	//----- nvinfo : EIATTR_MAX_THREADS
	.align		4
.L_302:
        /*02a4*/ 	.byte	0x04, 0x05
        /*02a6*/ 	.short	(.L_304 - .L_303)
.L_303:
        /*02a8*/ 	.word	0x00000180
        /*02ac*/ 	.word	0x00000001
        /*02b0*/ 	.word	0x00000001


	//----- nvinfo : EIATTR_CRS_STACK_SIZE
	.align		4
.L_304:
        /*02b4*/ 	.byte	0x04, 0x1e
        /*02b6*/ 	.short	(.L_306 - .L_305)
.L_305:
        /*02b8*/ 	.word	0x00000000


	//----- nvinfo : EIATTR_CBANK_PARAM_SIZE
	.align		4
.L_306:
        /*02bc*/ 	.byte	0x03, 0x19
        /*02be*/ 	.short	0x06f0


	//----- nvinfo : EIATTR_PARAM_CBANK
	.align		4
        /*02c0*/ 	.byte	0x04, 0x0a
        /*02c2*/ 	.short	(.L_308 - .L_307)
	.align		4
.L_307:
        /*02c4*/ 	.word	index@(.nv.constant0._ZN7cutlass13device_kernelIN5flash11enable_sm90INS1_16FlashAttnBwdSm90INS1_25CollectiveMainloopBwdSm90ILi2ELi1ELi1EN4cute5tupleIJNS5_1CILi1EEES8_S8_EEENS6_IJNS7_ILi64EEENS7_ILi80EEENS7_ILi256EEEEEENS_6half_tEfNS_4arch4Sm90ELb0ELb1ELb0ELb1ELb0ELb0ELb1ELb1ELi2ELi1ELi1ELi1ELb0EEENS1_24CollectiveEpilogueBwdGQAISD_fSG_Li256ELb1ELb0EEENS1_19SingleTileSchedulerILb1ELb0ELb0ELi80EEEEEEEEEvNT_6ParamsE)
        /*02c8*/ 	.short	0x0210
        /*02ca*/ 	.short	0x06f0


	//----- nvinfo : EIATTR_SW_WAR
	.align		4
.L_308:
        /*02cc*/ 	.byte	0x04, 0x36
        /*02ce*/ 	.short	(.L_310 - .L_309)
.L_309:
        /*02d0*/ 	.word	0x00000008
.L_310:


//--------------------- .nv.info._ZN7cutlass13device_kernelIN5flash11enable_sm90INS1_16FlashAttnBwdSm90INS1_25CollectiveMainloopBwdSm90ILi2ELi1ELi1EN4cute5tupleIJNS5_1CILi1EEES8_S8_EEENS6_IJNS7_ILi64EEENS7_ILi80EEENS7_ILi256EEEEEENS_6half_tEfNS_4arch4Sm90ELb1ELb0ELb0ELb0ELb0ELb0ELb1ELb1ELi2ELi1ELi1ELi1ELb0EEENS1_21CollectiveEpilogueBwdISD_SE_SG_Li256ELb0ELb1ELi2EEENS1_25SingleTileBwdLPTSchedulerILb0ELi80ELb0EEEEEEEEEvNT_6ParamsE --------------------------
	.section	.nv.info._ZN7cutlass13device_kernelIN5flash11enable_sm90INS1_16FlashAttnBwdSm90INS1_25CollectiveMainloopBwdSm90ILi2ELi1ELi1EN4cute5tupleIJNS5_1CILi1EEES8_S8_EEENS6_IJNS7_ILi64EEENS7_ILi80EEENS7_ILi256EEEEEENS_6half_tEfNS_4arch4Sm90ELb1ELb0ELb0ELb0ELb0ELb0ELb1ELb1ELi2ELi1ELi1ELi1ELb0EEENS1_21CollectiveEpilogueBwdISD_SE_SG_Li256ELb0ELb1ELi2EEENS1_25SingleTileBwdLPTSchedulerILb0ELi80ELb0EEEEEEEEEvNT_6ParamsE,"",@"SHT_CUDA_INFO"
	.sectionflags	@""
	.align	4


	//----- nvinfo : EIATTR_CUDA_API_VERSION
	.align		4
        /*0000*/ 	.byte	0x04, 0x37
        /*0002*/ 	.short	(.L_312 - .L_311)
.L_311:
        /*0004*/ 	.word	0x00000082


	//----- nvinfo : EIATTR_KPARAM_INFO
	.align		4
.L_312:
        /*0008*/ 	.byte	0x04, 0x17
        /*000a*/ 	.short	(.L_314 - .L_313)
.L_313:
        /*000c*/ 	.word	0x00000000
        /*0010*/ 	.short	0x0000
        /*0012*/ 	.short	0x0070
        /*0014*/ 	.byte	0x00, 0xf0, 0x01, 0x24


	//----- nvinfo : EIATTR_SPARSE_MMA_MASK
	.align		4
.L_314:
        /*0018*/ 	.byte	0x03, 0x50
        /*001a*/ 	.short	0x0000


	//----- nvinfo : EIATTR_MAXREG_COUNT
	.align		4
        /*001c*/ 	.byte	0x03, 0x1b
        /*001e*/ 	.short	0x00a8


	//----- nvinfo : EIATTR_NUM_BARRIERS
	.align		4
        /*0020*/ 	.byte	0x02, 0x4c
        /*0022*/ 	.byte	0x0a
	.zero		1


	//----- nvinfo : EIATTR_EXTERNS
	.align		4
        /*0024*/ 	.byte	0x04, 0x0f
        /*0026*/ 	.short	(.L_316 - .L_315)


	//   ....[0]....
	.align		4
.L_315:
        /*0028*/ 	.word	index@(__assertfail)


	//----- nvinfo : EIATTR_ANNOTATIONS
	.align		4
.L_316:
        /*002c*/ 	.byte	0x04, 0x55
        /*002e*/ 	.short	(.L_318 - .L_317)


	//   ....[0]....
.L_317:
        /*0030*/ 	.word	0x00000001
        /*0034*/ 	.byte	0x80, 0x13, 0x00, 0x00, 0x01, 0x00, 0x00, 0x00, 0xc0, 0x13, 0x00, 0x00, 0x01, 0x00, 0x00, 0x00
        /*0044*/ 	.byte	0x10, 0x3f, 0x00, 0x00, 0x01, 0x00, 0x00, 0x00, 0xc0, 0x3f, 0x00, 0x00, 0x01, 0x00, 0x00, 0x00
        /*0054*/ 	.byte	0x60, 0x46, 0x00, 0x00, 0x01, 0x00, 0x00, 0x00, 0xc0, 0xe0, 0x00, 0x00, 0x01, 0x00, 0x00, 0x00
        /*0064*/ 	.byte	0x40, 0xe1, 0x00, 0x00


	//----- nvinfo : EIATTR_MERCURY_ISA_VERSION
	.align		4
.L_318:
        /*0068*/ 	.byte	0x03, 0x5f
        /*006a*/ 	.short	0x0101


	//----- nvinfo : EIATTR_INT_WARP_WIDE_INSTR_OFFSETS
	.align		4
        /*006c*/ 	.byte	0x04, 0x31
        /*006e*/ 	.short	(.L_320 - .L_319)


	//   ....[0]....
.L_319:
        /*0070*/ 	.word	0x000001e0


	//   ....[1]....
        /*0074*/ 	.word	0x00000290


	//----- nvinfo : EIATTR_COOP_GROUP_MASK_REGIDS
	.align		4
.L_320:
        /*0078*/ 	.byte	0x04, 0x29
        /*007a*/ 	.short	(.L_322 - .L_321)


	//   ....[0]....
.L_321:
        /*007c*/ 	.word	0xffffffff


	//   ....[1]....
        /*0080*/ 	.word	0xffffffff


	//   ....[2]....
        /*0084*/ 	.word	0xffffffff


	//   ....[3]....
        /*0088*/ 	.word	0xffffffff


	//   ....[4]....
        /*008c*/ 	.word	0xffffffff


	//   ....[5]....
        /*0090*/ 	.word	0xffffffff


	//   ....[6]....
        /*0094*/ 	.word	0xffffffff


	//----- nvinfo : EIATTR_COOP_GROUP_INSTR_OFFSETS
	.align		4
.L_322:
        /*0098*/ 	.byte	0x04, 0x28
        /*009a*/ 	.short	(.L_324 - .L_323)


	//   ....[0]....
.L_323:
        /*009c*/ 	.word	0x00000060


	//   ....[1]....
        /*00a0*/ 	.word	0x000001f0


	//   ....[2]....
        /*00a4*/ 	.word	0x000002a0


	//   ....[3]....
        /*00a8*/ 	.word	0x00000400


	//   ....[4]....
        /*00ac*/ 	.word	0x00000f80


	//   ....[5]....
        /*00b0*/ 	.word	0x0000aee0


	//   ....[6]....
        /*00b4*/ 	.word	0x0000d120


	//----- nvinfo : EIATTR_REG_RECONFIG
	.align		4
.L_324:
        /*00b8*/ 	.byte	0x01, 0x54
	.zero		2


	//----- nvinfo : EIATTR_SYSCALL_OFFSETS
	.align		4
        /*00bc*/ 	.byte	0x04, 0x46
        /*00be*/ 	.short	(.L_326 - .L_325)


	//   ....[0]....
.L_325:
        /*00c0*/ 	.word	0x0000a900


	//   ....[1]....
        /*00c4*/ 	.word	0x0000aa40


	//   ....[2]....
        /*00c8*/ 	.word	0x0000ab60


	//   ....[3]....
        /*00cc*/ 	.word	0x0000ac80


	//----- nvinfo : EIATTR_MBARRIER_INSTR_OFFSETS
	.align		4
.L_326:
        /*00d0*/ 	.byte	0x04, 0x39
        /*00d2*/ 	.short	(.L_328 - .L_327)


	//   ....[0]....
.L_327:
        /*00d4*/ 	.word	0x000002c0
        /*00d8*/ 	.word	0x000000ff
        /*00dc*/ 	.word	0x00031800
        /*00e0*/ 	.short	0x0100
        /*00e2*/ 	.byte	0x06
	.zero		1


	//   ....[1]....
        /*00e4*/ 	.word	0x000003b0
        /*00e8*/ 	.word	0x000000ff
        /*00ec*/ 	.word	0x00031810
        /*00f0*/ 	.short	0x0100
        /*00f2*/ 	.byte	0x08
	.zero		1


	//   ....[2]....
        /*00f4*/ 	.word	0x000003c0
        /*00f8*/ 	.word	0x000000ff
        /*00fc*/ 	.word	0x00031820
        /*0100*/ 	.short	0x0100
        /*0102*/ 	.byte	0x08
	.zero		1


	//   ....[3]....
        /*0104*/ 	.word	0x000003d0
        /*0108*/ 	.word	0x000000ff
        /*010c*/ 	.word	0x00031818
        /*0110*/ 	.short	0x0100
        /*0112*/ 	.byte	0x08
	.zero		1


	//   ....[4]....
        /*0114*/ 	.word	0x000003e0
        /*0118*/ 	.word	0x000000ff
        /*011c*/ 	.word	0x00031828
        /*0120*/ 	.short	0x0100
        /*0122*/ 	.byte	0x08
	.zero		1


	//   ....[5]....
        /*0124*/ 	.word	0x00000510
        /*0128*/ 	.word	0x000000ff
        /*012c*/ 	.word	0x00031830
        /*0130*/ 	.short	0x0100
        /*0132*/ 	.byte	0x08
	.zero		1


	//   ....[6]....
        /*0134*/ 	.word	0x00000520
        /*0138*/ 	.word	0x000000ff
        /*013c*/ 	.word	0x00031838
        /*0140*/ 	.short	0x0100
        /*0142*/ 	.byte	0x08
	.zero		1


	//   ....[7]....
        /*0144*/ 	.word	0x00000f00
        /*0148*/ 	.word	0x00000011
        /*014c*/ 	.word	0x00031800
        /*0150*/ 	.short	0x010a
        /*0152*/ 	.byte	0x3f
	.zero		1


	//   ....[8]....
        /*0154*/ 	.word	0x00001000
        /*0158*/ 	.word	0x00000011
        /*015c*/ 	.word	0x00031800
        /*0160*/ 	.short	0x010a
        /*0162*/ 	.byte	0x3f
	.zero		1


	//   ....[9]....
        /*0164*/ 	.word	0x000018a0
        /*0168*/ 	.word	0x00000010
        /*016c*/ 	.word	0x00031810
        /*0170*/ 	.short	0x010a
        /*0172*/ 	.byte	0x3f
	.zero		1


	//   ....[10]....
        /*0174*/ 	.word	0x00001970
        /*0178*/ 	.word	0x00000010
        /*017c*/ 	.word	0x00031810
        /*0180*/ 	.short	0x010a
        /*0182*/ 	.byte	0x3f
	.zero		1


	//   ....[11]....
        /*0184*/ 	.word	0x00003ee0
        /*0188*/ 	.word	0x00000011
        /*018c*/ 	.word	0x00031830
        /*0190*/ 	.short	0x010a
        /*0192*/ 	.byte	0x3f
	.zero		1


	//   ....[12]....
        /*0194*/ 	.word	0x00003f90
        /*0198*/ 	.word	0x00000011
        /*019c*/ 	.word	0x00031830
        /*01a0*/ 	.short	0x010a
        /*01a2*/ 	.byte	0x3f
	.zero		1


	//   ....[13]....
        /*01a4*/ 	.word	0x00009870
        /*01a8*/ 	.word	0x00000018
        /*01ac*/ 	.word	0x00000000
        /*01b0*/ 	.short	0x0101
        /*01b2*/ 	.byte	0x3f
	.zero		1


	//   ....[14]....
        /*01b4*/ 	.word	0x0000a240
        /*01b8*/ 	.word	0x00000010
        /*01bc*/ 	.word	0x00000000
        /*01c0*/ 	.short	0x0101
        /*01c2*/ 	.byte	0x3f
	.zero		1


	//   ....[15]....
        /*01c4*/ 	.word	0x0000d7a0
        /*01c8*/ 	.word	0x00000007
        /*01cc*/ 	.word	0x00031820
        /*01d0*/ 	.short	0x010a
        /*01d2*/ 	.byte	0x3f
	.zero		1


	//   ....[16]....
        /*01d4*/ 	.word	0x0000e040
        /*01d8*/ 	.word	0x00000007
        /*01dc*/ 	.word	0x00031838
        /*01e0*/ 	.short	0x010a
        /*01e2*/ 	.byte	0x3f
	.zero		1


	//   ....[17]....
        /*01e4*/ 	.word	0x0000e3d0
        /*01e8*/ 	.word	0x00000013
        /*01ec*/ 	.word	0x00031820
        /*01f0*/ 	.short	0x010a
        /*01f2*/ 	.byte	0x3f
	.zero		1


	//   ....[18]....
        /*01f4*/ 	.word	0x0000e7b0
        /*01f8*/ 	.word	0x00000007
        /*01fc*/ 	.word	0x00031838
        /*0200*/ 	.short	0x010a
        /*0202*/ 	.byte	0x3f
	.zero		1


	//   ....[19]....
        /*0204*/ 	.word	0x0000ec70
        /*0208*/ 	.word	0x00000003
        /*020c*/ 	.word	0x00000000
        /*0210*/ 	.short	0x010a
        /*0212*/ 	.byte	0x3f
	.zero		1


	//   ....[20]....
        /*0214*/ 	.word	0x0000ed00
        /*0218*/ 	.word	0x00000011
        /*021c*/ 	.word	0x00000000
        /*0220*/ 	.short	0x010a
        /*0222*/ 	.byte	0x3f
	.zero		1


	//   ....[21]....
        /*0224*/ 	.word	0x0000ed50
        /*0228*/ 	.word	0x00000005
        /*022c*/ 	.word	0x00031838
        /*0230*/ 	.short	0x010a
        /*0232*/ 	.byte	0x3f
	.zero		1


	//   ....[22]....
        /*0234*/ 	.word	0x0000edb0
        /*0238*/ 	.word	0x00000011
        /*023c*/ 	.word	0x00031800
        /*0240*/ 	.short	0x010a
        /*0242*/ 	.byte	0x3f
	.zero		1


	//   ....[23]....
        /*0244*/ 	.word	0x0000ee00
        /*0248*/ 	.word	0x00000010
        /*024c*/ 	.word	0x00031810
        /*0250*/ 	.short	0x010a
        /*0252*/ 	.byte	0x3f
	.zero		1


	//   ....[24]....
        /*0254*/ 	.word	0x0000ee50
        /*0258*/ 	.word	0x00000011
        /*025c*/ 	.word	0x00031830
        /*0260*/ 	.short	0x010a
        /*0262*/ 	.byte	0x3f
	.zero		1


	//   ....[25]....
        /*0264*/ 	.word	0x0000eea0
        /*0268*/ 	.word	0x00000007
        /*026c*/ 	.word	0x00031820
        /*0270*/ 	.short	0x010a
        /*0272*/ 	.byte	0x3f
	.zero		1


	//   ....[26]....
        /*0274*/ 	.word	0x0000eef0
        /*0278*/ 	.word	0x00000007
        /*027c*/ 	.word	0x00031838
        /*0280*/ 	.short	0x010a
        /*0282*/ 	.byte	0x3f
	.zero		1


	//   ....[27]....
        /*0284*/ 	.word	0x0000ef50
        /*0288*/ 	.word	0x00000013
        /*028c*/ 	.word	0x00031820
        /*0290*/ 	.short	0x010a
        /*0292*/ 	.byte	0x3f
	.zero		1


	//   ....[28]....
        /*0294*/ 	.word	0x0000efa0
        /*0298*/ 	.word	0x00000007
        /*029c*/ 	.word	0x00031838
        /*02a0*/ 	.short	0x010a
        /*02a2*/ 	.byte	0x3f
	.zero		1


	//   ....[29]....
        /*02a4*/ 	.word	0x0000f070
        /*02a8*/ 	.word	0x00000003
        /*02ac*/ 	.word	0x00000000
        /*02b0*/ 	.short	0x010a
        /*02b2*/ 	.byte	0x3f
	.zero		1


	//   ....[30]....
        /*02b4*/ 	.word	0x0000f0c0
        /*02b8*/ 	.word	0x00000011
        /*02bc*/ 	.word	0x00000000
        /*02c0*/ 	.short	0x010a
        /*02c2*/ 	.byte	0x3f
	.zero		1


	//----- nvinfo : EIATTR_NUM_MBARRIERS
	.align		4
.L_328:
        /*02c4*/ 	.byte	0x03, 0x38
        /*02c6*/ 	.short	0x0007


	//----- nvinfo : EIATTR_EXIT_INSTR_OFFSETS
	.align		4
        /*02c8*/ 	.byte	0x04, 0x1c
        /*02ca*/ 	.short	(.L_330 - .L_329)


	//   ....[0]....
.L_329:
        /*02cc*/ 	.word	0x00000880


	//   ....[1]....
        /*02d0*/ 	.word	0x0000b7d0


	//   ....[2]....
        /*02d4*/ 	.word	0x0000d0d0


	//   ....[3]....
        /*02d8*/ 	.word	0x0000eda0


	//----- nvinfo : EIATTR_MAX_THREADS
	.align		4
.L_330:
        /*02dc*/ 	.byte	0x04, 0x05
        /*02de*/ 	.short	(.L_332 - .L_331)
.L_331:
        /*02e0*/ 	.word	0x00000180
        /*02e4*/ 	.word	0x00000001
        /*02e8*/ 	.word	0x00000001


	//----- nvinfo : EIATTR_CRS_STACK_SIZE
	.align		4
.L_332:
        /*02ec*/ 	.byte	0x04, 0x1e
        /*02ee*/ 	.short	(.L_334 - .L_333)
.L_333:
        /*02f0*/ 	.word	0x00000000


	//----- nvinfo : EIATTR_CBANK_PARAM_SIZE
	.align		4
.L_334:
        /*02f4*/ 	.byte	0x03, 0x19
        /*02f6*/ 	.short	0x0970


	//----- nvinfo : EIATTR_PARAM_CBANK
	.align		4
        /*02f8*/ 	.byte	0x04, 0x0a
        /*02fa*/ 	.short	(.L_336 - .L_335)
	.align		4
.L_335:
        /*02fc*/ 	.word	index@(.nv.constant0._ZN7cutlass13device_kernelIN5flash11enable_sm90INS1_16FlashAttnBwdSm90INS1_25CollectiveMainloopBwdSm90ILi2ELi1ELi1EN4cute5tupleIJNS5_1CILi1EEES8_S8_EEENS6_IJNS7_ILi64EEENS7_ILi80EEENS7_ILi256EEEEEENS_6half_tEfNS_4arch4Sm90ELb1ELb0ELb0ELb0ELb0ELb0ELb1ELb1ELi2ELi1ELi1ELi1ELb0EEENS1_21CollectiveEpilogueBwdISD_SE_SG_Li256ELb0ELb1ELi2EEENS1_25SingleTileBwdLPTSchedulerILb0ELi80ELb0EEEEEEEEEvNT_6ParamsE)
        /*0300*/ 	.short	0x0210
        /*0302*/ 	.short	0x0970


	//----- nvinfo : EIATTR_SW_WAR
	.align		4
.L_336:
        /*0304*/ 	.byte	0x04, 0x36
        /*0306*/ 	.short	(.L_338 - .L_337)
.L_337:
        /*0308*/ 	.word	0x00000008
.L_338:


//--------------------- .nv.info._ZN7cutlass13device_kernelIN5flash11enable_sm90INS1_16FlashAttnBwdSm90INS1_25CollectiveMainloopBwdSm90ILi2ELi1ELi1EN4cute5tupleIJNS5_1CILi1EEES8_S8_EEENS6_IJNS7_ILi64EEENS7_ILi80EEENS7_ILi256EEEEEENS_6half_tEfNS_4arch4Sm90ELb1ELb0ELb0ELb0ELb0ELb0ELb1ELb1ELi2ELi1ELi1ELi1ELb0EEENS1_24CollectiveEpilogueBwdGQAISD_fSG_Li256ELb0ELb0EEENS1_25SingleTileBwdLPTSchedulerILb0ELi80ELb0EEEEEEEEEvNT_6ParamsE --------------------------
	.section	.nv.info._ZN7cutlass13device_kernelIN5flash11enable_sm90INS1_16FlashAttnBwdSm90INS1_25CollectiveMainloopBwdSm90ILi2ELi1ELi1EN4cute5tupleIJNS5_1CILi1EEES8_S8_EEENS6_IJNS7_ILi64EEENS7_ILi80EEENS7_ILi256EEEEEENS_6half_tEfNS_4arch4Sm90ELb1ELb0ELb0ELb0ELb0ELb0ELb1ELb1ELi2ELi1ELi1ELi1ELb0EEENS1_24CollectiveEpilogueBwdGQAISD_fSG_Li256ELb0ELb0EEENS1_25SingleTileBwdLPTSchedulerILb0ELi80ELb0EEEEEEEEEvNT_6ParamsE,"",@"SHT_CUDA_INFO"
	.sectionflags	@""
	.align	4


	//----- nvinfo : EIATTR_CUDA_API_VERSION
	.align		4
        /*0000*/ 	.byte	0x04, 0x37
        /*0002*/ 	.short	(.L_340 - .L_339)
.L_339:
        /*0004*/ 	.word	0x00000082


	//----- nvinfo : EIATTR_KPARAM_INFO
	.align		4
.L_340:
        /*0008*/ 	.byte	0x04, 0x17
        /*000a*/ 	.short	(.L_342 - .L_341)
.L_341:
        /*000c*/ 	.word	0x00000000
        /*0010*/ 	.short	0x0000
        /*0012*/ 	.short	0x0070
        /*0014*/ 	.byte	0x00, 0xf0, 0x01, 0x1c


	//----- nvinfo : EIATTR_SPARSE_MMA_MASK
	.align		4
.L_342:
        /*0018*/ 	.byte	0x03, 0x50
        /*001a*/ 	.short	0x0000


	//----- nvinfo : EIATTR_MAXREG_COUNT
	.align		4
        /*001c*/ 	.byte	0x03, 0x1b
        /*001e*/ 	.short	0x00a8


	//----- nvinfo : EIATTR_NUM_BARRIERS
	.align		4
        /*0020*/ 	.byte	0x02, 0x4c
        /*0022*/ 	.byte	0x0a
	.zero		1


	//----- nvinfo : EIATTR_ANNOTATIONS
	.align		4
        /*0024*/ 	.byte	0x04, 0x55
        /*0026*/ 	.short	(.L_344 - .L_343)


	//   ....[0]....
.L_343:
        /*0028*/ 	.word	0x00000001
        /*002c*/ 	.byte	0xf0, 0x06, 0x00, 0x00, 0x01, 0x00, 0x00, 0x00, 0x90, 0x07, 0x00, 0x00, 0x01, 0x00, 0x00, 0x00
        /*003c*/ 	.byte	0x80, 0x08, 0x00, 0x00, 0x01, 0x00, 0x00, 0x00, 0xa0, 0x08, 0x00, 0x00, 0x01, 0x00, 0x00, 0x00
        /*004c*/ 	.byte	0x60, 0x10, 0x00, 0x00, 0x01, 0x00, 0x00, 0x00, 0x90, 0x10, 0x00, 0x00, 0x01, 0x00, 0x00, 0x00
        /*005c*/ 	.byte	0xd0, 0x86, 0x00, 0x00, 0x01, 0x00, 0x00, 0x00, 0x20, 0x87, 0x00, 0x00, 0x01, 0x00, 0x00, 0x00
        /*006c*/ 	.byte	0x00, 0x9f, 0x00, 0x00, 0x01, 0x00, 0x00, 0x00, 0x80, 0x9f, 0x00, 0x00


	//----- nvinfo : EIATTR_MERCURY_ISA_VERSION
	.align		4
.L_344:
        /*0078*/ 	.byte	0x03, 0x5f
        /*007a*/ 	.short	0x0101


	//----- nvinfo : EIATTR_INT_WARP_WIDE_INSTR_OFFSETS
	.align		4
        /*007c*/ 	.byte	0x04, 0x31
        /*007e*/ 	.short	(.L_346 - .L_345)


	//   ....[0]....
.L_345:
        /*0080*/ 	.word	0x00000180


	//   ....[1]....
        /*0084*/ 	.word	0x00000230


	//----- nvinfo : EIATTR_COOP_GROUP_MASK_REGIDS
	.align		4
.L_346:
        /*0088*/ 	.byte	0x04, 0x29
        /*008a*/ 	.short	(.L_348 - .L_347)


	//   ....[0]....
.L_347:
        /*008c*/ 	.word	0xffffffff


	//   ....[1]....
        /*0090*/ 	.word	0xffffffff


	//   ....[2]....
        /*0094*/ 	.word	0xffffffff


	//   ....[3]....
        /*0098*/ 	.word	0xffffffff


	//   ....[4]....
        /*009c*/ 	.word	0xffffffff


	//   ....[5]....
        /*00a0*/ 	.word	0xffffffff


	//----- nvinfo : EIATTR_COOP_GROUP_INSTR_OFFSETS
	.align		4
.L_348:
        /*00a4*/ 	.byte	0x04, 0x28
        /*00a6*/ 	.short	(.L_350 - .L_349)


	//   ....[0]....
.L_349:
        /*00a8*/ 	.word	0x00000060


	//   ....[1]....
        /*00ac*/ 	.word	0x00000190


	//   ....[2]....
        /*00b0*/ 	.word	0x00000240


	//   ....[3]....
        /*00b4*/ 	.word	0x000003a0


	//   ....[4]....
        /*00b8*/ 	.word	0x00000fc0


	//   ....[5]....
        /*00bc*/ 	.word	0x00008f70


	//----- nvinfo : EIATTR_REG_RECONFIG
	.align		4
.L_350:
        /*00c0*/ 	.byte	0x01, 0x54
	.zero		2


	//----- nvinfo : EIATTR_MBARRIER_INSTR_OFFSETS
	.align		4
        /*00c4*/ 	.byte	0x04, 0x39
        /*00c6*/ 	.short	(.L_352 - .L_351)


	//   ....[0]....
.L_351:
        /*00c8*/ 	.word	0x00000260
        /*00cc*/ 	.word	0x000000ff
        /*00d0*/ 	.word	0x00031800
        /*00d4*/ 	.short	0x0100
        /*00d6*/ 	.byte	0x06
	.zero		1


	//   ....[1]....
        /*00d8*/ 	.word	0x00000350
        /*00dc*/ 	.word	0x000000ff
        /*00e0*/ 	.word	0x00031810
        /*00e4*/ 	.short	0x0100
        /*00e6*/ 	.byte	0x08
	.zero		1


	//   ....[2]....
        /*00e8*/ 	.word	0x00000360
        /*00ec*/ 	.word	0x000000ff
        /*00f0*/ 	.word	0x00031820
        /*00f4*/ 	.short	0x0100
        /*00f6*/ 	.byte	0x08
	.zero		1


	//   ....[3]....
        /*00f8*/ 	.word	0x00000370
        /*00fc*/ 	.word	0x000000ff
        /*0100*/ 	.word	0x00031818
        /*0104*/ 	.short	0x0100
        /*0106*/ 	.byte	0x08
	.zero		1


	//   ....[4]....
        /*0108*/ 	.word	0x00000380
        /*010c*/ 	.word	0x000000ff
        /*0110*/ 	.word	0x00031828
        /*0114*/ 	.short	0x0100
        /*0116*/ 	.byte	0x08
	.zero		1


	//   ....[5]....
        /*0118*/ 	.word	0x000004b0
        /*011c*/ 	.word	0x000000ff
        /*0120*/ 	.word	0x00031830
        /*0124*/ 	.short	0x0100
        /*0126*/ 	.byte	0x08
	.zero		1


	//   ....[6]....
        /*0128*/ 	.word	0x000004c0
        /*012c*/ 	.word	0x000000ff
        /*0130*/ 	.word	0x00031838
        /*0134*/ 	.short	0x0100
        /*0136*/ 	.byte	0x08
	.zero		1


	//   ....[7]....
        /*0138*/ 	.word	0x00000f40
        /*013c*/ 	.word	0x00000011
        /*0140*/ 	.word	0x00031800
        /*0144*/ 	.short	0x010a
        /*0146*/ 	.byte	0x3f
	.zero		1


	//   ....[8]....
        /*0148*/ 	.word	0x00001040
        /*014c*/ 	.word	0x00000011
        /*0150*/ 	.word	0x00031800
        /*0154*/ 	.short	0x010a
        /*0156*/ 	.byte	0x3f
	.zero		1


	//   ....[9]....
        /*0158*/ 	.word	0x00001920
        /*015c*/ 	.word	0x00000010
        /*0160*/ 	.word	0x00031810
        /*0164*/ 	.short	0x010a
        /*0166*/ 	.byte	0x3f
	.zero		1


	//   ....[10]....
        /*0168*/ 	.word	0x000019e0
        /*016c*/ 	.word	0x00000010
        /*0170*/ 	.word	0x00031810
        /*0174*/ 	.short	0x010a
        /*0176*/ 	.byte	0x3f
	.zero		1


	//   ....[11]....
        /*0178*/ 	.word	0x00003570
        /*017c*/ 	.word	0x00000011
        /*0180*/ 	.word	0x00031830
        /*0184*/ 	.short	0x010a
        /*0186*/ 	.byte	0x3f
	.zero		1


	//   ....[12]....
        /*0188*/ 	.word	0x00003630
        /*018c*/ 	.word	0x00000011
        /*0190*/ 	.word	0x00031830
        /*0194*/ 	.short	0x010a
        /*0196*/ 	.byte	0x3f
	.zero		1


	//   ....[13]....
        /*0198*/ 	.word	0x00007a60
        /*019c*/ 	.word	0x00000018
        /*01a0*/ 	.word	0x00000000
        /*01a4*/ 	.short	0x0101
        /*01a6*/ 	.byte	0x3f
	.zero		1


	//   ....[14]....
        /*01a8*/ 	.word	0x00008160
        /*01ac*/ 	.word	0x00000010
        /*01b0*/ 	.word	0x00000000
        /*01b4*/ 	.short	0x0101
        /*01b6*/ 	.byte	0x3f
	.zero		1


	//   ....[15]....
        /*01b8*/ 	.word	0x000095e0
        /*01bc*/ 	.word	0x00000007
        /*01c0*/ 	.word	0x00031820
        /*01c4*/ 	.short	0x010a
        /*01c6*/ 	.byte	0x3f
	.zero		1


	//   ....[16]....
        /*01c8*/ 	.word	0x00009e80
        /*01cc*/ 	.word	0x00000007
        /*01d0*/ 	.word	0x00031838
        /*01d4*/ 	.short	0x010a
        /*01d6*/ 	.byte	0x3f
	.zero		1


	//   ....[17]....
        /*01d8*/ 	.word	0x0000a210
        /*01dc*/ 	.word	0x00000013
        /*01e0*/ 	.word	0x00031820
        /*01e4*/ 	.short	0x010a
        /*01e6*/ 	.byte	0x3f
	.zero		1


	//   ....[18]....
        /*01e8*/ 	.word	0x0000a5f0
        /*01ec*/ 	.word	0x00000007
        /*01f0*/ 	.word	0x00031838
        /*01f4*/ 	.short	0x010a
        /*01f6*/ 	.byte	0x3f
	.zero		1


	//   ....[19]....
        /*01f8*/ 	.word	0x0000aa90
        /*01fc*/ 	.word	0x00000003
        /*0200*/ 	.word	0x00000000
        /*0204*/ 	.short	0x010a
        /*0206*/ 	.byte	0x3f
	.zero		1


	//   ....[20]....
        /*0208*/ 	.word	0x0000ab20
        /*020c*/ 	.word	0x00000011
        /*0210*/ 	.word	0x00000000
        /*0214*/ 	.short	0x010a
        /*0216*/ 	.byte	0x3f
	.zero		1


	//   ....[21]....
        /*0218*/ 	.word	0x0000ab70
        /*021c*/ 	.word	0x00000004
        /*0220*/ 	.word	0x00031838
        /*0224*/ 	.short	0x010a
        /*0226*/ 	.byte	0x3f
	.zero		1


	//   ....[22]....
        /*0228*/ 	.word	0x0000abd0
        /*022c*/ 	.word	0x00000011
        /*0230*/ 	.word	0x00031800
        /*0234*/ 	.short	0x010a
        /*0236*/ 	.byte	0x3f
	.zero		1


	//   ....[23]....
        /*0238*/ 	.word	0x0000ac20
        /*023c*/ 	.word	0x00000010
        /*0240*/ 	.word	0x00031810
        /*0244*/ 	.short	0x010a
        /*0246*/ 	.byte	0x3f
	.zero		1


	//   ....[24]....
        /*0248*/ 	.word	0x0000ac70
        /*024c*/ 	.word	0x00000011
        /*0250*/ 	.word	0x00031830
        /*0254*/ 	.short	0x010a
        /*0256*/ 	.byte	0x3f
	.zero		1


	//   ....[25]....
        /*0258*/ 	.word	0x0000acc0
        /*025c*/ 	.word	0x00000007
        /*0260*/ 	.word	0x00031820
        /*0264*/ 	.short	0x010a
        /*0266*/ 	.byte	0x3f
	.zero		1


	//   ....[26]....
        /*0268*/ 	.word	0x0000ad10
        /*026c*/ 	.word	0x00000007
        /*0270*/ 	.word	0x00031838
        /*0274*/ 	.short	0x010a
        /*0276*/ 	.byte	0x3f
	.zero		1


	//   ....[27]....
        /*0278*/ 	.word	0x0000ad70
        /*027c*/ 	.word	0x00000013
        /*0280*/ 	.word	0x00031820
        /*0284*/ 	.short	0x010a
        /*0286*/ 	.byte	0x3f
	.zero		1


	//   ....[28]....
        /*0288*/ 	.word	0x0000adc0
        /*028c*/ 	.word	0x00000007
        /*0290*/ 	.word	0x00031838
        /*0294*/ 	.short	0x010a
        /*0296*/ 	.byte	0x3f
	.zero		1


	//   ....[29]....
        /*0298*/ 	.word	0x0000ae10
        /*029c*/ 	.word	0x00000003
        /*02a0*/ 	.word	0x00000000
        /*02a4*/ 	.short	0x010a
        /*02a6*/ 	.byte	0x3f
	.zero		1


	//   ....[30]....
        /*02a8*/ 	.word	0x0000ae60
        /*02ac*/ 	.word	0x00000011
        /*02b0*/ 	.word	0x00000000
        /*02b4*/ 	.short	0x010a
        /*02b6*/ 	.byte	0x3f
	.zero		1


	//----- nvinfo : EIATTR_NUM_MBARRIERS
	.align		4
.L_352:
        /*02b8*/ 	.byte	0x03, 0x38
        /*02ba*/ 	.short	0x0007


	//----- nvinfo : EIATTR_EXIT_INSTR_OFFSETS
	.align		4
        /*02bc*/ 	.byte	0x04, 0x1c
        /*02be*/ 	.short	(.L_354 - .L_353)


	//   ....[0]....
.L_353:
        /*02c0*/ 	.word	0x0000abc0


	//----- nvinfo : EIATTR_MAX_THREADS
	.align		4
.L_354:
        /*02c4*/ 	.byte	0x04, 0x05
        /*02c6*/ 	.short	(.L_356 - .L_355)
.L_355:
        /*02c8*/ 	.word	0x00000180
        /*02cc*/ 	.word	0x00000001
        /*02d0*/ 	.word	0x00000001


	//----- nvinfo : EIATTR_CRS_STACK_SIZE
	.align		4
.L_356:
        /*02d4*/ 	.byte	0x04, 0x1e
        /*02d6*/ 	.short	(.L_358 - .L_357)
.L_357:
        /*02d8*/ 	.word	0x00000000


	//----- nvinfo : EIATTR_CBANK_PARAM_SIZE
	.align		4
.L_358:
        /*02dc*/ 	.byte	0x03, 0x19
        /*02de*/ 	.short	0x0770


	//----- nvinfo : EIATTR_PARAM_CBANK
	.align		4
        /*02e0*/ 	.byte	0x04, 0x0a
        /*02e2*/ 	.short	(.L_360 - .L_359)
	.align		4
.L_359:
        /*02e4*/ 	.word	index@(.nv.constant0._ZN7cutlass13device_kernelIN5flash11enable_sm90INS1_16FlashAttnBwdSm90INS1_25CollectiveMainloopBwdSm90ILi2ELi1ELi1EN4cute5tupleIJNS5_1CILi1EEES8_S8_EEENS6_IJNS7_ILi64EEENS7_ILi80EEENS7_ILi256EEEEEENS_6half_tEfNS_4arch4Sm90ELb1ELb0ELb0ELb0ELb0ELb0ELb1ELb1ELi2ELi1ELi1ELi1ELb0EEENS1_24CollectiveEpilogueBwdGQAISD_fSG_Li256ELb0ELb0EEENS1_25SingleTileBwdLPTSchedulerILb0ELi80ELb0EEEEEEEEEvNT_6ParamsE)
        /*02e8*/ 	.short	0x0210
        /*02ea*/ 	.short	0x0770


	//----- nvinfo : EIATTR_SW_WAR
	.align		4
.L_360:
        /*02ec*/ 	.byte	0x04, 0x36
        /*02ee*/ 	.short	(.L_362 - .L_361)
.L_361:
        /*02f0*/ 	.word	0x00000008
.L_362:


//--------------------- .nv.info._ZN7cutlass13device_kernelIN5flash22FlashAttnBwdPreprocessIN4cute5tupleIJNS3_1CILi64EEENS5_ILi256EEEEEENS_6half_tEfNS_4arch4Sm90ELb1ELb0EEEEEvNT_6ParamsE --------------------------
	.section	.nv.info._ZN7cutlass13device_kernelIN5flash22FlashAttnBwdPreprocessIN4cute5tupleIJNS3_1CILi64EEENS5_ILi256EEEEEENS_6half_tEfNS_4arch4Sm90ELb1ELb0EEEEEvNT_6ParamsE,"",@"SHT_CUDA_INFO"
	.sectionflags	@""
	.align	4


	//----- nvinfo : EIATTR_CUDA_API_VERSION
	.align		4
        /*0000*/ 	.byte	0x04, 0x37
        /*0002*/ 	.short	(.L_364 - .L_363)
.L_363:
        /*0004*/ 	.word	0x00000082


	//----- nvinfo : EIATTR_KPARAM_INFO
	.align		4
.L_364:
        /*0008*/ 	.byte	0x04, 0x17
        /*000a*/ 	.short	(.L_366 - .L_365)
.L_365:
        /*000c*/ 	.word	0x00000000
        /*0010*/ 	.short	0x0000
        /*0012*/ 	.short	0x0000
        /*0014*/ 	.byte	0x00, 0xf0, 0xc1, 0x03


	//----- nvinfo : EIATTR_SPARSE_MMA_MASK
	.align		4
.L_366:
        /*0018*/ 	.byte	0x03, 0x50
        /*001a*/ 	.short	0x0000


	//----- nvinfo : EIATTR_MAXREG_COUNT
	.align		4
        /*001c*/ 	.byte	0x03, 0x1b
        /*001e*/ 	.short	0x0080


	//----- nvinfo : EIATTR_MERCURY_ISA_VERSION
	.align		4
        /*0020*/ 	.byte	0x03, 0x5f
        /*0022*/ 	.short	0x0101


	//----- nvinfo : EIATTR_COOP_GROUP_MASK_REGIDS
	.align		4
        /*0024*/ 	.byte	0x04, 0x29
        /*0026*/ 	.short	(.L_368 - .L_367)


	//   ....[0]....
.L_367:
        /*0028*/ 	.word	0xffffffff


	//   ....[1]....
        /*002c*/ 	.word	0xffffffff


	//   ....[2]....
        /*0030*/ 	.word	0xffffffff


	//   ....[3]....
        /*0034*/ 	.word	0xffffffff


	//   ....[4]....
        /*0038*/ 	.word	0xffffffff


	//   ....[5]....
        /*003c*/ 	.word	0xffffffff


	//   ....[6]....
        /*0040*/ 	.word	0xffffffff


	//   ....[7]....
        /*0044*/ 	.word	0xffffffff


	//   ....[8]....
        /*0048*/ 	.word	0xffffffff


	//   ....[9]....
        /*004c*/ 	.word	0xffffffff


	//   ....[10]....
        /*0050*/ 	.word	0xffffffff


	//   ....[11]....
        /*0054*/ 	.word	0xffffffff


	//   ....[12]....
        /*0058*/ 	.word	0xffffffff


	//   ....[13]....
        /*005c*/ 	.word	0xffffffff


	//   ....[14]....
        /*0060*/ 	.word	0xffffffff


	//   ....[15]....
        /*0064*/ 	.word	0xffffffff


	//----- nvinfo : EIATTR_COOP_GROUP_INSTR_OFFSETS
	.align		4
.L_368:
        /*0068*/ 	.byte	0x04, 0x28
        /*006a*/ 	.short	(.L_370 - .L_369)


	//   ....[0]....
.L_369:
        /*006c*/ 	.word	0x00002010


	//   ....[1]....
        /*0070*/ 	.word	0x00002020


	//   ....[2]....
        /*0074*/ 	.word	0x00002030


	//   ....[3]....
        /*0078*/ 	.word	0x00002040


	//   ....[4]....
        /*007c*/ 	.word	0x00002070


	//   ....[5]....
        /*0080*/ 	.word	0x000020a0


	//   ....[6]....
        /*0084*/ 	.word	0x000020d0


	//   ....[7]....
        /*0088*/ 	.word	0x000020f0


	//   ....[8]....
        /*008c*/ 	.word	0x00002140


	//   ....[9]....
        /*0090*/ 	.word	0x00002160


	//   ....[10]....
        /*0094*/ 	.word	0x00002190


	//   ....[11]....
        /*0098*/ 	.word	0x000021b0


	//   ....[12]....
        /*009c*/ 	.word	0x00002260


	//   ....[13]....
        /*00a0*/ 	.word	0x000022a0


	//   ....[14]....
        /*00a4*/ 	.word	0x000022d0


	//   ....[15]....
        /*00a8*/ 	.word	0x000022f0


	//----- nvinfo : EIATTR_EXIT_INSTR_OFFSETS
	.align		4
.L_370:
        /*00ac*/ 	.byte	0x04, 0x1c
        /*00ae*/ 	.short	(.L_372 - .L_371)


	//   ....[0]....
.L_371:
        /*00b0*/ 	.word	0x000028e0


	//   ....[1]....
        /*00b4*/ 	.word	0x00002960


	//----- nvinfo : EIATTR_MAX_THREADS
	.align		4
.L_372:
        /*00b8*/ 	.byte	0x04, 0x05
        /*00ba*/ 	.short	(.L_374 - .L_373)
.L_373:
        /*00bc*/ 	.word	0x00000100
        /*00c0*/ 	.word	0x00000001
        /*00c4*/ 	.word	0x00000001


	//----- nvinfo : EIATTR_CRS_STACK_SIZE
	.align		4
.L_374:
        /*00c8*/ 	.byte	0x04, 0x1e
        /*00ca*/ 	.short	(.L_376 - .L_375)
.L_375:
        /*00cc*/ 	.word	0x00000000


	//----- nvinfo : EIATTR_CBANK_PARAM_SIZE
	.align		4
.L_376:
        /*00d0*/ 	.byte	0x03, 0x19
        /*00d2*/ 	.short	0x00f0


	//----- nvinfo : EIATTR_PARAM_CBANK
	.align		4
        /*00d4*/ 	.byte	0x04, 0x0a
        /*00d6*/ 	.short	(.L_378 - .L_377)
	.align		4
.L_377:
        /*00d8*/ 	.word	index@(.nv.constant0._ZN7cutlass13device_kernelIN5flash22FlashAttnBwdPreprocessIN4cute5tupleIJNS3_1CILi64EEENS5_ILi256EEEEEENS_6half_tEfNS_4arch4Sm90ELb1ELb0EEEEEvNT_6ParamsE)
        /*00dc*/ 	.short	0x0210
        /*00de*/ 	.short	0x00f0


	//----- nvinfo : EIATTR_SW_WAR
	.align		4
.L_378:
        /*00e0*/ 	.byte	0x04, 0x36
        /*00e2*/ 	.short	(.L_380 - .L_379)
.L_379:
        /*00e4*/ 	.word	0x00000008
.L_380:


//--------------------- .nv.info._ZN7cutlass13device_kernelIN5flash11enable_sm90INS1_16FlashAttnBwdSm90INS1_25CollectiveMainloopBwdSm90ILi2ELi1ELi1EN4cute5tupleIJNS5_1CILi1EEES8_S8_EEENS6_IJNS7_ILi64EEENS7_ILi80EEENS7_ILi256EEEEEENS_6half_tEfNS_4arch4Sm90ELb1ELb0ELb0ELb1ELb0ELb0ELb1ELb1ELi2ELi1ELi1ELi1ELb0EEENS1_21CollectiveEpilogueBwdISD_SE_SG_Li256ELb1ELb1ELi2EEENS1_25SingleTileBwdLPTSchedulerILb1ELi80ELb0EEEEEEEEEvNT_6ParamsE --------------------------
	.section	.nv.info._ZN7cutlass13device_kernelIN5flash11enable_sm90INS1_16FlashAttnBwdSm90INS1_25CollectiveMainloopBwdSm90ILi2ELi1ELi1EN4cute5tupleIJNS5_1CILi1EEES8_S8_EEENS6_IJNS7_ILi64EEENS7_ILi80EEENS7_ILi256EEEEEENS_6half_tEfNS_4arch4Sm90ELb1ELb0ELb0ELb1ELb0ELb0ELb1ELb1ELi2ELi1ELi1ELi1ELb0EEENS1_21CollectiveEpilogueBwdISD_SE_SG_Li256ELb1ELb1ELi2EEENS1_25SingleTileBwdLPTSchedulerILb1ELi80ELb0EEEEEEEEEvNT_6ParamsE,"",@"SHT_CUDA_INFO"
	.sectionflags	@""
	.align	4


	//----- nvinfo : EIATTR_CUDA_API_VERSION
	.align		4
        /*0000*/ 	.byte	0x04, 0x37
        /*0002*/ 	.short	(.L_382 - .L_381)
.L_381:
        /*0004*/ 	.word	0x00000082


	//----- nvinfo : EIATTR_KPARAM_INFO
	.align		4
.L_382:
        /*0008*/ 	.byte	0x04, 0x17
        /*000a*/ 	.short	(.L_384 - .L_383)
.L_383:
        /*000c*/ 	.word	0x00000000
        /*0010*/ 	.short	0x0000
        /*0012*/ 	.short	0x0070
        /*0014*/ 	.byte	0x00, 0xf0, 0x01, 0x1a


	//----- nvinfo : EIATTR_SPARSE_MMA_MASK
	.align		4
.L_384:
        /*0018*/ 	.byte	0x03, 0x50
        /*001a*/ 	.short	0x0000


	//----- nvinfo : EIATTR_MAXREG_COUNT
	.align		4
        /*001c*/ 	.byte	0x03, 0x1b
        /*001e*/ 	.short	0x00a8


	//----- nvinfo : EIATTR_NUM_BARRIERS
	.align		4
        /*0020*/ 	.byte	0x02, 0x4c
        /*0022*/ 	.byte	0x0a
	.zero		1


	//----- nvinfo : EIATTR_ANNOTATIONS
	.align		4
        /*0024*/ 	.byte	0x04, 0x55
        /*0026*/ 	.short	(.L_386 - .L_385)


	//   ....[0]....
.L_385:
        /*0028*/ 	.word	0x00000001
        /*002c*/ 	.byte	0xc0, 0x02, 0x00, 0x00, 0x01, 0x00, 0x00, 0x00, 0x40, 0x07, 0x00, 0x00, 0x01, 0x00, 0x00, 0x00
        /*003c*/ 	.byte	0xf0, 0x07, 0x00, 0x00, 0x01, 0x00, 0x00, 0x00, 0x10, 0x0a, 0x00, 0x00, 0x01, 0x00, 0x00, 0x00
        /*004c*/ 	.byte	0xd0, 0x0c, 0x00, 0x00, 0x01, 0x00, 0x00, 0x00, 0x50, 0x16, 0x00, 0x00, 0x01, 0x00, 0x00, 0x00
        /*005c*/ 	.byte	0x60, 0x16, 0x00, 0x00, 0x01, 0x00, 0x00, 0x00, 0x70, 0x16, 0x00, 0x00, 0x01, 0x00, 0x00, 0x00
        /*006c*/ 	.byte	0x30, 0x97, 0x00, 0x00, 0x01, 0x00, 0x00, 0x00, 0x70, 0x97, 0x00, 0x00, 0x01, 0x00, 0x00, 0x00
        /*007c*/ 	.byte	0x90, 0xb5, 0x00, 0x00, 0x01, 0x00, 0x00, 0x00, 0xc0, 0xb5, 0x00, 0x00, 0x01, 0x00, 0x00, 0x00
        /*008c*/ 	.byte	0x40, 0xf3, 0x00, 0x00


	//----- nvinfo : EIATTR_MERCURY_ISA_VERSION
	.align		4
.L_386:
        /*0090*/ 	.byte	0x03, 0x5f
        /*0092*/ 	.short	0x0101


	//----- nvinfo : EIATTR_INT_WARP_WIDE_INSTR_OFFSETS
	.align		4
        /*0094*/ 	.byte	0x04, 0x31
        /*0096*/ 	.short	(.L_388 - .L_387)


	//   ....[0]....
.L_387:
        /*0098*/ 	.word	0x00000190


	//   ....[1]....
        /*009c*/ 	.word	0x000001c0


	//----- nvinfo : EIATTR_COOP_GROUP_MASK_REGIDS
	.align		4
.L_388:
        /*00a0*/ 	.byte	0x04, 0x29
        /*00a2*/ 	.short	(.L_390 - .L_389)


	//   ....[0]....
.L_389:
        /*00a4*/ 	.word	0xffffffff


	//   ....[1]....
        /*00a8*/ 	.word	0xffffffff


	//   ....[2]....
        /*00ac*/ 	.word	0xffffffff


	//   ....[3]....
        /*00b0*/ 	.word	0xffffffff


	//   ....[4]....
        /*00b4*/ 	.word	0xffffffff


	//   ....[5]....
        /*00b8*/ 	.word	0xffffffff


	//----- nvinfo : EIATTR_COOP_GROUP_INSTR_OFFSETS
	.align		4
.L_390:
        /*00bc*/ 	.byte	0x04, 0x28
        /*00be*/ 	.short	(.L_392 - .L_391)


	//   ....[0]....
.L_391:
        /*00c0*/ 	.word	0x00000060


	//   ....[1]....
        /*00c4*/ 	.word	0x000001a0


	//   ....[2]....
        /*00c8*/ 	.word	0x00000220


	//   ....[3]....
        /*00cc*/ 	.word	0x00000400


	//   ....[4]....
        /*00d0*/ 	.word	0x00001530


	//   ....[5]....
        /*00d4*/ 	.word	0x0000d040


	//----- nvinfo : EIATTR_REG_RECONFIG
	.align		4
.L_392:
        /*00d8*/ 	.byte	0x01, 0x54
	.zero		2


	//----- nvinfo : EIATTR_MBARRIER_INSTR_OFFSETS
	.align		4
        /*00dc*/ 	.byte	0x04, 0x39
        /*00de*/ 	.short	(.L_394 - .L_393)


	//   ....[0]....
.L_393:
        /*00e0*/ 	.word	0x00000290
        /*00e4*/ 	.word	0x000000ff
        /*00e8*/ 	.word	0x00031600
        /*00ec*/ 	.short	0x0100
        /*00ee*/ 	.byte	0x06
	.zero		1


	//   ....[1]....
        /*00f0*/ 	.word	0x000003b0
        /*00f4*/ 	.word	0x000000ff
        /*00f8*/ 	.word	0x00031610
        /*00fc*/ 	.short	0x0100
        /*00fe*/ 	.byte	0x08
	.zero		1


	//   ....[2]....
        /*0100*/ 	.word	0x000003c0
        /*0104*/ 	.word	0x000000ff
        /*0108*/ 	.word	0x00031620
        /*010c*/ 	.short	0x0100
        /*010e*/ 	.byte	0x08
	.zero		1


	//   ....[3]....
        /*0110*/ 	.word	0x000003d0
        /*0114*/ 	.word	0x000000ff
        /*0118*/ 	.word	0x00031618
        /*011c*/ 	.short	0x0100
        /*011e*/ 	.byte	0x08
	.zero		1


	//   ....[4]....
        /*0120*/ 	.word	0x000003e0
        /*0124*/ 	.word	0x000000ff
        /*0128*/ 	.word	0x00031628
        /*012c*/ 	.short	0x0100
        /*012e*/ 	.byte	0x08
	.zero		1


	//   ....[5]....
        /*0130*/ 	.word	0x00000510
        /*0134*/ 	.word	0x000000ff
        /*0138*/ 	.word	0x00031630
        /*013c*/ 	.short	0x0100
        /*013e*/ 	.byte	0x08
	.zero		1


	//   ....[6]....
        /*0140*/ 	.word	0x00000520
        /*0144*/ 	.word	0x000000ff
        /*0148*/ 	.word	0x00031638
        /*014c*/ 	.short	0x0100
        /*014e*/ 	.byte	0x08
	.zero		1


	//   ....[7]....
        /*0150*/ 	.word	0x00001510
        /*0154*/ 	.word	0x000000e1
        /*0158*/ 	.word	0x00031600
        /*015c*/ 	.short	0x010a
        /*015e*/ 	.byte	0x3f
	.zero		1


	//   ....[8]....
        /*0160*/ 	.word	0x00001630
        /*0164*/ 	.word	0x000000e1
        /*0168*/ 	.word	0x00031600
        /*016c*/ 	.short	0x010a
        /*016e*/ 	.byte	0x3f
	.zero		1


	//   ....[9]....
        /*0170*/ 	.word	0x00001ea0
        /*0174*/ 	.word	0x000000e0
        /*0178*/ 	.word	0x00031610
        /*017c*/ 	.short	0x010a
        /*017e*/ 	.byte	0x3f
	.zero		1


	//   ....[10]....
        /*0180*/ 	.word	0x00001f60
        /*0184*/ 	.word	0x000000e0
        /*0188*/ 	.word	0x00031610
        /*018c*/ 	.short	0x010a
        /*018e*/ 	.byte	0x3f
	.zero		1


	//   ....[11]....
        /*0190*/ 	.word	0x00003af0
        /*0194*/ 	.word	0x000000e1
        /*0198*/ 	.word	0x00031630
        /*019c*/ 	.short	0x010a
        /*019e*/ 	.byte	0x3f
	.zero		1


	//   ....[12]....
        /*01a0*/ 	.word	0x00003bb0
        /*01a4*/ 	.word	0x000000e1
        /*01a8*/ 	.word	0x00031630
        /*01ac*/ 	.short	0x010a
        /*01ae*/ 	.byte	0x3f
	.zero		1


	//   ....[13]....
        /*01b0*/ 	.word	0x00008070
        /*01b4*/ 	.word	0x00000018
        /*01b8*/ 	.word	0x00000000
        /*01bc*/ 	.short	0x0101
        /*01be*/ 	.byte	0x3f
	.zero		1


	//   ....[14]....
        /*01c0*/ 	.word	0x00008770
        /*01c4*/ 	.word	0x000000e0
        /*01c8*/ 	.word	0x00000000
        /*01cc*/ 	.short	0x0101
        /*01ce*/ 	.byte	0x3f
	.zero		1


	//   ....[15]....
        /*01d0*/ 	.word	0x0000dca0
        /*01d4*/ 	.word	0x00000006
        /*01d8*/ 	.word	0x00031620
        /*01dc*/ 	.short	0x010a
        /*01de*/ 	.byte	0x3f
	.zero		1


	//   ....[16]....
        /*01e0*/ 	.word	0x0000e710
        /*01e4*/ 	.word	0x00000006
        /*01e8*/ 	.word	0x00031638
        /*01ec*/ 	.short	0x010a
        /*01ee*/ 	.byte	0x3f
	.zero		1


	//   ....[17]....
        /*01f0*/ 	.word	0x0000ea60
        /*01f4*/ 	.word	0x00000014
        /*01f8*/ 	.word	0x00031620
        /*01fc*/ 	.short	0x010a
        /*01fe*/ 	.byte	0x3f
	.zero		1


	//   ....[18]....
        /*0200*/ 	.word	0x0000eea0
        /*0204*/ 	.word	0x00000006
        /*0208*/ 	.word	0x00031638
        /*020c*/ 	.short	0x010a
        /*020e*/ 	.byte	0x3f
	.zero		1


	//   ....[19]....
        /*0210*/ 	.word	0x0000f410
        /*0214*/ 	.word	0x00000005
        /*0218*/ 	.word	0x00000000
        /*021c*/ 	.short	0x010a
        /*021e*/ 	.byte	0x3f
	.zero		1


	//   ....[20]....
        /*0220*/ 	.word	0x0000f4a0
        /*0224*/ 	.word	0x00000003
        /*0228*/ 	.word	0x00000000
        /*022c*/ 	.short	0x010a
        /*022e*/ 	.byte	0x3f
	.zero		1


	//   ....[21]....
        /*0230*/ 	.word	0x0000f4f0
        /*0234*/ 	.word	0x00000002
        /*0238*/ 	.word	0x00031638
        /*023c*/ 	.short	0x010a
        /*023e*/ 	.byte	0x3f
	.zero		1


	//   ....[22]....
        /*0240*/ 	.word	0x0000f550
        /*0244*/ 	.word	0x000000e1
        /*0248*/ 	.word	0x00031600
        /*024c*/ 	.short	0x010a
        /*024e*/ 	.byte	0x3f
	.zero		1


	//   ....[23]....
        /*0250*/ 	.word	0x0000f5a0
        /*0254*/ 	.word	0x000000e0
        /*0258*/ 	.word	0x00031610
        /*025c*/ 	.short	0x010a
        /*025e*/ 	.byte	0x3f
	.zero		1


	//   ....[24]....
        /*0260*/ 	.word	0x0000f5f0
        /*0264*/ 	.word	0x000000e1
        /*0268*/ 	.word	0x00031630
        /*026c*/ 	.short	0x010a
        /*026e*/ 	.byte	0x3f
	.zero		1


	//   ....[25]....
        /*0270*/ 	.word	0x0000f640
        /*0274*/ 	.word	0x00000006
        /*0278*/ 	.word	0x00031620
        /*027c*/ 	.short	0x010a
        /*027e*/ 	.byte	0x3f
	.zero		1


	//   ....[26]....
        /*0280*/ 	.word	0x0000f690
        /*0284*/ 	.word	0x00000006
        /*0288*/ 	.word	0x00031638
        /*028c*/ 	.short	0x010a
        /*028e*/ 	.byte	0x3f
	.zero		1


	//   ....[27]....
        /*0290*/ 	.word	0x0000f6f0
        /*0294*/ 	.word	0x00000014
        /*0298*/ 	.word	0x00031620
        /*029c*/ 	.short	0x010a
        /*029e*/ 	.byte	0x3f
	.zero		1


	//   ....[28]....
        /*02a0*/ 	.word	0x0000f740
        /*02a4*/ 	.word	0x00000006
        /*02a8*/ 	.word	0x00031638
        /*02ac*/ 	.short	0x010a
        /*02ae*/ 	.byte	0x3f
	.zero		1


	//   ....[29]....
        /*02b0*/ 	.word	0x0000f790
        /*02b4*/ 	.word	0x00000005
        /*02b8*/ 	.word	0x00000000
        /*02bc*/ 	.short	0x010a
        /*02be*/ 	.byte	0x3f
	.zero		1


	//   ....[30]....
        /*02c0*/ 	.word	0x0000f7e0
        /*02c4*/ 	.word	0x00000003
        /*02c8*/ 	.word	0x00000000
        /*02cc*/ 	.short	0x010a
        /*02ce*/ 	.byte	0x3f
	.zero		1


	//----- nvinfo : EIATTR_NUM_MBARRIERS
	.align		4
.L_394:
        /*02d0*/ 	.byte	0x03, 0x38
        /*02d2*/ 	.short	0x0007


	//----- nvinfo : EIATTR_EXIT_INSTR_OFFSETS
	.align		4
        /*02d4*/ 	.byte	0x04, 0x1c
        /*02d6*/ 	.short	(.L_396 - .L_395)


	//   ....[0]....
.L_395:
        /*02d8*/ 	.word	0x0000f540


	//----- nvinfo : EIATTR_MAX_THREADS
	.align		4
.L_396:
        /*02dc*/ 	.byte	0x04, 0x05
        /*02de*/ 	.short	(.L_398 - .L_397)
.L_397:
        /*02e0*/ 	.word	0x00000180
        /*02e4*/ 	.word	0x00000001
        /*02e8*/ 	.word	0x00000001


	//----- nvinfo : EIATTR_CRS_STACK_SIZE
	.align		4
.L_398:
        /*02ec*/ 	.byte	0x04, 0x1e
        /*02ee*/ 	.short	(.L_400 - .L_399)
.L_399:
        /*02f0*/ 	.word	0x00000000


	//----- nvinfo : EIATTR_CBANK_PARAM_SIZE
	.align		4
.L_400:
        /*02f4*/ 	.byte	0x03, 0x19
        /*02f6*/ 	.short	0x06f0


	//----- nvinfo : EIATTR_PARAM_CBANK
	.align		4
        /*02f8*/ 	.byte	0x04, 0x0a
        /*02fa*/ 	.short	(.L_402 - .L_401)
	.align		4
.L_401:
        /*02fc*/ 	.word	index@(.nv.constant0._ZN7cutlass13device_kernelIN5flash11enable_sm90INS1_16FlashAttnBwdSm90INS1_25CollectiveMainloopBwdSm90ILi2ELi1ELi1EN4cute5tupleIJNS5_1CILi1EEES8_S8_EEENS6_IJNS7_ILi64EEENS7_ILi80EEENS7_ILi256EEEEEENS_6half_tEfNS_4arch4Sm90ELb1ELb0ELb0ELb1ELb0ELb0ELb1ELb1ELi2ELi1ELi1ELi1ELb0EEENS1_21CollectiveEpilogueBwdISD_SE_SG_Li256ELb1ELb1ELi2EEENS1_25SingleTileBwdLPTSchedulerILb1ELi80ELb0EEEEEEEEEvNT_6ParamsE)
        /*0300*/ 	.short	0x0210
        /*0302*/ 	.short	0x06f0


	//----- nvinfo : EIATTR_SW_WAR
	.align		4
.L_402:
        /*0304*/ 	.byte	0x04, 0x36
        /*0306*/ 	.short	(.L_404 - .L_403)
.L_403:
        /*0308*/ 	.word	0x00000008
.L_404:


//--------------------- .nv.info._ZN7cutlass13device_kernelIN5flash32FlashAttnBwdPostprocessConvertdQIN4cute5tupleIJNS3_1CILi80EEENS5_ILi256EEEEEENS_6half_tEfNS_4arch4Sm90ELi256ENS3_8TiledMMAINS3_8MMA_AtomIJNS3_4SM904GMMA25MMA_64x16x16_F32F16F16_SSILNSF_5MajorE1ELSH_1ELNSF_7ScaleInE1ELSI_1EEEEEENS3_6LayoutINS4_IJNS5_ILi2EEENS5_ILi1EEESN_EEENS4_IJSN_NS5_ILi0EEESP_EEEEENS4_IJNS3_10UnderscoreESS_SS_EEEEELb1EEEEEvNT_6ParamsE --------------------------
	.section	.nv.info._ZN7cutlass13device_kernelIN5flash32FlashAttnBwdPostprocessConvertdQIN4cute5tupleIJNS3_1CILi80EEENS5_ILi256EEEEEENS_6half_tEfNS_4arch4Sm90ELi256ENS3_8TiledMMAINS3_8MMA_AtomIJNS3_4SM904GMMA25MMA_64x16x16_F32F16F16_SSILNSF_5MajorE1ELSH_1ELNSF_7ScaleInE1ELSI_1EEEEEENS3_6LayoutINS4_IJNS5_ILi2EEENS5_ILi1EEESN_EEENS4_IJSN_NS5_ILi0EEESP_EEEEENS4_IJNS3_10UnderscoreESS_SS_EEEEELb1EEEEEvNT_6ParamsE,"",@"SHT_CUDA_INFO"
	.sectionflags	@""
	.align	4


	//----- nvinfo : EIATTR_CUDA_API_VERSION
	.align		4
        /*0000*/ 	.byte	0x04, 0x37
        /*0002*/ 	.short	(.L_406 - .L_405)
.L_405:
        /*0004*/ 	.word	0x00000082


	//----- nvinfo : EIATTR_KPARAM_INFO
	.align		4
.L_406:
        /*0008*/ 	.byte	0x04, 0x17
        /*000a*/ 	.short	(.L_408 - .L_407)
.L_407:
        /*000c*/ 	.word	0x00000000
        /*0010*/ 	.short	0x0000
        /*0012*/ 	.short	0x0000
        /*0014*/ 	.byte	0x00, 0xf0, 0xc1, 0x01


	//----- nvinfo : EIATTR_SPARSE_MMA_MASK
	.align		4
.L_408:
        /*0018*/ 	.byte	0x03, 0x50
        /*001a*/ 	.short	0x0000


	//----- nvinfo : EIATTR_MAXREG_COUNT
	.align		4
        /*001c*/ 	.byte	0x03, 0x1b
        /*001e*/ 	.short	0x0080


	//----- nvinfo : EIATTR_NUM_BARRIERS
	.align		4
        /*0020*/ 	.byte	0x02, 0x4c
        /*0022*/ 	.byte	0x01
	.zero		1


	//----- nvinfo : EIATTR_MERCURY_ISA_VERSION
	.align		4
        /*0024*/ 	.byte	0x03, 0x5f
        /*0026*/ 	.short	0x0101


	//----- nvinfo : EIATTR_MBARRIER_INSTR_OFFSETS
	.align		4
        /*0028*/ 	.byte	0x04, 0x39
        /*002a*/ 	.short	(.L_410 - .L_409)


	//   ....[0]....
.L_409:
        /*002c*/ 	.word	0x00000490
        /*0030*/ 	.word	0x000000ff
        /*0034*/ 	.word	0x0001e000
        /*0038*/ 	.short	0x0100
        /*003a*/ 	.byte	0x06
	.zero		1


	//   ....[1]....
        /*003c*/ 	.word	0x000005a0
        /*0040*/ 	.word	0x00000002
        /*0044*/ 	.word	0x0001e000
        /*0048*/ 	.short	0x010a
        /*004a*/ 	.byte	0x3f
	.zero		1


	//----- nvinfo : EIATTR_NUM_MBARRIERS
	.align		4
.L_410:
        /*004c*/ 	.byte	0x03, 0x38
        /*004e*/ 	.short	0x0001


	//----- nvinfo : EIATTR_EXIT_INSTR_OFFSETS
	.align		4
        /*0050*/ 	.byte	0x04, 0x1c
        /*0052*/ 	.short	(.L_412 - .L_411)


	//   ....[0]....
.L_411:
        /*0054*/ 	.word	0x000001a0


	//   ....[1]....
        /*0058*/ 	.word	0x00001e40


	//   ....[2]....
        /*005c*/ 	.word	0x00001f10


	//----- nvinfo : EIATTR_MAX_THREADS
	.align		4
.L_412:
        /*0060*/ 	.byte	0x04, 0x05
        /*0062*/ 	.short	(.L_414 - .L_413)
.L_413:
        /*0064*/ 	.word	0x00000100
        /*0068*/ 	.word	0x00000001
        /*006c*/ 	.word	0x00000001


	//----- nvinfo : EIATTR_CRS_STACK_SIZE
	.align		4
.L_414:
        /*0070*/ 	.byte	0x04, 0x1e
        /*0072*/ 	.short	(.L_416 - .L_415)
.L_415:
        /*0074*/ 	.word	0x00000000


	//----- nvinfo : EIATTR_CBANK_PARAM_SIZE
	.align		4
.L_416:
        /*0078*/ 	.byte	0x03, 0x19
        /*007a*/ 	.short	0x0070


	//----- nvinfo : EIATTR_PARAM_CBANK
	.align		4
        /*007c*/ 	.byte	0x04, 0x0a
        /*007e*/ 	.short	(.L_418 - .L_417)
	.align		4
.L_417:
        /*0080*/ 	.word	index@(.nv.constant0._ZN7cutlass13device_kernelIN5flash32FlashAttnBwdPostprocessConvertdQIN4cute5tupleIJNS3_1CILi80EEENS5_ILi256EEEEEENS_6half_tEfNS_4arch4Sm90ELi256ENS3_8TiledMMAINS3_8MMA_AtomIJNS3_4SM904GMMA25MMA_64x16x16_F32F16F16_SSILNSF_5MajorE1ELSH_1ELNSF_7ScaleInE1ELSI_1EEEEEENS3_6LayoutINS4_IJNS5_ILi2EEENS5_ILi1EEESN_EEENS4_IJSN_NS5_ILi0EEESP_EEEEENS4_IJNS3_10UnderscoreESS_SS_EEEEELb1EEEEEvNT_6ParamsE)
        /*0084*/ 	.short	0x0210
        /*0086*/ 	.short	0x0070


	//----- nvinfo : EIATTR_SW_WAR
	.align		4
.L_418:
        /*0088*/ 	.byte	0x04, 0x36
        /*008a*/ 	.short	(.L_420 - .L_419)
.L_419:
        /*008c*/ 	.word	0x00000008
.L_420:


//--------------------- .nv.info._ZN7cutlass13device_kernelIN5flash32FlashAttnBwdPostprocessConvertdQIN4cute5tupleIJNS3_1CILi64EEENS5_ILi256EEEEEENS_6half_tEfNS_4arch4Sm90ELi256ENS3_8TiledMMAINS3_8MMA_AtomIJNS3_4SM904GMMA25MMA_64x64x16_F32F16F16_SSILNSF_5MajorE1ELSH_0ELNSF_7ScaleInE1ELSI_1EEEEEENS3_6LayoutINS4_IJNS5_ILi2EEENS5_ILi1EEESN_EEENS4_IJSN_NS5_ILi0EEESP_EEEEENS4_IJNS3_10UnderscoreESS_SS_EEEEELb1EEEEEvNT_6ParamsE --------------------------
	.section	.nv.info._ZN7cutlass13device_kernelIN5flash32FlashAttnBwdPostprocessConvertdQIN4cute5tupleIJNS3_1CILi64EEENS5_ILi256EEEEEENS_6half_tEfNS_4arch4Sm90ELi256ENS3_8TiledMMAINS3_8MMA_AtomIJNS3_4SM904GMMA25MMA_64x64x16_F32F16F16_SSILNSF_5MajorE1ELSH_0ELNSF_7ScaleInE1ELSI_1EEEEEENS3_6LayoutINS4_IJNS5_ILi2EEENS5_ILi1EEESN_EEENS4_IJSN_NS5_ILi0EEESP_EEEEENS4_IJNS3_10UnderscoreESS_SS_EEEEELb1EEEEEvNT_6ParamsE,"",@"SHT_CUDA_INFO"
	.sectionflags	@""
	.align	4


	//----- nvinfo : EIATTR_CUDA_API_VERSION
	.align		4
        /*0000*/ 	.byte	0x04, 0x37
        /*0002*/ 	.short	(.L_422 - .L_421)
.L_421:
        /*0004*/ 	.word	0x00000082


	//----- nvinfo : EIATTR_KPARAM_INFO
	.align		4
.L_422:
        /*0008*/ 	.byte	0x04, 0x17
        /*000a*/ 	.short	(.L_424 - .L_423)
.L_423:
        /*000c*/ 	.word	0x00000000
        /*0010*/ 	.short	0x0000
        /*0012*/ 	.short	0x0000
        /*0014*/ 	.byte	0x00, 0xf0, 0xc1, 0x01


	//----- nvinfo : EIATTR_SPARSE_MMA_MASK
	.align		4
.L_424:
        /*0018*/ 	.byte	0x03, 0x50
        /*001a*/ 	.short	0x0000


	//----- nvinfo : EIATTR_MAXREG_COUNT
	.align		4
        /*001c*/ 	.byte	0x03, 0x1b
        /*001e*/ 	.short	0x0080


	//----- nvinfo : EIATTR_NUM_BARRIERS
	.align		4
        /*0020*/ 	.byte	0x02, 0x4c
        /*0022*/ 	.byte	0x01
	.zero		1


	//----- nvinfo : EIATTR_MERCURY_ISA_VERSION
	.align		4
        /*0024*/ 	.byte	0x03, 0x5f
        /*0026*/ 	.short	0x0101


	//----- nvinfo : EIATTR_MBARRIER_INSTR_OFFSETS
	.align		4
        /*0028*/ 	.byte	0x04, 0x39
        /*002a*/ 	.short	(.L_426 - .L_425)


	//   ....[0]....
.L_425:
        /*002c*/ 	.word	0x000004a0
        /*0030*/ 	.word	0x000000ff
        /*0034*/ 	.word	0x00018000
        /*0038*/ 	.short	0x0100
        /*003a*/ 	.byte	0x06
	.zero		1


	//   ....[1]....
        /*003c*/ 	.word	0x000005b0
        /*0040*/ 	.word	0x00000002
        /*0044*/ 	.word	0x00018000
        /*0048*/ 	.short	0x010a
        /*004a*/ 	.byte	0x3f
	.zero		1


	//----- nvinfo : EIATTR_NUM_MBARRIERS
	.align		4
.L_426:
        /*004c*/ 	.byte	0x03, 0x38
        /*004e*/ 	.short	0x0001


	//----- nvinfo : EIATTR_EXIT_INSTR_OFFSETS
	.align		4
        /*0050*/ 	.byte	0x04, 0x1c
        /*0052*/ 	.short	(.L_428 - .L_427)


	//   ....[0]....
.L_427:
        /*0054*/ 	.word	0x000001b0


	//   ....[1]....
        /*0058*/ 	.word	0x00001970


	//   ....[2]....
        /*005c*/ 	.word	0x00001a40


	//----- nvinfo : EIATTR_MAX_THREADS
	.align		4
.L_428:
        /*0060*/ 	.byte	0x04, 0x05
        /*0062*/ 	.short	(.L_430 - .L_429)
.L_429:
        /*0064*/ 	.word	0x00000100
        /*0068*/ 	.word	0x00000001
        /*006c*/ 	.word	0x00000001


	//----- nvinfo : EIATTR_CRS_STACK_SIZE
	.align		4
.L_430:
        /*0070*/ 	.byte	0x04, 0x1e
        /*0072*/ 	.short	(.L_432 - .L_431)
.L_431:
        /*0074*/ 	.word	0x00000000


	//----- nvinfo : EIATTR_CBANK_PARAM_SIZE
	.align		4
.L_432:
        /*0078*/ 	.byte	0x03, 0x19
        /*007a*/ 	.short	0x0070


	//----- nvinfo : EIATTR_PARAM_CBANK
	.align		4
        /*007c*/ 	.byte	0x04, 0x0a
        /*007e*/ 	.short	(.L_434 - .L_433)
	.align		4
.L_433:
        /*0080*/ 	.word	index@(.nv.constant0._ZN7cutlass13device_kernelIN5flash32FlashAttnBwdPostprocessConvertdQIN4cute5tupleIJNS3_1CILi64EEENS5_ILi256EEEEEENS_6half_tEfNS_4arch4Sm90ELi256ENS3_8TiledMMAINS3_8MMA_AtomIJNS3_4SM904GMMA25MMA_64x64x16_F32F16F16_SSILNSF_5MajorE1ELSH_0ELNSF_7ScaleInE1ELSI_1EEEEEENS3_6LayoutINS4_IJNS5_ILi2EEENS5_ILi1EEESN_EEENS4_IJSN_NS5_ILi0EEESP_EEEEENS4_IJNS3_10UnderscoreESS_SS_EEEEELb1EEEEEvNT_6ParamsE)
        /*0084*/ 	.short	0x0210
        /*0086*/ 	.short	0x0070


	//----- nvinfo : EIATTR_SW_WAR
	.align		4
.L_434:
        /*0088*/ 	.byte	0x04, 0x36
        /*008a*/ 	.short	(.L_436 - .L_435)
.L_435:
        /*008c*/ 	.word	0x00000008
.L_436:


//--------------------- .nv.info._ZN7cutlass13device_kernelIN5flash11enable_sm90INS1_16FlashAttnBwdSm90INS1_25CollectiveMainloopBwdSm90ILi2ELi1ELi1EN4cute5tupleIJNS5_1CILi1EEES8_S8_EEENS6_IJNS7_ILi64EEENS7_ILi80EEENS7_ILi256EEEEEENS_6half_tEfNS_4arch4Sm90ELb1ELb0ELb0ELb1ELb0ELb0ELb1ELb1ELi2ELi1ELi1ELi1ELb0EEENS1_24CollectiveEpilogueBwdGQAISD_fSG_Li256ELb1ELb0EEENS1_25SingleTileBwdLPTSchedulerILb1ELi80ELb0EEEEEEEEEvNT_6ParamsE --------------------------
	.section	.nv.info._ZN7cutlass13device_kernelIN5flash11enable_sm90INS1_16FlashAttnBwdSm90INS1_25CollectiveMainloopBwdSm90ILi2ELi1ELi1EN4cute5tupleIJNS5_1CILi1EEES8_S8_EEENS6_IJNS7_ILi64EEENS7_ILi80EEENS7_ILi256EEEEEENS_6half_tEfNS_4arch4Sm90ELb1ELb0ELb0ELb1ELb0ELb0ELb1ELb1ELi2ELi1ELi1ELi1ELb0EEENS1_24CollectiveEpilogueBwdGQAISD_fSG_Li256ELb1ELb0EEENS1_25SingleTileBwdLPTSchedulerILb1ELi80ELb0EEEEEEEEEvNT_6ParamsE,"",@"SHT_CUDA_INFO"
	.sectionflags	@""
	.align	4


	//----- nvinfo : EIATTR_CUDA_API_VERSION
	.align		4
        /*0000*/ 	.byte	0x04, 0x37
        /*0002*/ 	.short	(.L_438 - .L_437)
.L_437:
        /*0004*/ 	.word	0x00000082


	//----- nvinfo : EIATTR_KPARAM_INFO
	.align		4
.L_438:
        /*0008*/ 	.byte	0x04, 0x17
        /*000a*/ 	.short	(.L_440 - .L_439)
.L_439:
        /*000c*/ 	.word	0x00000000
        /*0010*/ 	.short	0x0000
        /*0012*/ 	.short	0x0070
        /*0014*/ 	.byte	0x00, 0xf0, 0x01, 0x1c


	//----- nvinfo : EIATTR_SPARSE_MMA_MASK
	.align		4
.L_440:
        /*0018*/ 	.byte	0x03, 0x50
        /*001a*/ 	.short	0x0000


	//----- nvinfo : EIATTR_MAXREG_COUNT
	.align		4
        /*001c*/ 	.byte	0x03, 0x1b
        /*001e*/ 	.short	0x00a8


	//----- nvinfo : EIATTR_NUM_BARRIERS
	.align		4
        /*0020*/ 	.byte	0x02, 0x4c
        /*0022*/ 	.byte	0x0a
	.zero		1


	//----- nvinfo : EIATTR_ANNOTATIONS
	.align		4
        /*0024*/ 	.byte	0x04, 0x55
        /*0026*/ 	.short	(.L_442 - .L_441)


	//   ....[0]....
.L_441:
        /*0028*/ 	.word	0x00000001
        /*002c*/ 	.byte	0xc0, 0x02, 0x00, 0x00, 0x01, 0x00, 0x00, 0x00, 0x10, 0x07, 0x00, 0x00, 0x01, 0x00, 0x00, 0x00
        /*003c*/ 	.byte	0xa0, 0x07, 0x00, 0x00, 0x01, 0x00, 0x00, 0x00, 0xd0, 0x09, 0x00, 0x00, 0x01, 0x00, 0x00, 0x00
        /*004c*/ 	.byte	0xa0, 0x15, 0x00, 0x00, 0x01, 0x00, 0x00, 0x00, 0xb0, 0x15, 0x00, 0x00, 0x01, 0x00, 0x00, 0x00
        /*005c*/ 	.byte	0xe0, 0x8b, 0x00, 0x00, 0x01, 0x00, 0x00, 0x00, 0x30, 0xb8, 0x00, 0x00


	//----- nvinfo : EIATTR_MERCURY_ISA_VERSION
	.align		4
.L_442:
        /*0068*/ 	.byte	0x03, 0x5f
        /*006a*/ 	.short	0x0101


	//----- nvinfo : EIATTR_INT_WARP_WIDE_INSTR_OFFSETS
	.align		4
        /*006c*/ 	.byte	0x04, 0x31
        /*006e*/ 	.short	(.L_444 - .L_443)


	//   ....[0]....
.L_443:
        /*0070*/ 	.word	0x00000190


	//   ....[1]....
        /*0074*/ 	.word	0x000001c0


	//----- nvinfo : EIATTR_COOP_GROUP_MASK_REGIDS
	.align		4
.L_444:
        /*0078*/ 	.byte	0x04, 0x29
        /*007a*/ 	.short	(.L_446 - .L_445)


	//   ....[0]....
.L_445:
        /*007c*/ 	.word	0xffffffff


	//   ....[1]....
        /*0080*/ 	.word	0xffffffff


	//   ....[2]....
        /*0084*/ 	.word	0xffffffff


	//   ....[3]....
        /*0088*/ 	.word	0xffffffff


	//   ....[4]....
        /*008c*/ 	.word	0xffffffff


	//   ....[5]....
        /*0090*/ 	.word	0xffffffff


	//----- nvinfo : EIATTR_COOP_GROUP_INSTR_OFFSETS
	.align		4
.L_446:
        /*0094*/ 	.byte	0x04, 0x28
        /*0096*/ 	.short	(.L_448 - .L_447)


	//   ....[0]....
.L_447:
        /*0098*/ 	.word	0x00000060


	//   ....[1]....
        /*009c*/ 	.word	0x000001a0


	//   ....[2]....
        /*00a0*/ 	.word	0x00000220


	//   ....[3]....
        /*00a4*/ 	.word	0x00000400


	//   ....[4]....
        /*00a8*/ 	.word	0x000014a0


	//   ....[5]....
        /*00ac*/ 	.word	0x00009530


	//----- nvinfo : EIATTR_REG_RECONFIG
	.align		4
.L_448:
        /*00b0*/ 	.byte	0x01, 0x54
	.zero		2


	//----- nvinfo : EIATTR_MBARRIER_INSTR_OFFSETS
	.align		4
        /*00b4*/ 	.byte	0x04, 0x39
        /*00b6*/ 	.short	(.L_450 - .L_449)


	//   ....[0]....
.L_449:
        /*00b8*/ 	.word	0x00000290
        /*00bc*/ 	.word	0x000000ff
        /*00c0*/ 	.word	0x00031800
        /*00c4*/ 	.short	0x0100
        /*00c6*/ 	.byte	0x06
	.zero		1


	//   ....[1]....
        /*00c8*/ 	.word	0x000003b0
        /*00cc*/ 	.word	0x000000ff
        /*00d0*/ 	.word	0x00031810
        /*00d4*/ 	.short	0x0100
        /*00d6*/ 	.byte	0x08
	.zero		1


	//   ....[2]....
        /*00d8*/ 	.word	0x000003c0
        /*00dc*/ 	.word	0x000000ff
        /*00e0*/ 	.word	0x00031820
        /*00e4*/ 	.short	0x0100
        /*00e6*/ 	.byte	0x08
	.zero		1


	//   ....[3]....
        /*00e8*/ 	.word	0x000003d0
        /*00ec*/ 	.word	0x000000ff
        /*00f0*/ 	.word	0x00031818
        /*00f4*/ 	.short	0x0100
        /*00f6*/ 	.byte	0x08
	.zero		1


	//   ....[4]....
        /*00f8*/ 	.word	0x000003e0
        /*00fc*/ 	.word	0x000000ff
        /*0100*/ 	.word	0x00031828
        /*0104*/ 	.short	0x0100
        /*0106*/ 	.byte	0x08
	.zero		1


	//   ....[5]....
        /*0108*/ 	.word	0x00000510
        /*010c*/ 	.word	0x000000ff
        /*0110*/ 	.word	0x00031830
        /*0114*/ 	.short	0x0100
        /*0116*/ 	.byte	0x08
	.zero		1


	//   ....[6]....
        /*0118*/ 	.word	0x00000520
        /*011c*/ 	.word	0x000000ff
        /*0120*/ 	.word	0x00031838
        /*0124*/ 	.short	0x0100
        /*0126*/ 	.byte	0x08
	.zero		1


	//   ....[7]....
        /*0128*/ 	.word	0x000014c0
        /*012c*/ 	.word	0x00000011
        /*0130*/ 	.word	0x00031800
        /*0134*/ 	.short	0x010a
        /*0136*/ 	.byte	0x3f
	.zero		1


	//   ....[8]....
        /*0138*/ 	.word	0x00001580
        /*013c*/ 	.word	0x00000011
        /*0140*/ 	.word	0x00031800
        /*0144*/ 	.short	0x010a
        /*0146*/ 	.byte	0x3f
	.zero		1


	//   ....[9]....
        /*0148*/ 	.word	0x00001dd0
        /*014c*/ 	.word	0x00000010
        /*0150*/ 	.word	0x00031810
        /*0154*/ 	.short	0x010a
        /*0156*/ 	.byte	0x3f
	.zero		1


	//   ....[10]....
        /*0158*/ 	.word	0x00001e90
        /*015c*/ 	.word	0x00000010
        /*0160*/ 	.word	0x00031810
        /*0164*/ 	.short	0x010a
        /*0166*/ 	.byte	0x3f
	.zero		1


	//   ....[11]....
        /*0168*/ 	.word	0x00003a30
        /*016c*/ 	.word	0x00000011
        /*0170*/ 	.word	0x00031830
        /*0174*/ 	.short	0x010a
        /*0176*/ 	.byte	0x3f
	.zero		1


	//   ....[12]....
        /*0178*/ 	.word	0x00003af0
        /*017c*/ 	.word	0x00000011
        /*0180*/ 	.word	0x00031830
        /*0184*/ 	.short	0x010a
        /*0186*/ 	.byte	0x3f
	.zero		1


	//   ....[13]....
        /*0188*/ 	.word	0x00007f60
        /*018c*/ 	.word	0x00000018
        /*0190*/ 	.word	0x00000000
        /*0194*/ 	.short	0x0101
        /*0196*/ 	.byte	0x3f
	.zero		1


	//   ....[14]....
        /*0198*/ 	.word	0x00008650
        /*019c*/ 	.word	0x00000010
        /*01a0*/ 	.word	0x00000000
        /*01a4*/ 	.short	0x0101
        /*01a6*/ 	.byte	0x3f
	.zero		1


	//   ....[15]....
        /*01a8*/ 	.word	0x0000a190
        /*01ac*/ 	.word	0x00000006
        /*01b0*/ 	.word	0x00031820
        /*01b4*/ 	.short	0x010a
        /*01b6*/ 	.byte	0x3f
	.zero		1


	//   ....[16]....
        /*01b8*/ 	.word	0x0000ac00
        /*01bc*/ 	.word	0x00000006
        /*01c0*/ 	.word	0x00031838
        /*01c4*/ 	.short	0x010a
        /*01c6*/ 	.byte	0x3f
	.zero		1


	//   ....[17]....
        /*01c8*/ 	.word	0x0000af50
        /*01cc*/ 	.word	0x00000014
        /*01d0*/ 	.word	0x00031820
        /*01d4*/ 	.short	0x010a
        /*01d6*/ 	.byte	0x3f
	.zero		1


	//   ....[18]....
        /*01d8*/ 	.word	0x0000b390
        /*01dc*/ 	.word	0x00000006
        /*01e0*/ 	.word	0x00031838
        /*01e4*/ 	.short	0x010a
        /*01e6*/ 	.byte	0x3f
	.zero		1


	//   ....[19]....
        /*01e8*/ 	.word	0x0000b900
        /*01ec*/ 	.word	0x00000005
        /*01f0*/ 	.word	0x00000000
        /*01f4*/ 	.short	0x010a
        /*01f6*/ 	.byte	0x3f
	.zero		1


	//   ....[20]....
        /*01f8*/ 	.word	0x0000b990
        /*01fc*/ 	.word	0x00000003
        /*0200*/ 	.word	0x00000000
        /*0204*/ 	.short	0x010a
        /*0206*/ 	.byte	0x3f
	.zero		1


	//   ....[21]....
        /*0208*/ 	.word	0x0000b9e0
        /*020c*/ 	.word	0x00000002
        /*0210*/ 	.word	0x00031838
        /*0214*/ 	.short	0x010a
        /*0216*/ 	.byte	0x3f
	.zero		1


	//   ....[22]....
        /*0218*/ 	.word	0x0000ba40
        /*021c*/ 	.word	0x00000011
        /*0220*/ 	.word	0x00031800
        /*0224*/ 	.short	0x010a
        /*0226*/ 	.byte	0x3f
	.zero		1


	//   ....[23]....
        /*0228*/ 	.word	0x0000ba90
        /*022c*/ 	.word	0x00000010
        /*0230*/ 	.word	0x00031810
        /*0234*/ 	.short	0x010a
        /*0236*/ 	.byte	0x3f
	.zero		1


	//   ....[24]....
        /*0238*/ 	.word	0x0000bae0
        /*023c*/ 	.word	0x00000011
        /*0240*/ 	.word	0x00031830
        /*0244*/ 	.short	0x010a
        /*0246*/ 	.byte	0x3f
	.zero		1


	//   ....[25]....
        /*0248*/ 	.word	0x0000bb30
        /*024c*/ 	.word	0x00000006
        /*0250*/ 	.word	0x00031820
        /*0254*/ 	.short	0x010a
        /*0256*/ 	.byte	0x3f
	.zero		1


	//   ....[26]....
        /*0258*/ 	.word	0x0000bb80
        /*025c*/ 	.word	0x00000006
        /*0260*/ 	.word	0x00031838
        /*0264*/ 	.short	0x010a
        /*0266*/ 	.byte	0x3f
	.zero		1


	//   ....[27]....
        /*0268*/ 	.word	0x0000bbe0
        /*026c*/ 	.word	0x00000014
        /*0270*/ 	.word	0x00031820
        /*0274*/ 	.short	0x010a
        /*0276*/ 	.byte	0x3f
	.zero		1


	//   ....[28]....
        /*0278*/ 	.word	0x0000bc30
        /*027c*/ 	.word	0x00000006
        /*0280*/ 	.word	0x00031838
        /*0284*/ 	.short	0x010a
        /*0286*/ 	.byte	0x3f
	.zero		1


	//   ....[29]....
        /*0288*/ 	.word	0x0000bc80
        /*028c*/ 	.word	0x00000005
        /*0290*/ 	.word	0x00000000
        /*0294*/ 	.short	0x010a
        /*0296*/ 	.byte	0x3f
	.zero		1


	//   ....[30]....
        /*0298*/ 	.word	0x0000bcd0
        /*029c*/ 	.word	0x00000003
        /*02a0*/ 	.word	0x00000000
        /*02a4*/ 	.short	0x010a
        /*02a6*/ 	.byte	0x3f
	.zero		1


	//----- nvinfo : EIATTR_NUM_MBARRIERS
	.align		4
.L_450:
        /*02a8*/ 	.byte	0x03, 0x38
        /*02aa*/ 	.short	0x0007


	//----- nvinfo : EIATTR_EXIT_INSTR_OFFSETS
	.align		4
        /*02ac*/ 	.byte	0x04, 0x1c
        /*02ae*/ 	.short	(.L_452 - .L_451)


	//   ....[0]....
.L_451:
        /*02b0*/ 	.word	0x0000ba30


	//----- nvinfo : EIATTR_MAX_THREADS
	.align		4
.L_452:
        /*02b4*/ 	.byte	0x04, 0x05
        /*02b6*/ 	.short	(.L_454 - .L_453)
.L_453:
        /*02b8*/ 	.word	0x00000180
        /*02bc*/ 	.word	0x00000001
        /*02c0*/ 	.word	0x00000001


	//----- nvinfo : EIATTR_CRS_STACK_SIZE
	.align		4
.L_454:
        /*02c4*/ 	.byte	0x04, 0x1e
        /*02c6*/ 	.short	(.L_456 - .L_455)
.L_455:
        /*02c8*/ 	.word	0x00000000


	//----- nvinfo : EIATTR_CBANK_PARAM_SIZE
	.align		4
.L_456:
        /*02cc*/ 	.byte	0x03, 0x19
        /*02ce*/ 	.short	0x0770


	//----- nvinfo : EIATTR_PARAM_CBANK
	.align		4
        /*02d0*/ 	.byte	0x04, 0x0a
        /*02d2*/ 	.short	(.L_458 - .L_457)
	.align		4
.L_457:
        /*02d4*/ 	.word	index@(.nv.constant0._ZN7cutlass13device_kernelIN5flash11enable_sm90INS1_16FlashAttnBwdSm90INS1_25CollectiveMainloopBwdSm90ILi2ELi1ELi1EN4cute5tupleIJNS5_1CILi1EEES8_S8_EEENS6_IJNS7_ILi64EEENS7_ILi80EEENS7_ILi256EEEEEENS_6half_tEfNS_4arch4Sm90ELb1ELb0ELb0ELb1ELb0ELb0ELb1ELb1ELi2ELi1ELi1ELi1ELb0EEENS1_24CollectiveEpilogueBwdGQAISD_fSG_Li256ELb1ELb0EEENS1_25SingleTileBwdLPTSchedulerILb1ELi80ELb0EEEEEEEEEvNT_6ParamsE)
        /*02d8*/ 	.short	0x0210
        /*02da*/ 	.short	0x0770


	//----- nvinfo : EIATTR_SW_WAR
	.align		4
.L_458:
        /*02dc*/ 	.byte	0x04, 0x36
        /*02de*/ 	.short	(.L_460 - .L_459)
.L_459:
        /*02e0*/ 	.word	0x00000008
.L_460:


//--------------------- .nv.info._ZN7cutlass13device_kernelIN5flash22FlashAttnBwdPreprocessIN4cute5tupleIJNS3_1CILi64EEENS5_ILi256EEEEEENS_6half_tEfNS_4arch4Sm90ELb1ELb1EEEEEvNT_6ParamsE --------------------------
	.section	.nv.info._ZN7cutlass13device_kernelIN5flash22FlashAttnBwdPreprocessIN4cute5tupleIJNS3_1CILi64EEENS5_ILi256EEEEEENS_6half_tEfNS_4arch4Sm90ELb1ELb1EEEEEvNT_6ParamsE,"",@"SHT_CUDA_INFO"
	.sectionflags	@""
	.align	4


	//----- nvinfo : EIATTR_CUDA_API_VERSION
	.align		4
        /*0000*/ 	.byte	0x04, 0x37
        /*0002*/ 	.short	(.L_462 - .L_461)
.L_461:
        /*0004*/ 	.word	0x00000082


	//----- nvinfo : EIATTR_KPARAM_INFO
	.align		4
.L_462:
        /*0008*/ 	.byte	0x04, 0x17
        /*000a*/ 	.short	(.L_464 - .L_463)
.L_463:
        /*000c*/ 	.word	0x00000000
        /*0010*/ 	.short	0x0000
        /*0012*/ 	.short	0x0000
        /*0014*/ 	.byte	0x00, 0xf0, 0xc1, 0x03


	//----- nvinfo : EIATTR_SPARSE_MMA_MASK
	.align		4
.L_464:
        /*0018*/ 	.byte	0x03, 0x50
        /*001a*/ 	.short	0x0000


	//----- nvinfo : EIATTR_MAXREG_COUNT
	.align		4
        /*001c*/ 	.byte	0x03, 0x1b
        /*001e*/ 	.short	0x0080


	//----- nvinfo : EIATTR_MERCURY_ISA_VERSION
	.align		4
        /*0020*/ 	.byte	0x03, 0x5f
        /*0022*/ 	.short	0x0101


	//----- nvinfo : EIATTR_COOP_GROUP_MASK_REGIDS
	.align		4
        /*0024*/ 	.byte	0x04, 0x29
        /*0026*/ 	.short	(.L_466 - .L_465)


	//   ....[0]....
.L_465:
        /*0028*/ 	.word	0xffffffff


	//   ....[1]....
        /*002c*/ 	.word	0xffffffff


	//   ....[2]....
        /*0030*/ 	.word	0xffffffff


	//   ....[3]....
        /*0034*/ 	.word	0xffffffff


	//   ....[4]....
        /*0038*/ 	.word	0xffffffff


	//   ....[5]....
        /*003c*/ 	.word	0xffffffff


	//   ....[6]....
        /*0040*/ 	.word	0xffffffff


	//   ....[7]....
        /*0044*/ 	.word	0xffffffff


	//   ....[8]....
        /*0048*/ 	.word	0xffffffff


	//   ....[9]....
        /*004c*/ 	.word	0xffffffff


	//   ....[10]....
        /*0050*/ 	.word	0xffffffff


	//   ....[11]....
        /*0054*/ 	.word	0xffffffff


	//   ....[12]....
        /*0058*/ 	.word	0xffffffff


	//   ....[13]....
        /*005c*/ 	.word	0xffffffff


	//   ....[14]....
        /*0060*/ 	.word	0xffffffff


	//   ....[15]....
        /*0064*/ 	.word	0xffffffff


	//----- nvinfo : EIATTR_COOP_GROUP_INSTR_OFFSETS
	.align		4
.L_466:
        /*0068*/ 	.byte	0x04, 0x28
        /*006a*/ 	.short	(.L_468 - .L_467)


	//   ....[0]....
.L_467:
        /*006c*/ 	.word	0x000028c0


	//   ....[1]....
        /*0070*/ 	.word	0x000028d0


	//   ....[2]....
        /*0074*/ 	.word	0x000028e0


	//   ....[3]....
        /*0078*/ 	.word	0x000028f0


	//   ....[4]....
        /*007c*/ 	.word	0x00002920


	//   ....[5]....
        /*0080*/ 	.word	0x00002940


	//   ....[6]....
        /*0084*/ 	.word	0x00002960


	//   ....[7]....
        /*0088*/ 	.word	0x00002970


	//   ....[8]....
        /*008c*/ 	.word	0x000029b0


	//   ....[9]....
        /*0090*/ 	.word	0x000029d0


	//   ....[10]....
        /*0094*/ 	.word	0x000029e0


	//   ....[11]....
        /*0098*/ 	.word	0x000029f0


	//   ....[12]....
        /*009c*/ 	.word	0x00002a50


	//   ....[13]....
        /*00a0*/ 	.word	0x00002a80


	//   ....[14]....
        /*00a4*/ 	.word	0x00002aa0


	//   ....[15]....
        /*00a8*/ 	.word	0x00002ac0


	//----- nvinfo : EIATTR_EXIT_INSTR_OFFSETS
	.align		4
.L_468:
        /*00ac*/ 	.byte	0x04, 0x1c
        /*00ae*/ 	.short	(.L_470 - .L_469)


	//   ....[0]....
.L_469:
        /*00b0*/ 	.word	0x00000320


	//   ....[1]....
        /*00b4*/ 	.word	0x00003270


	//   ....[2]....
        /*00b8*/ 	.word	0x00003310


	//----- nvinfo : EIATTR_MAX_THREADS
	.align		4
.L_470:
        /*00bc*/ 	.byte	0x04, 0x05
        /*00be*/ 	.short	(.L_472 - .L_471)
.L_471:
        /*00c0*/ 	.word	0x00000100
        /*00c4*/ 	.word	0x00000001
        /*00c8*/ 	.word	0x00000001


	//----- nvinfo : EIATTR_CRS_STACK_SIZE
	.align		4
.L_472:
        /*00cc*/ 	.byte	0x04, 0x1e
        /*00ce*/ 	.short	(.L_474 - .L_473)
.L_473:
        /*00d0*/ 	.word	0x00000000


	//----- nvinfo : EIATTR_CBANK_PARAM_SIZE
	.align		4
.L_474:
        /*00d4*/ 	.byte	0x03, 0x19
        /*00d6*/ 	.short	0x00f0


	//----- nvinfo : EIATTR_PARAM_CBANK
	.align		4
        /*00d8*/ 	.byte	0x04, 0x0a
        /*00da*/ 	.short	(.L_476 - .L_475)
	.align		4
.L_475:
        /*00dc*/ 	.word	index@(.nv.constant0._ZN7cutlass13device_kernelIN5flash22FlashAttnBwdPreprocessIN4cute5tupleIJNS3_1CILi64EEENS5_ILi256EEEEEENS_6half_tEfNS_4arch4Sm90ELb1ELb1EEEEEvNT_6ParamsE)
        /*00e0*/ 	.short	0x0210
        /*00e2*/ 	.short	0x00f0


	//----- nvinfo : EIATTR_SW_WAR
	.align		4
.L_476:
        /*00e4*/ 	.byte	0x04, 0x36
        /*00e6*/ 	.short	(.L_478 - .L_477)
.L_477:
        /*00e8*/ 	.word	0x00000008
.L_478:


//--------------------- .nv.callgraph             --------------------------
	.section	.nv.callgraph,"",@"SHT_CUDA_CALLGRAPH"
	.align	4
	.sectionentsize	8
	.align		4
        /*0000*/ 	.word	0x00000000
	.align		4
        /*0004*/ 	.word	0xffffffff
	.align		4
        /*0008*/ 	.word	index@(_ZN7cutlass13device_kernelIN5flash11enable_sm90INS1_16FlashAttnBwdSm90INS1_25CollectiveMainloopBwdSm90ILi2ELi1ELi1EN4cute5tupleIJNS5_1CILi1EEES8_S8_EEENS6_IJNS7_ILi64EEENS7_ILi80EEENS7_ILi256EEEEEENS_6half_tEfNS_4arch4Sm90ELb0ELb0ELb0ELb0ELb0ELb0ELb1ELb1ELi2ELi1ELi1ELi1ELb0EEENS1_21CollectiveEpilogueBwdISD_SE_SG_Li256ELb0ELb1ELi2EEENS1_19SingleTileSchedulerILb0ELb0ELb0ELi80EEEEEEEEEvNT_6ParamsE)
	.align		4
        /*000c*/ 	.word	index@(__assertfail)
	.align		4
        /*0010*/ 	.word	index@(_ZN7cutlass13device_kernelIN5flash11enable_sm90INS1_16FlashAttnBwdSm90INS1_25CollectiveMainloopBwdSm90ILi2ELi1ELi1EN4cute5tupleIJNS5_1CILi1EEES8_S8_EEENS6_IJNS7_ILi64EEENS7_ILi80EEENS7_ILi256EEEEEENS_6half_tEfNS_4arch4Sm90ELb0ELb1ELb0ELb0ELb0ELb0ELb1ELb1ELi2ELi1ELi1ELi1ELb0EEENS1_21CollectiveEpilogueBwdISD_SE_SG_Li256ELb0ELb1ELi2EEENS1_19SingleTileSchedulerILb0ELb0ELb0ELi80EEEEEEEEEvNT_6ParamsE)
	.align		4
        /*0014*/ 	.word	index@(__assertfail)
	.align		4
        /*0018*/ 	.word	index@(_ZN7cutlass13device_kernelIN5flash11enable_sm90INS1_16FlashAttnBwdSm90INS1_25CollectiveMainloopBwdSm90ILi2ELi1ELi1EN4cute5tupleIJNS5_1CILi1EEES8_S8_EEENS6_IJNS7_ILi64EEENS7_ILi80EEENS7_ILi256EEEEEENS_6half_tEfNS_4arch4Sm90ELb1ELb0ELb0ELb0ELb0ELb0ELb1ELb1ELi2ELi1ELi1ELi1ELb0EEENS1_21CollectiveEpilogueBwdISD_SE_SG_Li256ELb0ELb1ELi2EEENS1_25SingleTileBwdLPTSchedulerILb0ELi80ELb0EEEEEEEEEvNT_6ParamsE)
	.align		4
        /*001c*/ 	.word	index@(__assertfail)
	.align		4
        /*0020*/ 	.word	0x00000000
	.align		4
        /*0024*/ 	.word	0xfffffffe
	.align		4
        /*0028*/ 	.word	0x00000000
	.align		4
        /*002c*/ 	.word	0xfffffffd
	.align		4
        /*0030*/ 	.word	0x00000000
	.align		4
        /*0034*/ 	.word	0xfffffffc


//--------------------- .nv.constant4             --------------------------
	.section	.nv.constant4,"a",@progbits
	.align	8
	.align		8
.nv.constant4:
        /*0000*/ 	.dword	__assertfail
	.align		8
        /*0008*/ 	.dword	__unnamed_1
	.align		8
        /*0010*/ 	.dword	__unnamed_2
	.align		8
        /*0018*/ 	.dword	_ZN66_INTERNAL_2b85215a_30_flash_bwd_hdim256_fp16_sm90_cu_9b94ef52_29754cuda3std3__45__cpo5beginE
	.align		8
        /*0020*/ 	.dword	_ZN66_INTERNAL_2b85215a_30_flash_bwd_hdim256_fp16_sm90_cu_9b94ef52_29754cuda3std3__45__cpo3endE
	.align		8
        /*0028*/ 	.dword	_ZN66_INTERNAL_2b85215a_30_flash_bwd_hdim256_fp16_sm90_cu_9b94ef52_29754cuda3std3__45__cpo6cbeginE
	.align		8
        /*0030*/ 	.dword	_ZN66_INTERNAL_2b85215a_30_flash_bwd_hdim256_fp16_sm90_cu_9b94ef52_29754cuda3std3__45__cpo4cendE
	.align		8
        /*0038*/ 	.dword	_ZN66_INTERNAL_2b85215a_30_flash_bwd_hdim256_fp16_sm90_cu_9b94ef52_29754cuda3std3__468_GLOBAL__N__2b85215a_30_flash_bwd_hdim256_fp16_sm90_cu_9b94ef52_29756ignoreE
	.align		8
        /*0040*/ 	.dword	_ZN66_INTERNAL_2b85215a_30_flash_bwd_hdim256_fp16_sm90_cu_9b94ef52_29754cuda3std3__419piecewise_constructE
	.align		8
        /*0048*/ 	.dword	_ZN66_INTERNAL_2b85215a_30_flash_bwd_hdim256_fp16_sm90_cu_9b94ef52_29754cuda3std3__48in_placeE
	.align		8
        /*0050*/ 	.dword	_ZN66_INTERNAL_2b85215a_30_flash_bwd_hdim256_fp16_sm90_cu_9b94ef52_29754cuda3std6ranges3__45__cpo4swapE
	.align		8
        /*0058*/ 	.dword	_ZN66_INTERNAL_2b85215a_30_flash_bwd_hdim256_fp16_sm90_cu_9b94ef52_29754cuda3std6ranges3__45__cpo9iter_moveE
	.align		8
        /*0060*/ 	.dword	_ZN66_INTERNAL_2b85215a_30_flash_bwd_hdim256_fp16_sm90_cu_9b94ef52_29754cute7productE
	.align		8
        /*0068*/ 	.dword	_ZN66_INTERNAL_2b85215a_30_flash_bwd_hdim256_fp16_sm90_cu_9b94ef52_29754cute1_E
	.align		8
        /*0070*/ 	.dword	$str$23
	.align		8
        /*0078*/ 	.dword	$str$24


//--------------------- .text._ZN7cutlass13device_kernelIN5flash11enable_sm90INS1_16FlashAttnBwdSm90INS1_25CollectiveMainloopBwdSm90ILi2ELi1ELi1EN4cute5tupleIJNS5_1CILi1EEES8_S8_EEENS6_IJNS7_ILi64EEENS7_ILi80EEENS7_ILi256EEEEEENS_6half_tEfNS_4arch4Sm90ELb0ELb0ELb0ELb0ELb0ELb0ELb1ELb1ELi2ELi1ELi1ELi1ELb0EEENS1_21CollectiveEpilogueBwdISD_SE_SG_Li256ELb0ELb1ELi2EEENS1_19SingleTileSchedulerILb0ELb0ELb0ELi80EEEEEEEEEvNT_6ParamsE --------------------------
	.section	.text._ZN7cutlass13device_kernelIN5flash11enable_sm90INS1_16FlashAttnBwdSm90INS1_25CollectiveMainloopBwdSm90ILi2ELi1ELi1EN4cute5tupleIJNS5_1CILi1EEES8_S8_EEENS6_IJNS7_ILi64EEENS7_ILi80EEENS7_ILi256EEEEEENS_6half_tEfNS_4arch4Sm90ELb0ELb0ELb0ELb0ELb0ELb0ELb1ELb1ELi2ELi1ELi1ELi1ELb0EEENS1_21CollectiveEpilogueBwdISD_SE_SG_Li256ELb0ELb1ELi2EEENS1_19SingleTileSchedulerILb0ELb0ELb0ELi80EEEEEEEEEvNT_6ParamsE,"ax",@progbits
	.align	128
.text._ZN7cutlass13device_kernelIN5flash11enable_sm90INS1_16FlashAttnBwdSm90INS1_25CollectiveMainloopBwdSm90ILi2ELi1ELi1EN4cute5tupleIJNS5_1CILi1EEES8_S8_EEENS6_IJNS7_ILi64EEENS7_ILi80EEENS7_ILi256EEEEEENS_6half_tEfNS_4arch4Sm90ELb0ELb0ELb0ELb0ELb0ELb0ELb1ELb1ELi2ELi1ELi1ELi1ELb0EEENS1_21CollectiveEpilogueBwdISD_SE_SG_Li256ELb0ELb1ELi2EEENS1_19SingleTileSchedulerILb0ELb0ELb0ELi80EEEEEEEEEvNT_6ParamsE:
        .type           _ZN7cutlass13device_kernelIN5flash11enable_sm90INS1_16FlashAttnBwdSm90INS1_25CollectiveMainloopBwdSm90ILi2ELi1ELi1EN4cute5tupleIJNS5_1CILi1EEES8_S8_EEENS6_IJNS7_ILi64EEENS7_ILi80EEENS7_ILi256EEEEEENS_6half_tEfNS_4arch4Sm90ELb0ELb0ELb0ELb0ELb0ELb0ELb1ELb1ELi2ELi1ELi1ELi1ELb0EEENS1_21CollectiveEpilogueBwdISD_SE_SG_Li256ELb0ELb1ELi2EEENS1_19SingleTileSchedulerILb0ELb0ELb0ELi80EEEEEEEEEvNT_6ParamsE,@function
        .size           _ZN7cutlass13device_kernelIN5flash11enable_sm90INS1_16FlashAttnBwdSm90INS1_25CollectiveMainloopBwdSm90ILi2ELi1ELi1EN4cute5tupleIJNS5_1CILi1EEES8_S8_EEENS6_IJNS7_ILi64EEENS7_ILi80EEENS7_ILi256EEEEEENS_6half_tEfNS_4arch4Sm90ELb0ELb0ELb0ELb0ELb0ELb0ELb1ELb1ELi2ELi1ELi1ELi1ELb0EEENS1_21CollectiveEpilogueBwdISD_SE_SG_Li256ELb0ELb1ELi2EEENS1_19SingleTileSchedulerILb0ELb0ELb0ELi80EEEEEEEEEvNT_6ParamsE,(.L_x_1145 - _ZN7cutlass13device_kernelIN5flash11enable_sm90INS1_16FlashAttnBwdSm90INS1_25CollectiveMainloopBwdSm90ILi2ELi1ELi1EN4cute5tupleIJNS5_1CILi1EEES8_S8_EEENS6_IJNS7_ILi64EEENS7_ILi80EEENS7_ILi256EEEEEENS_6half_tEfNS_4arch4Sm90ELb0ELb0ELb0ELb0ELb0ELb0ELb1ELb1ELi2ELi1ELi1ELi1ELb0EEENS1_21CollectiveEpilogueBwdISD_SE_SG_Li256ELb0ELb1ELi2EEENS1_19SingleTileSchedulerILb0ELb0ELb0ELi80EEEEEEEEEvNT_6ParamsE)
        .other          _ZN7cutlass13device_kernelIN5flash11enable_sm90INS1_16FlashAttnBwdSm90INS1_25CollectiveMainloopBwdSm90ILi2ELi1ELi1EN4cute5tupleIJNS5_1CILi1EEES8_S8_EEENS6_IJNS7_ILi64EEENS7_ILi80EEENS7_ILi256EEEEEENS_6half_tEfNS_4arch4Sm90ELb0ELb0ELb0ELb0ELb0ELb0ELb1ELb1ELi2ELi1ELi1ELi1ELb0EEENS1_21CollectiveEpilogueBwdISD_SE_SG_Li256ELb0ELb1ELi2EEENS1_19SingleTileSchedulerILb0ELb0ELb0ELi80EEEEEEEEEvNT_6ParamsE,@"STO_CUDA_ENTRY STV_DEFAULT"
_ZN7cutlass13device_kernelIN5flash11enable_sm90INS1_16FlashAttnBwdSm90INS1_25CollectiveMainloopBwdSm90ILi2ELi1ELi1EN4cute5tupleIJNS5_1CILi1EEES8_S8_EEENS6_IJNS7_ILi64EEENS7_ILi80EEENS7_ILi256EEEEEENS_6half_tEfNS_4arch4Sm90ELb0ELb0ELb0ELb0ELb0ELb0ELb1ELb1ELi2ELi1ELi1ELi1ELb0EEENS1_21CollectiveEpilogueBwdISD_SE_SG_Li256ELb0ELb1ELi2EEENS1_19SingleTileSchedulerILb0ELb0ELb0ELi80EEEEEEEEEvNT_6ParamsE:
[----:B------:R-:W1:Y:S02]  /*0000*/  LDC R1, c[0x0][0x28] ;  /* 0x00000a00ff017b82 */ /* 0x000e640000000800 */
[----:B-1----:R-:W-:Y:S01]  /*0010*/  VIADD R1, R1, 0xfffffff8 ;  /* 0xfffffff801017836 */ /* 0x002fe20000000000 */
[----:B------:R-:W1:Y:S01]  /*0020*/  S2R R4, SR_TID.X ;  /* 0x0000000000047919 */ /* 0x000e620000002100 */
[----:B------:R-:W-:Y:S01]  /*0030*/  ELECT P0, URZ, PT ;  /* 0x00000000003f782f */ /* 0x000fe20003800000 */
[----:B------:R-:W-:Y:S01]  /*0040*/  BSSY B0, `(.L_x_0) ;  /* 0x0000019000007945 */ /* 0x000fe20003800000 */
[----:B-1----:R-:W-:-:S05]  /*0050*/  SHF.R.U32.HI R2, RZ, 0x5, R4 ;  /* 0x00000005ff027819 */ /* 0x002fca0000011604 */
[----:B------:R-:W1:Y:S02]  /*0060*/  SHFL.IDX PT, R0, R2, RZ, 0x1f ;  /* 0x00001fff02007589 */ /* 0x000e6400000e0000 */
[----:B-1----:R-:W-:-:S13]  /*0070*/  ISETP.EQ.AND P0, PT, R0, RZ, P0 ;  /* 0x000000ff0000720c */ /* 0x002fda0000702270 */
[----:B------:R-:W-:Y:S05]  /*0080*/  @!P0 BRA `(.L_x_1) ;  /* 0x0000000000508947 */ /* 0x000fea0003800000 */
[----:B------:R-:W-:Y:S02]  /*0090*/  ULDC.64 UR4, c[0x0][0x198] ;  /* 0x0000660000047ab9 */ /* 0x000fe40000000a00 */
[----:B------:R-:W-:Y:S02]  /*00a0*/  UIADD3 UR6, UP0, UR4, 0xf0, URZ ;  /* 0x000000f004067890 */ /* 0x000fe4000ff1e03f */
[----:B------:R-:W-:Y:S02]  /*00b0*/  UIADD3 UR8, UP1, UR4, 0x1f0, URZ ;  /* 0x000001f004087890 */ /* 0x000fe4000ff3e03f */
[----:B------:R-:W-:Y:S02]  /*00c0*/  UIADD3 UR10, UP2, UR4, 0x2f0, URZ ;  /* 0x000002f0040a7890 */ /* 0x000fe4000ff5e03f */
[----:B------:R-:W-:Y:S02]  /*00d0*/  UIADD3 UR12, UP3, UR4, 0x3f0, URZ ;  /* 0x000003f0040c7890 */ /* 0x000fe4000ff7e03f */
[----:B------:R-:W-:-:S02]  /*00e0*/  UIADD3 UR14, UP4, UR4, 0x670, URZ ;  /* 0x00000670040e7890 */ /* 0x000fc4000ff9e03f */
[----:B------:R-:W-:Y:S02]  /*00f0*/  UIADD3.X UR7, URZ, UR5, URZ, UP0, !UPT ;  /* 0x000000053f077290 */ /* 0x000fe400087fe43f */
[----:B------:R-:W-:Y:S02]  /*0100*/  UIADD3 UR4, UP5, UR4, 0x770, URZ ;  /* 0x0000077004047890 */ /* 0x000fe4000ffbe03f */
[----:B------:R-:W-:Y:S02]  /*0110*/  UIADD3.X UR9, URZ, UR5, URZ, UP1, !UPT ;  /* 0x000000053f097290 */ /* 0x000fe40008ffe43f */
[----:B------:R-:W-:Y:S02]  /*0120*/  UIADD3.X UR11, URZ, UR5, URZ, UP2, !UPT ;  /* 0x000000053f0b7290 */ /* 0x000fe400097fe43f */
[----:B------:R-:W-:Y:S01]  /*0130*/  UIADD3.X UR13, URZ, UR5, URZ, UP3, !UPT ;  /* 0x000000053f0d7290 */ /* 0x000fe20009ffe43f */
[----:B------:R1:W-:Y:S01]  /*0140*/  UTMACCTL.PF [UR6] ;  /* 0x00000000060079b9 */ /* 0x0003e20008040000 */
[----:B------:R-:W-:-:S03]  /*0150*/  UIADD3.X UR15, URZ, UR5, URZ, UP4, !UPT ;  /* 0x000000053f0f7290 */ /* 0x000fc6000a7fe43f */
[----:B------:R1:W-:Y:S01]  /*0160*/  UTMACCTL.PF [UR8] ;  /* 0x00000000080079b9 */ /* 0x0003e20008040000 */
[----:B------:R-:W-:Y:S01]  /*0170*/  UIADD3.X UR5, URZ, UR5, URZ, UP5, !UPT ;  /* 0x000000053f057290 */ /* 0x000fe2000affe43f */
[----:B------:R1:W-:Y:S02]  /*0180*/  UTMACCTL.PF [UR10] ;  /* 0x000000000a0079b9 */ /* 0x0003e40008040000 */
[----:B------:R1:W-:Y:S02]  /*0190*/  UTMACCTL.PF [UR12] ;  /* 0x000000000c0079b9 */ /* 0x0003e40008040000 */
[----:B------:R1:W-:Y:S04]  /*01a0*/  UTMACCTL.PF [UR14] ;  /* 0x000000000e0079b9 */ /* 0x0003e80008040000 */
[----:B------:R1:W-:Y:S02]  /*01b0*/  UTMACCTL.PF [UR4] ;  /* 0x00000000040079b9 */ /* 0x0003e40008040000 */
[----:B-1----:R-:W-:Y:S01]  /*01c0*/  NOP ;  /* 0x0000000000007918 */ /* 0x002fe20000000000 */
.L_x_1:
[----:B------:R-:W-:Y:S05]  /*01d0*/  BSYNC B0 ;  /* 0x0000000000007941 */ /* 0x000fea0003800000 */
.L_x_0:
[----:B------:R-:W-:Y:S01]  /*01e0*/  VOTEU.ANY UP0, P0 ;  /* 0x00000000003f7886 */ /* 0x000fe20000000100 */
[----:B------:R-:W1:Y:S01]  /*01f0*/  SHFL.IDX PT, R0, R2, RZ, 0x1f ;  /* 0x00001fff02007589 */ /* 0x000e6200000e0000 */
[----:B------:R-:W-:-:S03]  /*0200*/  UMOV UR4, 0x1 ;  /* 0x0000000100047882 */ /* 0x000fc60000000000 */
[----:B------:R-:W2:Y:S01]  /*0210*/  @UP0 S2UR UR7, SR_CgaCtaId ;  /* 0x00000000000709c3 */ /* 0x000ea20000008800 */
[----:B------:R-:W-:Y:S01]  /*0220*/  @UP0 UMOV UR6, 0x400 ;  /* 0x0000040000060882 */ /* 0x000fe20000000000 */
[----:B------:R-:W-:-:S04]  /*0230*/  @UP0 UIADD3 UR4, -UR4, 0x100000, URZ ;  /* 0x0010000004040890 */ /* 0x000fc8000fffe13f */
[----:B------:R-:W-:Y:S02]  /*0240*/  @UP0 USHF.L.U32 UR5, UR4, 0xb, URZ ;  /* 0x0000000b04050899 */ /* 0x000fe4000800063f */
[----:B------:R-:W-:Y:S01]  /*0250*/  @UP0 USHF.L.U32 UR4, UR4, 0x1, URZ ;  /* 0x0000000104040899 */ /* 0x000fe2000800063f */
[----:B-1----:R-:W-:Y:S02]  /*0260*/  ISETP.NE.AND P1, PT, R0, RZ, PT ;  /* 0x000000ff0000720c */ /* 0x002fe40003f25270 */
[----:B------:R-:W-:Y:S01]  /*0270*/  SHF.R.U32.HI R0, RZ, 0x7, R4 ;  /* 0x00000007ff007819 */ /* 0x000fe20000011604 */
[----:B--2---:R-:W-:Y:S01]  /*0280*/  @UP0 ULEA UR6, UR7, UR6, 0x18 ;  /* 0x0000000607060291 */ /* 0x004fe2000f8ec03f */
[----:B------:R-:W-:-:S04]  /*0290*/  VOTEU.ANY UP0, P0 ;  /* 0x00000000003f7886 */ /* 0x000fc80000000100 */
[----:B------:R-:W1:Y:S04]  /*02a0*/  SHFL.IDX PT, R0, R0, RZ, 0x1f ;  /* 0x00001fff00007589 */ /* 0x000e6800000e0000 */
[----:B------:R-:W2:Y:S03]  /*02b0*/  FENCE.VIEW.ASYNC.S ;  /* 0x00000000000073c6 */ /* 0x000ea60000000000 */
[----:B--2---:R2:W3:Y:S01]  /*02c0*/  @UP0 SYNCS.EXCH.64 URZ, [UR6+0x31800], UR4 ;  /* 0x03180004063f05b2 */ /* 0x0044e20008000100 */
[----:B------:R-:W-:Y:S05]  /*02d0*/  @P1 BRA `(.L_x_2) ;  /* 0x0000000000481947 */ /* 0x000fea0003800000 */
[----:B--2---:R-:W2:Y:S01]  /*02e0*/  S2UR UR5, SR_CgaCtaId ;  /* 0x00000000000579c3 */ /* 0x004ea20000008800 */
[----:B------:R-:W-:Y:S01]  /*02f0*/  UMOV UR4, 0x400 ;  /* 0x0000040000047882 */ /* 0x000fe20000000000 */
[----:B------:R-:W-:Y:S01]  /*0300*/  UMOV UR6, 0x1 ;  /* 0x0000000100067882 */ /* 0x000fe20000000000 */
[----:B------:R-:W-:Y:S01]  /*0310*/  UMOV UR9, 0x100 ;  /* 0x0000010000097882 */ /* 0x000fe20000000000 */
[----:B------:R-:W-:-:S04]  /*0320*/  UIADD3 UR6, -UR6, 0x100000, URZ ;  /* 0x0010000006067890 */ /* 0x000fc8000fffe13f */
[----:B------:R-:W-:Y:S02]  /*0330*/  USHF.L.U32 UR7, UR6, 0xb, URZ ;  /* 0x0000000b06077899 */ /* 0x000fe4000800063f */
[----:B------:R-:W-:Y:S01]  /*0340*/  USHF.L.U32 UR6, UR6, 0x1, URZ ;  /* 0x0000000106067899 */ /* 0x000fe2000800063f */
[----:B------:R-:W-:Y:S01]  /*0350*/  ELECT P0, URZ, PT ;  /* 0x00000000003f782f */ /* 0x000fe20003800000 */
[----:B--2---:R-:W-:Y:S02]  /*0360*/  ULEA UR8, UR5, UR4, 0x18 ;  /* 0x0000000405087291 */ /* 0x004fe4000f8ec03f */
[----:B------:R-:W-:-:S04]  /*0370*/  UIADD3 UR4, -UR9, 0x100000, URZ ;  /* 0x0010000009047890 */ /* 0x000fc8000fffe13f */
[----:B------:R-:W-:Y:S02]  /*0380*/  USHF.L.U32 UR5, UR4, 0xb, URZ ;  /* 0x0000000b04057899 */ /* 0x000fe4000800063f */
[----:B------:R-:W-:Y:S01]  /*0390*/  USHF.L.U32 UR4, UR4, 0x1, URZ ;  /* 0x0000000104047899 */ /* 0x000fe2000800063f */
[----:B------:R-:W2:Y:S03]  /*03a0*/  FENCE.VIEW.ASYNC.S ;  /* 0x00000000000073c6 */ /* 0x000ea60000000000 */
[----:B--2---:R4:W2:Y:S08]  /*03b0*/  SYNCS.EXCH.64 URZ, [UR8+0x31810], UR6 ;  /* 0x03181006083f75b2 */ /* 0x0048b00008000100 */
[----:B------:R4:W1:Y:S01]  /*03c0*/  SYNCS.EXCH.64 URZ, [UR8+0x31820], UR4 ;  /* 0x03182004083f75b2 */ /* 0x0008620008000100 */
[----:B------:R4:W1:Y:S01]  /*03d0*/  SYNCS.EXCH.64 URZ, [UR8+0x31818], UR6 ;  /* 0x03181806083f75b2 */ /* 0x0008620008000100 */
[----:B------:R4:W1:Y:S02]  /*03e0*/  SYNCS.EXCH.64 URZ, [UR8+0x31828], UR4 ;  /* 0x03182804083f75b2 */ /* 0x0008640008000100 */
[----:B----4-:R-:W-:Y:S01]  /*03f0*/  NOP ;  /* 0x0000000000007918 */ /* 0x010fe20000000000 */
.L_x_2:
[----:B------:R-:W4:Y:S01]  /*0400*/  SHFL.IDX PT, R3, R2, RZ, 0x1f ;  /* 0x00001fff02037589 */ /* 0x000f2200000e0000 */
[----:B------:R-:W-:Y:S01]  /*0410*/  NOP ;  /* 0x0000000000007918 */ /* 0x000fe20000000000 */
[----:B----4-:R-:W-:-:S13]  /*0420*/  ISETP.NE.AND P0, PT, R3, RZ, PT ;  /* 0x000000ff0300720c */ /* 0x010fda0003f05270 */
[----:B------:R-:W-:Y:S05]  /*0430*/  @P0 BRA `(.L_x_3) ;  /* 0x0000000000400947 */ /* 0x000fea0003800000 */
[----:B--2---:R-:W2:Y:S01]  /*0440*/  S2UR UR5, SR_CgaCtaId ;  /* 0x00000000000579c3 */ /* 0x004ea20000008800 */
[----:B------:R-:W-:Y:S01]  /*0450*/  UMOV UR4, 0x400 ;  /* 0x0000040000047882 */ /* 0x000fe20000000000 */
[----:B------:R-:W-:Y:S01]  /*0460*/  UMOV UR6, 0x1 ;  /* 0x0000000100067882 */ /* 0x000fe20000000000 */
[----:B------:R-:W-:Y:S01]  /*0470*/  UMOV UR7, 0x100 ;  /* 0x0000010000077882 */ /* 0x000fe20000000000 */
[----:B------:R-:W-:Y:S01]  /*0480*/  ELECT P0, URZ, PT ;  /* 0x00000000003f782f */ /* 0x000fe20003800000 */
[----:B--2---:R-:W-:Y:S02]  /*0490*/  ULEA UR8, UR5, UR4, 0x18 ;  /* 0x0000000405087291 */ /* 0x004fe4000f8ec03f */
[----:B------:R-:W-:-:S04]  /*04a0*/  UIADD3 UR4, -UR6, 0x100000, URZ ;  /* 0x0010000006047890 */ /* 0x000fc8000fffe13f */
[----:B------:R-:W-:Y:S02]  /*04b0*/  USHF.L.U32 UR5, UR4, 0xb, URZ ;  /* 0x0000000b04057899 */ /* 0x000fe4000800063f */
[----:B------:R-:W-:Y:S02]  /*04c0*/  USHF.L.U32 UR4, UR4, 0x1, URZ ;  /* 0x0000000104047899 */ /* 0x000fe4000800063f */
[----:B------:R-:W-:-:S04]  /*04d0*/  UIADD3 UR6, -UR7, 0x100000, URZ ;  /* 0x0010000007067890 */ /* 0x000fc8000fffe13f */
[----:B------:R-:W-:Y:S02]  /*04e0*/  USHF.L.U32 UR7, UR6, 0xb, URZ ;  /* 0x0000000b06077899 */ /* 0x000fe4000800063f */
[----:B------:R-:W-:Y:S01]  /*04f0*/  USHF.L.U32 UR6, UR6, 0x1, URZ ;  /* 0x0000000106067899 */ /* 0x000fe2000800063f */
[----:B------:R-:W2:Y:S03]  /*0500*/  FENCE.VIEW.ASYNC.S ;  /* 0x00000000000073c6 */ /* 0x000ea60000000000 */
[----:B--2---:R4:W2:Y:S08]  /*0510*/  SYNCS.EXCH.64 URZ, [UR8+0x31830], UR4 ;  /* 0x03183004083f75b2 */ /* 0x0048b00008000100 */
[----:B------:R4:W1:Y:S02]  /*0520*/  SYNCS.EXCH.64 URZ, [UR8+0x31838], UR6 ;  /* 0x03183806083f75b2 */ /* 0x0008640008000100 */
[----:B----4-:R-:W-:Y:S01]  /*0530*/  NOP ;  /* 0x0000000000007918 */ /* 0x010fe20000000000 */
.L_x_3:
[----:B-1----:R-:W-:Y:S01]  /*0540*/  ISETP.NE.AND P0, PT, R0, RZ, PT ;  /* 0x000000ff0000720c */ /* 0x002fe20003f05270 */
[----:B------:R-:W-:Y:S01]  /*0550*/  IMAD.MOV.U32 R0, RZ, RZ, 0x1 ;  /* 0x00000001ff007424 */ /* 0x000fe200078e00ff */
[----:B------:R-:W-:Y:S01]  /*0560*/  NOP ;  /* 0x0000000000007918 */ /* 0x000fe20000000000 */
[----:B------:R-:W-:-:S03]  /*0570*/  LOP3.LUT R21, R4, 0x7f, RZ, 0xc0, !PT ;  /* 0x0000007f04157812 */ /* 0x000fc600078ec0ff */
[----:B------:R-:W-:Y:S01]  /*0580*/  SEL R0, R0, 0x2, !P0 ;  /* 0x0000000200007807 */ /* 0x000fe20004000000 */
[----:B--23--:R-:W-:Y:S06]  /*0590*/  BAR.SYNC.DEFER_BLOCKING 0x0 ;  /* 0x0000000000007b1d */ /* 0x00cfec0000010000 */
[----:B------:R-:W-:Y:S05]  /*05a0*/  @!P0 BRA `(.L_x_4) ;  /* 0x000000a4002c8947 */ /* 0x000fea0003800000 */
.L_x_5:
[----:B------:R-:W-:-:S08]  /*05b0*/  NOP ;  /* 0x0000000000007918 */ /* 0x000fd00000000000 */
[----:B------:R-:W1:Y:S02]  /*05c0*/  USETMAXREG.TRY_ALLOC.CTAPOOL UP0, 0xf0 ;  /* 0x000000f0000079c8 */ /* 0x000e640008000600 */
[----:B-1----:R-:W-:-:S13]  /*05d0*/  PLOP3.LUT P0, PT, PT, PT, UP0, 0x80, 0x0 ;  /* 0x000000000000781c */ /* 0x002fda0003f0f008 */
[----:B------:R-:W-:Y:S05]  /*05e0*/  @!P0 BRA `(.L_x_5) ;  /* 0xfffffffc00f08947 */ /* 0x000fea000383ffff */
[----:B------:R-:W1:Y:S02]  /*05f0*/  S2UR UR5, SR_CTAID.Z ;  /* 0x00000000000579c3 */ /* 0x000e640000002700 */
[----:B-1----:R-:W-:-:S13]  /*0600*/  ISETP.LE.AND P0, PT, RZ, UR5, PT ;  /* 0x00000005ff007c0c */ /* 0x002fda000bf03270 */
[----:B------:R-:W-:Y:S05]  /*0610*/  @!P0 EXIT ;  /* 0x000000000000894d */ /* 0x000fea0003800000 */
[----:B------:R-:W1:Y:S01]  /*0620*/  S2UR UR4, SR_CgaCtaId ;  /* 0x00000000000479c3 */ /* 0x000e620000008800 */
[----:B------:R-:W-:Y:S01]  /*0630*/  UMOV UR60, 0x400 ;  /* 0x00000400003c7882 */ /* 0x000fe20000000000 */
[----:B------:R-:W2:Y:S01]  /*0640*/  S2R R2, SR_TID.X ;  /* 0x0000000000027919 */ /* 0x000ea20000002100 */
[----:B------:R-:W-:Y:S01]  /*0650*/  SHF.L.U32 R3, RZ, 0x1f, RZ ;  /* 0x0000001fff037819 */ /* 0x000fe200000006ff */
[----:B-1----:R-:W-:-:S09]  /*0660*/  ULEA UR60, UR4, UR60, 0x18 ;  /* 0x0000003c043c7291 */ /* 0x002fd2000f8ec03f */
[----:B------:R-:W1:Y:S01]  /*0670*/  SYNCS.PHASECHK.TRANS64.TRYWAIT P0, [UR60+0x31800], R3 ;  /* 0x03180003ff0075a7 */ /* 0x000e62000800017c */
[----:B--2---:R-:W-:-:S05]  /*0680*/  VIADD R5, R2, 0xffffff80 ;  /* 0xffffff8002057836 */ /* 0x004fca0000000000 */
[----:B------:R-:W-:-:S04]  /*0690*/  SHF.R.S32.HI R6, RZ, 0x1f, R5 ;  /* 0x0000001fff067819 */ /* 0x000fc80000011405 */
[----:B------:R-:W-:-:S04]  /*06a0*/  LEA.HI R2, R6, R5, RZ, 0x7 ;  /* 0x0000000506027211 */ /* 0x000fc800078f38ff */
[----:B------:R-:W-:Y:S02]  /*06b0*/  SHF.R.S32.HI R7, RZ, 0x7, R2 ;  /* 0x00000007ff077819 */ /* 0x000fe40000011402 */
[----:B------:R-:W-:-:S03]  /*06c0*/  LOP3.LUT R2, R2, 0xffffff80, RZ, 0xc0, !PT ;  /* 0xffffff8002027812 */ /* 0x000fc600078ec0ff */
[----:B------:R2:W3:Y:S02]  /*06d0*/  SHFL.IDX PT, R4, R7, RZ, 0x1f ;  /* 0x00001fff07047589 */ /* 0x0004e400000e0000 */
[----:B-12---:R-:W-:Y:S05]  /*06e0*/  @P0 BRA `(.L_x_6) ;  /* 0x0000000000080947 */ /* 0x006fea0003800000 */
[----:B------:R-:W1:Y:S02]  /*06f0*/  SYNCS.PHASECHK.TRANS64.TRYWAIT P0, [UR60+0x31800], R3 ;  /* 0x03180003ff0075a7 */ /* 0x000e64000800017c */
[----:B-1----:R-:W-:Y:S05]  /*0700*/  @!P0 BRA `(.L_x_7) ;  /* 0x000000b800f48947 */ /* 0x002fea0003800000 */
.L_x_6:
[----:B------:R-:W-:Y:S01]  /*0710*/  IMAD.IADD R10, R5, 0x1, -R2 ;  /* 0x00000001050a7824 */ /* 0x000fe200078e0a02 */
[----:B------:R-:W2:Y:S01]  /*0720*/  S2UR UR4, SR_CTAID.Y ;  /* 0x00000000000479c3 */ /* 0x000ea20000002600 */
[----:B------:R-:W-:Y:S02]  /*0730*/  LEA.HI R13, R6, R5, RZ, 0x5 ;  /* 0x00000005060d7211 */ /* 0x000fe400078f28ff */
[----:B------:R-:W-:Y:S01]  /*0740*/  CS2R R214, SRZ ;  /* 0x0000000000d67805 */ /* 0x000fe2000001ff00 */
[--C-:B------:R-:W-:Y:S01]  /*0750*/  IMAD R2, R7, 0x800, R10.reuse ;  /* 0x0000080007027824 */ /* 0x100fe200078e020a */
[----:B------:R-:W-:Y:S02]  /*0760*/  SHF.R.S32.HI R9, RZ, 0x1f, R10 ;  /* 0x0000001fff097819 */ /* 0x000fe4000001140a */
[----:B------:R-:W-:Y:S02]  /*0770*/  CS2R R212, SRZ ;  /* 0x0000000000d47805 */ /* 0x000fe4000001ff00 */
[--C-:B------:R-:W-:Y:S01]  /*0780*/  SHF.R.S32.HI R234, RZ, 0x5, R13.reuse ;  /* 0x00000005ffea7819 */ /* 0x100fe2000001140d */
[----:B------:R-:W-:Y:S01]  /*0790*/  IMAD.SHL.U32 R2, R2, 0x4, RZ ;  /* 0x0000000402027824 */ /* 0x000fe200078e00ff */
[----:B------:R-:W-:Y:S01]  /*07a0*/  LEA.HI R12, R9, R10, RZ, 0x2 ;  /* 0x0000000a090c7211 */ /* 0x000fe200078f10ff */
[----:B------:R-:W4:Y:S01]  /*07b0*/  LDC.64 R16, c[0x0][0x2d8] ;  /* 0x0000b600ff107b82 */ /* 0x000f220000000a00 */
[----:B------:R-:W-:-:S02]  /*07c0*/  SHF.R.S32.HI R13, RZ, 0x1f, R13 ;  /* 0x0000001fff0d7819 */ /* 0x000fc4000001140d */
[----:B------:R-:W-:Y:S02]  /*07d0*/  CS2R R210, SRZ ;  /* 0x0000000000d27805 */ /* 0x000fe4000001ff00 */
[--C-:B-1----:R-:W-:Y:S02]  /*07e0*/  SHF.R.S32.HI R8, RZ, 0x2, R12.reuse ;  /* 0x00000002ff087819 */ /* 0x102fe4000001140c */
[----:B------:R-:W-:Y:S02]  /*07f0*/  CS2R R208, SRZ ;  /* 0x0000000000d07805 */ /* 0x000fe4000001ff00 */
[----:B------:R-:W-:Y:S02]  /*0800*/  SHF.R.S32.HI R3, RZ, 0x1f, R12 ;  /* 0x0000001fff037819 */ /* 0x000fe4000001140c */
[----:B------:R-:W-:Y:S02]  /*0810*/  CS2R R206, SRZ ;  /* 0x0000000000ce7805 */ /* 0x000fe4000001ff00 */
[----:B------:R-:W-:Y:S01]  /*0820*/  LEA.HI R13, R13, R234, RZ, 0x2 ;  /* 0x000000ea0d0d7211 */ /* 0x000fe200078f10ff */
[----:B------:R-:W1:Y:S01]  /*0830*/  LDC.64 R230, c[0x0][0x2e0] ;  /* 0x0000b800ffe67b82 */ /* 0x000e620000000a00 */
[----:B------:R-:W-:-:S02]  /*0840*/  LEA.HI R3, R3, R8, RZ, 0x3 ;  /* 0x0000000803037211 */ /* 0x000fc400078f18ff */
[----:B------:R-:W-:Y:S02]  /*0850*/  CS2R R204, SRZ ;  /* 0x0000000000cc7805 */ /* 0x000fe4000001ff00 */
[----:B------:R-:W-:Y:S02]  /*0860*/  LOP3.LUT R13, R13, 0xfffffffc, RZ, 0xc0, !PT ;  /* 0xfffffffc0d0d7812 */ /* 0x000fe400078ec0ff */
[----:B------:R-:W-:Y:S02]  /*0870*/  CS2R R202, SRZ ;  /* 0x0000000000ca7805 */ /* 0x000fe4000001ff00 */
[----:B------:R-:W-:Y:S02]  /*0880*/  LOP3.LUT R11, R3, 0xfffffff8, RZ, 0xc0, !PT ;  /* 0xfffffff8030b7812 */ /* 0x000fe400078ec0ff */
[----:B------:R-:W-:Y:S01]  /*0890*/  CS2R R200, SRZ ;  /* 0x0000000000c87805 */ /* 0x000fe2000001ff00 */
[----:B--2---:R-:W-:Y:S01]  /*08a0*/  USHF.R.S32.HI UR6, URZ, 0x1f, UR4 ;  /* 0x0000001f3f067899 */ /* 0x004fe20008011404 */
[----:B------:R-:W-:Y:S01]  /*08b0*/  SHF.R.S32.HI R3, RZ, 0x1f, R2 ;  /* 0x0000001fff037819 */ /* 0x000fe20000011402 */
[----:B------:R-:W-:Y:S01]  /*08c0*/  IMAD.IADD R234, R234, 0x1, -R13 ;  /* 0x00000001eaea7824 */ /* 0x000fe200078e0a0d */
[----:B------:R-:W-:Y:S01]  /*08d0*/  CS2R R198, SRZ ;  /* 0x0000000000c67805 */ /* 0x000fe2000001ff00 */
[----:B------:R-:W-:Y:S01]  /*08e0*/  IMAD.IADD R14, R8, 0x1, -R11 ;  /* 0x00000001080e7824 */ /* 0x000fe200078e0a0b */
[----:B------:R-:W-:-:S02]  /*08f0*/  LEA.HI R11, R9, R10, RZ, 0x5 ;  /* 0x0000000a090b7211 */ /* 0x000fc400078f28ff */
[----:B------:R-:W-:Y:S02]  /*0900*/  CS2R R196, SRZ ;  /* 0x0000000000c47805 */ /* 0x000fe4000001ff00 */
[----:B------:R-:W-:Y:S02]  /*0910*/  CS2R R194, SRZ ;  /* 0x0000000000c27805 */ /* 0x000fe4000001ff00 */
[----:B------:R-:W-:Y:S02]  /*0920*/  CS2R R192, SRZ ;  /* 0x0000000000c07805 */ /* 0x000fe4000001ff00 */
[----:B------:R-:W-:Y:S01]  /*0930*/  SHF.R.S32.HI R11, RZ, 0x5, R11 ;  /* 0x00000005ff0b7819 */ /* 0x000fe2000001140b */
[C---:B----4-:R-:W-:Y:S01]  /*0940*/  IMAD R8, R16.reuse, UR6, RZ ;  /* 0x0000000610087c24 */ /* 0x050fe2000f8e02ff */
[----:B------:R-:W-:Y:S01]  /*0950*/  CS2R R190, SRZ ;  /* 0x0000000000be7805 */ /* 0x000fe2000001ff00 */
[----:B------:R-:W-:Y:S01]  /*0960*/  IMAD.WIDE.U32 R2, R16, UR4, R2 ;  /* 0x0000000410027c25 */ /* 0x000fe2000f8e0002 */
[----:B------:R-:W-:-:S02]  /*0970*/  CS2R R188, SRZ ;  /* 0x0000000000bc7805 */ /* 0x000fc4000001ff00 */
[----:B------:R-:W-:Y:S02]  /*0980*/  CS2R R186, SRZ ;  /* 0x0000000000ba7805 */ /* 0x000fe4000001ff00 */
[----:B------:R-:W-:Y:S01]  /*0990*/  CS2R R184, SRZ ;  /* 0x0000000000b87805 */ /* 0x000fe2000001ff00 */
[----:B------:R-:W-:Y:S01]  /*09a0*/  IMAD R229, R11, 0x10, R14 ;  /* 0x000000100be57824 */ /* 0x000fe200078e020e */
[----:B------:R-:W-:Y:S01]  /*09b0*/  CS2R R182, SRZ ;  /* 0x0000000000b67805 */ /* 0x000fe2000001ff00 */
[----:B------:R-:W2:Y:S01]  /*09c0*/  LDC R11, c[0x0][0x280] ;  /* 0x0000a000ff0b7b82 */ /* 0x000ea20000000800 */
[----:B------:R-:W-:Y:S01]  /*09d0*/  IMAD R15, R17, UR4, R8 ;  /* 0x00000004110f7c24 */ /* 0x000fe2000f8e0208 */
[----:B------:R-:W-:Y:S01]  /*09e0*/  USHF.R.S32.HI UR4, URZ, 0x1f, UR5 ;  /* 0x0000001f3f047899 */ /* 0x000fe20008011405 */
[----:B---3--:R-:W-:Y:S02]  /*09f0*/  LEA.HI R8, R4, R4, RZ, 0x1 ;  /* 0x0000000404087211 */ /* 0x008fe400078f08ff */
[----:B------:R-:W-:Y:S01]  /*0a00*/  CS2R R180, SRZ ;  /* 0x0000000000b47805 */ /* 0x000fe2000001ff00 */
[----:B------:R-:W-:Y:S01]  /*0a10*/  IMAD.IADD R3, R3, 0x1, R15 ;  /* 0x0000000103037824 */ /* 0x000fe200078e020f */
[----:B------:R-:W-:-:S02]  /*0a20*/  CS2R R178, SRZ ;  /* 0x0000000000b27805 */ /* 0x000fc4000001ff00 */
[----:B------:R-:W-:Y:S01]  /*0a30*/  LOP3.LUT R9, R8, 0xfffffffe, RZ, 0xc0, !PT ;  /* 0xfffffffe08097812 */ /* 0x000fe200078ec0ff */
[----:B-1----:R-:W-:Y:S01]  /*0a40*/  IMAD R8, R230, UR4, RZ ;  /* 0x00000004e6087c24 */ /* 0x002fe2000f8e02ff */
[----:B------:R-:W-:Y:S02]  /*0a50*/  CS2R R176, SRZ ;  /* 0x0000000000b07805 */ /* 0x000fe4000001ff00 */
[----:B------:R-:W-:Y:S02]  /*0a60*/  CS2R R174, SRZ ;  /* 0x0000000000ae7805 */ /* 0x000fe4000001ff00 */
[----:B------:R-:W-:Y:S01]  /*0a70*/  CS2R R172, SRZ ;  /* 0x0000000000ac7805 */ /* 0x000fe2000001ff00 */
[----:B------:R-:W-:Y:S01]  /*0a80*/  IMAD R13, R231, UR5, R8 ;  /* 0x00000005e70d7c24 */ /* 0x000fe2000f8e0208 */
[----:B------:R-:W-:Y:S01]  /*0a90*/  CS2R R170, SRZ ;  /* 0x0000000000aa7805 */ /* 0x000fe2000001ff00 */
[----:B------:R-:W-:Y:S01]  /*0aa0*/  IMAD.IADD R4, R4, 0x1, -R9 ;  /* 0x0000000104047824 */ /* 0x000fe200078e0a09 */
[----:B------:R-:W-:Y:S01]  /*0ab0*/  CS2R R168, SRZ ;  /* 0x0000000000a87805 */ /* 0x000fe2000001ff00 */
[----:B------:R-:W-:Y:S01]  /*0ac0*/  IMAD.WIDE.U32 R230, R230, UR5, R2 ;  /* 0x00000005e6e67c25 */ /* 0x000fe2000f8e0002 */
[----:B------:R-:W-:-:S02]  /*0ad0*/  CS2R R166, SRZ ;  /* 0x0000000000a67805 */ /* 0x000fc4000001ff00 */
[----:B------:R-:W-:Y:S02]  /*0ae0*/  CS2R R164, SRZ ;  /* 0x0000000000a47805 */ /* 0x000fe4000001ff00 */
[----:B------:R-:W-:Y:S02]  /*0af0*/  CS2R R162, SRZ ;  /* 0x0000000000a27805 */ /* 0x000fe4000001ff00 */
[----:B------:R-:W-:Y:S02]  /*0b00*/  CS2R R160, SRZ ;  /* 0x0000000000a07805 */ /* 0x000fe4000001ff00 */
[----:B------:R-:W-:Y:S02]  /*0b10*/  CS2R R158, SRZ ;  /* 0x00000000009e7805 */ /* 0x000fe4000001ff00 */
[----:B------:R-:W-:Y:S02]  /*0b20*/  CS2R R156, SRZ ;  /* 0x00000000009c7805 */ /* 0x000fe4000001ff00 */
[----:B------:R-:W-:-:S02]  /*0b30*/  CS2R R154, SRZ ;  /* 0x00000000009a7805 */ /* 0x000fc4000001ff00 */
[----:B--2---:R-:W-:Y:S02]  /*0b40*/  ISETP.GE.AND P0, PT, R11, 0x1, PT ;  /* 0x000000010b00780c */ /* 0x004fe40003f06270 */
[----:B------:R-:W-:Y:S02]  /*0b50*/  CS2R R152, SRZ ;  /* 0x0000000000987805 */ /* 0x000fe4000001ff00 */
[----:B------:R-:W-:Y:S02]  /*0b60*/  CS2R R150, SRZ ;  /* 0x0000000000967805 */ /* 0x000fe4000001ff00 */
[----:B------:R-:W-:Y:S02]  /*0b70*/  CS2R R148, SRZ ;  /* 0x0000000000947805 */ /* 0x000fe4000001ff00 */
[----:B------:R-:W-:Y:S02]  /*0b80*/  CS2R R146, SRZ ;  /* 0x0000000000927805 */ /* 0x000fe4000001ff00 */
[----:B------:R-:W-:-:S02]  /*0b90*/  CS2R R144, SRZ ;  /* 0x0000000000907805 */ /* 0x000fc4000001ff00 */
[----:B------:R-:W-:Y:S02]  /*0ba0*/  CS2R R142, SRZ ;  /* 0x00000000008e7805 */ /* 0x000fe4000001ff00 */
        /* <DEDUP_REMOVED lines=42> */
[----:B------:R-:W-:Y:S01]  /*0e50*/  CS2R R56, SRZ ;  /* 0x0000000000387805 */ /* 0x000fe2000001ff00 */
[----:B------:R-:W-:Y:S06]  /*0e60*/  @!P0 BRA `(.L_x_8) ;  /* 0x0000008400a48947 */ /* 0x000fec0003800000 */
[----:B------:R-:W1:Y:S01]  /*0e70*/  S2R R9, SR_CTAID.X ;  /* 0x0000000000097919 */ /* 0x000e620000002500 */
[----:B------:R-:W1:Y:S01]  /*0e80*/  LDC R14, c[0x0][0x290] ;  /* 0x0000a400ff0e7b82 */ /* 0x000e620000000800 */
[----:B------:R-:W-:Y:S01]  /*0e90*/  LEA.HI R6, R6, R5, RZ, 0x4 ;  /* 0x0000000506067211 */ /* 0x000fe200078f20ff */
[----:B------:R-:W-:Y:S01]  /*0ea0*/  VIADD R11, R11, 0x3f ;  /* 0x0000003f0b0b7836 */ /* 0x000fe20000000000 */
[----:B------:R-:W-:Y:S01]  /*0eb0*/  LEA.HI R2, R7, R7, RZ, 0x1 ;  /* 0x0000000707027211 */ /* 0x000fe200078f08ff */
[----:B------:R-:W-:Y:S01]  /*0ec0*/  IMAD.IADD R232, R231, 0x1, R13 ;  /* 0x00000001e7e87824 */ /* 0x000fe200078e020d */
[----:B------:R-:W-:Y:S01]  /*0ed0*/  LOP3.LUT R6, R6, 0xffffff0, RZ, 0xc0, !PT ;  /* 0x0ffffff006067812 */ /* 0x000fe200078ec0ff */
[----:B------:R-:W-:Y:S01]  /*0ee0*/  IMAD.MOV.U32 R16, RZ, RZ, RZ ;  /* 0x000000ffff107224 */ /* 0x000fe200078e00ff */
[----:B------:R-:W-:Y:S02]  /*0ef0*/  LOP3.LUT R2, R2, 0xfffffffe, RZ, 0xc0, !PT ;  /* 0xfffffffe02027812 */ /* 0x000fe400078ec0ff */
[----:B------:R-:W-:-:S02]  /*0f00*/  CS2R R18, SRZ ;  /* 0x0000000000127805 */ /* 0x000fc4000001ff00 */
[----:B------:R-:W-:Y:S01]  /*0f10*/  LOP3.LUT R3, R12, 0xfffffffc, RZ, 0xc0, !PT ;  /* 0xfffffffc0c037812 */ /* 0x000fe200078ec0ff */
[----:B------:R-:W-:Y:S01]  /*0f20*/  IMAD.IADD R6, R5, 0x1, -R6 ;  /* 0x0000000105067824 */ /* 0x000fe200078e0a06 */
[----:B------:R-:W-:Y:S01]  /*0f30*/  LOP3.LUT R228, R0, 0x1, RZ, 0xfc, !PT ;  /* 0x0000000100e47812 */ /* 0x000fe200078efcff */
[C---:B------:R-:W-:Y:S01]  /*0f40*/  IMAD.IADD R8, R7.reuse, 0x1, -R2 ;  /* 0x0000000107087824 */ /* 0x040fe200078e0a02 */
[----:B------:R-:W-:Y:S01]  /*0f50*/  ULDC UR61, c[0x0][0x744] ;  /* 0x0001d100003d7ab9 */ /* 0x000fe20000000800 */
[----:B------:R-:W-:Y:S02]  /*0f60*/  IMAD R7, R7, 0x40, R6 ;  /* 0x0000004007077824 */ /* 0x000fe400078e0206 */
[----:B------:R-:W-:Y:S01]  /*0f70*/  IMAD.IADD R2, R10, 0x1, -R3 ;  /* 0x000000010a027824 */ /* 0x000fe200078e0a03 */
[----:B------:R-:W-:Y:S01]  /*0f80*/  SHF.R.S32.HI R10, RZ, 0x1f, R11 ;  /* 0x0000001fff0a7819 */ /* 0x000fe2000001140b */
[----:B------:R-:W-:Y:S02]  /*0f90*/  IMAD R0, R234, 0x10, R7 ;  /* 0x00000010ea007824 */ /* 0x000fe400078e0207 */
[----:B------:R-:W-:Y:S01]  /*0fa0*/  IMAD.MOV.U32 R3, RZ, RZ, RZ ;  /* 0x000000ffff037224 */ /* 0x000fe200078e00ff */
[----:B------:R-:W-:Y:S01]  /*0fb0*/  LEA.HI R10, R10, R11, RZ, 0x6 ;  /* 0x0000000b0a0a7211 */ /* 0x000fe200078f30ff */
[----:B------:R-:W-:-:S02]  /*0fc0*/  IMAD.SHL.U32 R0, R0, 0x8, RZ ;  /* 0x0000000800007824 */ /* 0x000fc400078e00ff */
[----:B------:R-:W-:Y:S01]  /*0fd0*/  IMAD.MOV.U32 R215, RZ, RZ, RZ ;  /* 0x000000ffffd77224 */ /* 0x000fe200078e00ff */
[----:B------:R-:W-:Y:S02]  /*0fe0*/  SHF.R.S32.HI R233, RZ, 0x6, R10 ;  /* 0x00000006ffe97819 */ /* 0x000fe4000001140a */
[----:B------:R-:W-:Y:S01]  /*0ff0*/  LEA R0, R0, UR60, 0x1 ;  /* 0x0000003c00007c11 */ /* 0x000fe2000f8e08ff */
[----:B-1----:R-:W-:-:S04]  /*1000*/  IMAD R9, R9, -0x50, R14 ;  /* 0xffffffb009097824 */ /* 0x002fc800078e020e */
[----:B------:R-:W-:-:S04]  /*1010*/  IMAD R9, R8, -0x8, R9 ;  /* 0xfffffff808097824 */ /* 0x000fc800078e0209 */
[----:B------:R-:W-:-:S07]  /*1020*/  IMAD R2, R2, -0x2, R9 ;  /* 0xfffffffe02027824 */ /* 0x000fce00078e0209 */
.L_x_19:
[----:B------:R-:W-:-:S13]  /*1030*/  ISETP.NE.AND P0, PT, R228, 0x3, PT ;  /* 0x00000003e400780c */ /* 0x000fda0003f05270 */
[----:B-1----:R-:W-:Y:S05]  /*1040*/  @!P0 BRA `(.L_x_9) ;  /* 0x0000000000048947 */ /* 0x002fea0003800000 */
[----:B------:R-:W-:Y:S01]  /*1050*/  BPT.TRAP 0x1 ;  /* 0x000000040000795c */ /* 0x000fe20000300000 */
.L_x_9:
[----:B------:R-:W-:Y:S02]  /*1060*/  LEA R17, R3, UR60, 0x3 ;  /* 0x0000003c03117c11 */ /* 0x000fe4000f8e18ff */
[----:B------:R-:W-:-:S04]  /*1070*/  SHF.L.U32 R10, R19, 0x1f, RZ ;  /* 0x0000001f130a7819 */ /* 0x000fc800000006ff */
[----:B------:R1:W2:Y:S01]  /*1080*/  SYNCS.PHASECHK.TRANS64.TRYWAIT P1, [R17+URZ+0x31810], R10 ;  /* 0x0318100a110075a7 */ /* 0x0002a2000802017f */
[----:B------:R-:W-:Y:S05]  /*1090*/  @!P0 BRA `(.L_x_10) ;  /* 0x0000000000048947 */ /* 0x000fea0003800000 */
[----:B------:R-:W-:Y:S01]  /*10a0*/  BPT.TRAP 0x1 ;  /* 0x000000040000795c */ /* 0x000fe20000300000 */
.L_x_10:
[----:B------:R-:W-:Y:S01]  /*10b0*/  IMAD.U32 R5, RZ, RZ, UR60 ;  /* 0x0000003cff057e24 */ /* 0x000fe2000f8e00ff */
[----:B------:R-:W-:-:S03]  /*10c0*/  LEA R6, R4, UR60, 0xa ;  /* 0x0000003c04067c11 */ /* 0x000fc6000f8e50ff */
[----:B------:R-:W-:Y:S01]  /*10d0*/  VIADD R7, R5, 0x14100 ;  /* 0x0001410005077836 */ /* 0x000fe20000000000 */
[----:B------:R-:W-:-:S04]  /*10e0*/  SHF.R.U32.HI R8, RZ, 0x4, R6 ;  /* 0x00000004ff087819 */ /* 0x000fc80000011606 */
[----:B------:R-:W-:Y:S02]  /*10f0*/  SHF.R.U32.HI R7, RZ, 0x4, R7 ;  /* 0x00000004ff077819 */ /* 0x000fe40000011607 */
[----:B------:R-:W-:Y:S02]  /*1100*/  LOP3.LUT R8, R8, 0x3fff, RZ, 0xc0, !PT ;  /* 0x00003fff08087812 */ /* 0x000fe400078ec0ff */
[----:B------:R-:W-:-:S04]  /*1110*/  LOP3.LUT R7, R7, 0x3fff, RZ, 0xc0, !PT ;  /* 0x00003fff07077812 */ /* 0x000fc800078ec0ff */
[----:B------:R-:W-:Y:S02]  /*1120*/  LOP3.LUT R12, R7, 0x10000, RZ, 0xfc, !PT ;  /* 0x00010000070c7812 */ /* 0x000fe400078efcff */
[----:B------:R-:W-:-:S03]  /*1130*/  LOP3.LUT R7, R8, 0x10000, RZ, 0xfc, !PT ;  /* 0x0001000008077812 */ /* 0x000fc600078efcff */
[----:B------:R-:W-:Y:S01]  /*1140*/  IMAD R8, R3, 0x800, R12 ;  /* 0x0000080003087824 */ /* 0x000fe200078e020c */
[----:B--2---:R-:W-:Y:S06]  /*1150*/  @P1 BRA `(.L_x_11) ;  /* 0x0000000000081947 */ /* 0x004fec0003800000 */
[----:B------:R-:W2:Y:S02]  /*1160*/  SYNCS.PHASECHK.TRANS64.TRYWAIT P1, [R17+URZ+0x31810], R10 ;  /* 0x0318100a110075a7 */ /* 0x000ea4000802017f */
[----:B--2---:R-:W-:Y:S05]  /*1170*/  @!P1 BRA `(.L_x_12) ;  /* 0x000000b000709947 */ /* 0x004fea0003800000 */
.L_x_11:
[C---:B------:R-:W-:Y:S01]  /*1180*/  R2UR UR6, R7.reuse ;  /* 0x00000000070672ca */ /* 0x040fe200000e0000 */
[----:B------:R-:W-:Y:S01]  /*1190*/  WARPGROUP.ARRIVE ;  /* 0x00000000000079c5 */ /* 0x000fe20000000000 */
[----:B------:R-:W-:Y:S01]  /*11a0*/  R2UR UR4, R8 ;  /* 0x00000000080472ca */ /* 0x000fe200000e0000 */
[----:B------:R-:W-:Y:S01]  /*11b0*/  UMOV UR7, 0x40000000 ;  /* 0x4000000000077882 */ /* 0x000fe20000000000 */
[----:B------:R-:W-:Y:S01]  /*11c0*/  UMOV UR5, 0x40000040 ;  /* 0x4000004000057882 */ /* 0x000fe20000000000 */
[C---:B------:R-:W-:Y:S02]  /*11d0*/  VIADD R9, R7.reuse, 0x80 ;  /* 0x0000008007097836 */ /* 0x040fe40000000000 */
[----:B-12---:R-:W-:-:S03]  /*11e0*/  VIADD R10, R7, 0x100 ;  /* 0x00000100070a7836 */ /* 0x006fc60000000000 */
[----:B------:R-:W-:Y:S01]  /*11f0*/  R2UR UR8, R9 ;  /* 0x00000000090872ca */ /* 0x000fe200000e0000 */
[C---:B------:R-:W-:Y:S01]  /*1200*/  VIADD R9, R7.reuse, 0x180 ;  /* 0x0000018007097836 */ /* 0x040fe20000000000 */
[----:B------:R-:W-:Y:S01]  /*1210*/  R2UR UR9, R10 ;  /* 0x000000000a0972ca */ /* 0x000fe200000e0000 */
[----:B------:R-:W-:Y:S02]  /*1220*/  VIADD R10, R7, 0x200 ;  /* 0x00000200070a7836 */ /* 0x000fe40000000000 */
[----:B------:R-:W-:Y:S01]  /*1230*/  HGMMA.64x8x16.F32 R24, gdesc[UR4], RZ, !UPT, gsb0 ;  /* 0x00000000041879f0 */ /* 0x000fe2000c0008ff */
[----:B------:R-:W-:Y:S01]  /*1240*/  UMOV UR7, 0x40000000 ;  /* 0x4000000000077882 */ /* 0x000fe20000000000 */
[----:B------:R-:W-:Y:S01]  /*1250*/  R2UR UR10, R9 ;  /* 0x00000000090a72ca */ /* 0x000fe200000e0000 */
[----:B------:R-:W-:Y:S01]  /*1260*/  VIADD R9, R8, 0x2 ;  /* 0x0000000208097836 */ /* 0x000fe20000000000 */
[----:B------:R-:W-:Y:S01]  /*1270*/  R2UR UR11, R10 ;  /* 0x000000000a0b72ca */ /* 0x000fe200000e0000 */
[----:B------:R-:W-:-:S03]  /*1280*/  VIADD R10, R7, 0x2 ;  /* 0x00000002070a7836 */ /* 0x000fc60000000000 */
[----:B------:R-:W-:Y:S01]  /*1290*/  UMOV UR6, UR8 ;  /* 0x0000000800067c82 */ /* 0x000fe20008000000 */
[----:B------:R-:W-:Y:S02]  /*12a0*/  WARPGROUP.DEPBAR.LE gsb0, 0x0 ;  /* 0x00008000000079c5 */ /* 0x000fe40000010000 */
[----:B------:R-:W-:-:S06]  /*12b0*/  WARPGROUP.ARRIVE ;  /* 0x00000000000079c5 */ /* 0x000fcc0000000000 */
[----:B------:R-:W-:Y:S01]  /*12c0*/  HGMMA.64x8x16.F32 R28, gdesc[UR4], RZ, !UPT, gsb0 ;  /* 0x00000000041c79f0 */ /* 0x000fe2000c0008ff */
[----:B------:R-:W-:Y:S01]  /*12d0*/  UMOV UR6, UR9 ;  /* 0x0000000900067c82 */ /* 0x000fe20008000000 */
[----:B------:R-:W-:Y:S01]  /*12e0*/  UMOV UR7, 0x40000000 ;  /* 0x4000000000077882 */ /* 0x000fe20000000000 */
        /* <DEDUP_REMOVED lines=13> */
[----:B------:R-:W-:Y:S01]  /*13c0*/  R2UR UR6, R10 ;  /* 0x000000000a0672ca */ /* 0x000fe200000e0000 */
[----:B------:R-:W-:Y:S01]  /*13d0*/  UMOV UR7, 0x40000000 ;  /* 0x4000000000077882 */ /* 0x000fe20000000000 */
[----:B------:R-:W-:Y:S01]  /*13e0*/  R2UR UR4, R9 ;  /* 0x00000000090472ca */ /* 0x000fe200000e0000 */
[----:B------:R-:W-:Y:S01]  /*13f0*/  UMOV UR5, 0x40000040 ;  /* 0x4000004000057882 */ /* 0x000fe20000000000 */
[C---:B------:R-:W-:Y:S02]  /*1400*/  VIADD R10, R7.reuse, 0x82 ;  /* 0x00000082070a7836 */ /* 0x040fe40000000000 */
[----:B------:R-:W-:-:S03]  /*1410*/  VIADD R9, R7, 0x102 ;  /* 0x0000010207097836 */ /* 0x000fc60000000000 */
[----:B------:R-:W-:Y:S01]  /*1420*/  R2UR UR8, R10 ;  /* 0x000000000a0872ca */ /* 0x000fe200000e0000 */
[----:B------:R-:W-:Y:S01]  /*1430*/  VIADD R10, R7, 0x182 ;  /* 0x00000182070a7836 */ /* 0x000fe20000000000 */
[----:B------:R-:W-:Y:S01]  /*1440*/  R2UR UR9, R9 ;  /* 0x00000000090972ca */ /* 0x000fe200000e0000 */
[----:B------:R-:W-:-:S03]  /*1450*/  VIADD R9, R7, 0x202 ;  /* 0x0000020207097836 */ /* 0x000fc60000000000 */
[----:B------:R-:W-:Y:S01]  /*1460*/  R2UR UR10, R10 ;  /* 0x000000000a0a72ca */ /* 0x000fe200000e0000 */
[----:B------:R-:W-:Y:S01]  /*1470*/  VIADD R10, R7, 0x4 ;  /* 0x00000004070a7836 */ /* 0x000fe20000000000 */
[----:B------:R-:W-:Y:S01]  /*1480*/  R2UR UR11, R9 ;  /* 0x00000000090b72ca */ /* 0x000fe200000e0000 */
[----:B------:R-:W-:Y:S01]  /*1490*/  VIADD R9, R8, 0x4 ;  /* 0x0000000408097836 */ /* 0x000fe20000000000 */
[----:B------:R-:W-:Y:S02]  /*14a0*/  WARPGROUP.DEPBAR.LE gsb0, 0x0 ;  /* 0x00008000000079c5 */ /* 0x000fe40000010000 */
[----:B------:R-:W-:-:S06]  /*14b0*/  WARPGROUP.ARRIVE ;  /* 0x00000000000079c5 */ /* 0x000fcc0000000000 */
[----:B------:R-:W-:Y:S01]  /*14c0*/  HGMMA.64x8x16.F32 R24, gdesc[UR4], R24, gsb0 ;  /* 0x00000000041879f0 */ /* 0x000fe20008000818 */
[----:B------:R-:W-:Y:S01]  /*14d0*/  UMOV UR6, UR8 ;  /* 0x0000000800067c82 */ /* 0x000fe20008000000 */
[----:B------:R-:W-:Y:S01]  /*14e0*/  UMOV UR7, 0x40000000 ;  /* 0x4000000000077882 */ /* 0x000fe20000000000 */
        /* <DEDUP_REMOVED lines=438> */
[C---:B------:R-:W-:Y:S02]  /*3050*/  VIADD R9, R8.reuse, 0x604 ;  /* 0x0000060408097836 */ /* 0x040fe40000000000 */
        /* <DEDUP_REMOVED lines=34> */
[----:B------:R-:W-:Y:S02]  /*3280*/  R2UR UR10, R10 ;  /* 0x000000000a0a72ca */ /* 0x000fe400000e0000 */
        /* <DEDUP_REMOVED lines=32> */
[C---:B------:R-:W-:Y:S01]  /*3490*/  VIADD R9, R7.reuse, 0x906 ;  /* 0x0000090607097836 */ /* 0x040fe20000000000 */
[----:B------:R-:W-:Y:S01]  /*34a0*/  R2UR UR9, R8 ;  /* 0x00000000080972ca */ /* 0x000fe200000e0000 */
[----:B------:R-:W-:-:S03]  /*34b0*/  VIADD R7, R7, 0x986 ;  /* 0x0000098607077836 */ /* 0x000fc60000000000 */
[----:B------:R-:W-:Y:S02]  /*34c0*/  R2UR UR10, R9 ;  /* 0x00000000090a72ca */ /* 0x000fe400000e0000 */
[----:B------:R-:W-:Y:S01]  /*34d0*/  R2UR UR11, R7 ;  /* 0x00000000070b72ca */ /* 0x000fe200000e0000 */
[----:B------:R-:W-:-:S05]  /*34e0*/  IMAD R7, R3, 0x40, R229 ;  /* 0x0000004003077824 */ /* 0x000fca00078e02e5 */
[----:B------:R-:W-:Y:S01]  /*34f0*/  LEA R7, R7, UR60, 0x2 ;  /* 0x0000003c07077c11 */ /* 0x000fe2000f8e10ff */
        /* <DEDUP_REMOVED lines=22> */
[----:B------:R-:W-:Y:S03]  /*3660*/  HGMMA.64x8x16.F32 R40, gdesc[UR4], R40, gsb0 ;  /* 0x00000000042879f0 */ /* 0x000fe60008000828 */
[----:B------:R-:W-:Y:S02]  /*3670*/  WARPGROUP.DEPBAR.LE gsb0, 0x0 ;  /* 0x00008000000079c5 */ /* 0x000fe40000010000 */
[----:B------:R1:W2:Y:S04]  /*3680*/  LDS R10, [R7+0x2c100] ;  /* 0x02c10000070a7984 */ /* 0x0002a80000000800 */
[----:B------:R1:W3:Y:S01]  /*3690*/  LDS R9, [R7+0x2c120] ;  /* 0x02c1200007097984 */ /* 0x0002e20000000800 */
[----:B------:R-:W-:Y:S05]  /*36a0*/  @!P0 BRA `(.L_x_13) ;  /* 0x0000000000048947 */ /* 0x000fea0003800000 */
[----:B------:R-:W-:Y:S01]  /*36b0*/  BPT.TRAP 0x1 ;  /* 0x000000040000795c */ /* 0x000fe20000300000 */
.L_x_13:
[----:B------:R-:W-:-:S04]  /*36c0*/  SHF.L.U32 R12, R18, 0x1f, RZ ;  /* 0x0000001f120c7819 */ /* 0x000fc800000006ff */
[----:B------:R4:W1:Y:S01]  /*36d0*/  SYNCS.PHASECHK.TRANS64.TRYWAIT P1, [UR60+0x31830], R12 ;  /* 0x0318300cff0075a7 */ /* 0x000862000802017c */
[----:B------:R-:W-:Y:S05]  /*36e0*/  @!P0 BRA `(.L_x_14) ;  /* 0x0000000000048947 */ /* 0x000fea0003800000 */
[----:B------:R-:W-:Y:S01]  /*36f0*/  BPT.TRAP 0x1 ;  /* 0x000000040000795c */ /* 0x000fe20000300000 */
.L_x_14:
[----:B------:R-:W-:Y:S02]  /*3700*/  VIADD R6, R6, 0xa000 ;  /* 0x0000a00006067836 */ /* 0x000fe40000000000 */
[----:B-1----:R-:W-:-:S03]  /*3710*/  VIADD R7, R5, 0x24100 ;  /* 0x0002410005077836 */ /* 0x002fc60000000000 */
[----:B------:R-:W-:Y:S02]  /*3720*/  SHF.R.U32.HI R6, RZ, 0x4, R6 ;  /* 0x00000004ff067819 */ /* 0x000fe40000011606 */
[----:B------:R-:W-:Y:S02]  /*3730*/  SHF.R.U32.HI R8, RZ, 0x4, R7 ;  /* 0x00000004ff087819 */ /* 0x000fe40000011607 */
[----:B------:R-:W-:Y:S02]  /*3740*/  LOP3.LUT R6, R6, 0x3fff, RZ, 0xc0, !PT ;  /* 0x00003fff06067812 */ /* 0x000fe400078ec0ff */
[----:B------:R-:W-:Y:S02]  /*3750*/  LOP3.LUT R8, R8, 0x3fff, RZ, 0xc0, !PT ;  /* 0x00003fff08087812 */ /* 0x000fe400078ec0ff */
[----:B------:R-:W-:-:S05]  /*3760*/  LOP3.LUT R6, R6, 0x10000, RZ, 0xfc, !PT ;  /* 0x0001000006067812 */ /* 0x000fca00078efcff */
[----:B------:R-:W-:Y:S01]  /*3770*/  VIADD R13, R6, 0x80 ;  /* 0x00000080060d7836 */ /* 0x000fe20000000000 */
[----:B------:R-:W-:Y:S06]  /*3780*/  @P1 BRA `(.L_x_15) ;  /* 0x0000000000081947 */ /* 0x000fec0003800000 */
[----:B------:R-:W1:Y:S02]  /*3790*/  SYNCS.PHASECHK.TRANS64.TRYWAIT P1, [UR60+0x31830], R12 ;  /* 0x0318300cff0075a7 */ /* 0x000e64000802017c */
[----:B-1----:R-:W-:Y:S05]  /*37a0*/  @!P1 BRA `(.L_x_16) ;  /* 0x0000008800f89947 */ /* 0x002fea0003800000 */
.L_x_15:
[----:B------:R-:W-:Y:S01]  /*37b0*/  LOP3.LUT R11, R8, 0x10000, RZ, 0xfc, !PT ;  /* 0x00010000080b7812 */ /* 0x000fe200078efcff */
[----:B------:R-:W-:Y:S01]  /*37c0*/  WARPGROUP.ARRIVE ;  /* 0x00000000000079c5 */ /* 0x000fe20000000000 */
[C---:B------:R-:W-:Y:S01]  /*37d0*/  R2UR UR6, R6.reuse ;  /* 0x00000000060672ca */ /* 0x040fe200000e0000 */
[----:B------:R-:W-:Y:S01]  /*37e0*/  UMOV UR5, 0x40000040 ;  /* 0x4000004000057882 */ /* 0x000fe20000000000 */
[----:B------:R-:W-:Y:S01]  /*37f0*/  R2UR UR4, R11 ;  /* 0x000000000b0472ca */ /* 0x000fe200000e0000 */
[----:B------:R-:W-:Y:S01]  /*3800*/  UMOV UR7, 0x40000000 ;  /* 0x4000000000077882 */ /* 0x000fe20000000000 */
[----:B------:R-:W-:Y:S01]  /*3810*/  R2UR UR8, R13 ;  /* 0x000000000d0872ca */ /* 0x000fe200000e0000 */
[----:B------:R-:W-:Y:S01]  /*3820*/  VIADD R8, R6, 0x100 ;  /* 0x0000010006087836 */ /* 0x000fe20000000000 */
[----:B------:R-:W-:Y:S01]  /*3830*/  ISETP.GT.AND P1, PT, R2, RZ, PT ;  /* 0x000000ff0200720c */ /* 0x000fe20003f24270 */
[----:B----4-:R-:W-:Y:S01]  /*3840*/  VIADD R12, R6, 0x180 ;  /* 0x00000180060c7836 */ /* 0x010fe20000000000 */
[----:B------:R-:W-:Y:S01]  /*3850*/  ISETP.GT.AND P3, PT, R2, 0x10, PT ;  /* 0x000000100200780c */ /* 0x000fe20003f64270 */
[----:B------:R-:W-:Y:S01]  /*3860*/  VIADD R13, R11, 0x2 ;  /* 0x000000020b0d7836 */ /* 0x000fe20000000000 */
[----:B------:R-:W-:Y:S01]  /*3870*/  R2UR UR9, R8 ;  /* 0x00000000080972ca */ /* 0x000fe200000e0000 */
[----:B------:R-:W-:Y:S01]  /*3880*/  VIADD R8, R6, 0x200 ;  /* 0x0000020006087836 */ /* 0x000fe20000000000 */
[----:B------:R-:W-:Y:S01]  /*3890*/  R2UR UR10, R12 ;  /* 0x000000000c0a72ca */ /* 0x000fe200000e0000 */
[----:B------:R-:W-:Y:S01]  /*38a0*/  VIADD R12, R6, 0x2 ;  /* 0x00000002060c7836 */ /* 0x000fe20000000000 */
[----:B------:R-:W-:Y:S01]  /*38b0*/  R2UR UR13, R13 ;  /* 0x000000000d0d72ca */ /* 0x000fe200000e0000 */
[----:B------:R-:W-:Y:S01]  /*38c0*/  HGMMA.64x8x16.F32 R44, gdesc[UR4], RZ, !UPT, gsb0 ;  /* 0x00000000042c79f0 */ /* 0x000fe2000c0008ff */
[----:B------:R-:W-:Y:S01]  /*38d0*/  UMOV UR7, 0x40000000 ;  /* 0x4000000000077882 */ /* 0x000fe20000000000 */
[----:B------:R-:W-:Y:S01]  /*38e0*/  UMOV UR6, UR8 ;  /* 0x0000000800067c82 */ /* 0x000fe20008000000 */
[----:B------:R-:W-:Y:S01]  /*38f0*/  R2UR UR11, R8 ;  /* 0x00000000080b72ca */ /* 0x000fe200000e0000 */
[----:B------:R-:W-:Y:S01]  /*3900*/  VIADD R14, R6, 0x82 ;  /* 0x00000082060e7836 */ /* 0x000fe20000000000 */
[----:B------:R-:W-:Y:S01]  /*3910*/  R2UR UR12, R12 ;  /* 0x000000000c0c72ca */ /* 0x000fe200000e0000 */
[----:B------:R-:W-:Y:S01]  /*3920*/  VIADD R8, R6, 0x102 ;  /* 0x0000010206087836 */ /* 0x000fe20000000000 */
[----:B------:R-:W-:Y:S01]  /*3930*/  ISETP.GT.AND P2, PT, R2, 0x1, PT ;  /* 0x000000010200780c */ /* 0x000fe20003f44270 */
[----:B------:R-:W-:Y:S01]  /*3940*/  UMOV UR57, 0x40000040 ;  /* 0x4000004000397882 */ /* 0x000fe20000000000 */
[----:B------:R-:W-:Y:S01]  /*3950*/  R2UR UR14, R14 ;  /* 0x000000000e0e72ca */ /* 0x000fe200000e0000 */
[----:B------:R-:W-:Y:S01]  /*3960*/  UMOV UR59, 0x40 ;  /* 0x00000040003b7882 */ /* 0x000fe20000000000 */
[----:B------:R-:W-:Y:S01]  /*3970*/  R2UR UR15, R8 ;  /* 0x00000000080f72ca */ /* 0x000fe200000e0000 */
[----:B------:R-:W-:Y:S01]  /*3980*/  VIADD R8, R6, 0x182 ;  /* 0x0000018206087836 */ /* 0x000fe20000000000 */
[----:B------:R-:W-:Y:S01]  /*3990*/  ISETP.GT.AND P4, PT, R2, 0x11, PT ;  /* 0x000000110200780c */ /* 0x000fe20003f84270 */
[----:B------:R-:W-:Y:S01]  /*39a0*/  UMOV UR21, UR57 ;  /* 0x0000003900157c82 */ /* 0x000fe20008000000 */
[----:B------:R-:W-:Y:S01]  /*39b0*/  FSEL R13, R24, -INF , P1 ;  /* 0xff800000180d7808 */ /* 0x000fe20000800000 */
[----:B------:R-:W-:Y:S01]  /*39c0*/  UMOV UR23, 0x40 ;  /* 0x0000004000177882 */ /* 0x000fe20000000000 */
[----:B------:R-:W-:Y:S01]  /*39d0*/  R2UR UR8, R8 ;  /* 0x00000000080872ca */ /* 0x000fe200000e0000 */
[----:B------:R-:W-:Y:S01]  /*39e0*/  VIADD R8, R6, 0x202 ;  /* 0x0000020206087836 */ /* 0x000fe20000000000 */
[----:B------:R-:W-:Y:S01]  /*39f0*/  FSEL R20, R26, -INF , P1 ;  /* 0xff8000001a147808 */ /* 0x000fe20000800000 */
[----:B------:R-:W-:Y:S01]  /*3a00*/  UMOV UR19, 0x40 ;  /* 0x0000004000137882 */ /* 0x000fe20000000000 */
[----:B------:R-:W-:Y:S01]  /*3a10*/  FSEL R15, R28, -INF , P3 ;  /* 0xff8000001c0f7808 */ /* 0x000fe20001800000 */
[----:B------:R-:W-:Y:S01]  /*3a20*/  UMOV UR49, 0x40000040 ;  /* 0x4000004000317882 */ /* 0x000fe20000000000 */
[----:B------:R-:W-:Y:S01]  /*3a30*/  FSEL R25, R25, -INF , P2 ;  /* 0xff80000019197808 */ /* 0x000fe20001000000 */
[--C-:B---3--:R-:W-:Y:S01]  /*3a40*/  FFMA.FTZ R24, R20, UR61, -R9.reuse ;  /* 0x0000003d14187c23 */ /* 0x108fe20008010809 */
[----:B------:R-:W-:Y:S01]  /*3a50*/  FSEL R22, R27, -INF , P2 ;  /* 0xff8000001b167808 */ /* 0x000fe20001000000 */
[--C-:B--2---:R-:W-:Y:S01]  /*3a60*/  FFMA.FTZ R14, R15, UR61, -R10.reuse ;  /* 0x0000003d0f0e7c23 */ /* 0x104fe2000801080a */
[----:B------:R-:W-:Y:S01]  /*3a70*/  FSEL R30, R30, -INF , P3 ;  /* 0xff8000001e1e7808 */ /* 0x000fe20001800000 */
[--C-:B------:R-:W-:Y:S01]  /*3a80*/  FFMA.FTZ R23, R25, UR61, -R10.reuse ;  /* 0x0000003d19177c23 */ /* 0x100fe2000801080a */
[----:B------:R-:W-:Y:S01]  /*3a90*/  FSEL R29, R29, -INF , P4 ;  /* 0xff8000001d1d7808 */ /* 0x000fe20002000000 */
[--C-:B------:R-:W-:Y:S01]  /*3aa0*/  FFMA.FTZ R25, R22, UR61, -R9.reuse ;  /* 0x0000003d16197c23 */ /* 0x100fe20008010809 */
[----:B------:R-:W-:Y:S01]  /*3ab0*/  FSEL R28, R31, -INF , P4 ;  /* 0xff8000001f1c7808 */ /* 0x000fe20002000000 */
[----:B------:R-:W-:Y:S01]  /*3ac0*/  FFMA.FTZ R22, R30, UR61, -R9 ;  /* 0x0000003d1e167c23 */ /* 0x000fe20008010809 */
[C---:B------:R-:W-:Y:S01]  /*3ad0*/  ISETP.GT.AND P1, PT, R2.reuse, 0x20, PT ;  /* 0x000000200200780c */ /* 0x040fe20003f24270 */
[----:B------:R-:W-:Y:S01]  /*3ae0*/  FFMA.FTZ R21, R29, UR61, -R10 ;  /* 0x0000003d1d157c23 */ /* 0x000fe2000801080a */
[C---:B------:R-:W-:Y:S01]  /*3af0*/  ISETP.GT.AND P2, PT, R2.reuse, 0x21, PT ;  /* 0x000000210200780c */ /* 0x040fe20003f44270 */
[----:B------:R-:W-:Y:S01]  /*3b00*/  MUFU.EX2 R23, R23 ;  /* 0x0000001700177308 */ /* 0x000fe20000000800 */
[C---:B------:R-:W-:Y:S01]  /*3b10*/  ISETP.GT.AND P3, PT, R2.reuse, 0x30, PT ;  /* 0x000000300200780c */ /* 0x040fe20003f64270 */
[----:B------:R-:W-:Y:S01]  /*3b20*/  UMOV UR51, 0x40 ;  /* 0x0000004000337882 */ /* 0x000fe20000000000 */
[C---:B------:R-:W-:Y:S01]  /*3b30*/  ISETP.GT.AND P4, PT, R2.reuse, 0x31, PT ;  /* 0x000000310200780c */ /* 0x040fe20003f84270 */
[----:B------:R-:W-:Y:S01]  /*3b40*/  UMOV UR53, UR49 ;  /* 0x0000003100357c82 */ /* 0x000fe20008000000 */
[C---:B------:R-:W-:Y:S01]  /*3b50*/  ISETP.GT.AND P5, PT, R2.reuse, 0x40, PT ;  /* 0x000000400200780c */ /* 0x040fe20003fa4270 */
[----:B------:R-:W-:Y:S01]  /*3b60*/  UMOV UR55, 0x40 ;  /* 0x0000004000377882 */ /* 0x000fe20000000000 */
[----:B------:R-:W-:Y:S01]  /*3b70*/  ISETP.GT.AND P6, PT, R2, 0x41, PT ;  /* 0x000000410200780c */ /* 0x000fe20003fc4270 */
[----:B------:R-:W-:Y:S01]  /*3b80*/  MUFU.EX2 R24, R24 ;  /* 0x0000001800187308 */ /* 0x000fe20000000800 */
[----:B------:R-:W-:Y:S01]  /*3b90*/  FSEL R33, R33, -INF , P2 ;  /* 0xff80000021217808 */ /* 0x000fe20001000000 */
[----:B------:R-:W-:Y:S01]  /*3ba0*/  UMOV UR45, UR49 ;  /* 0x00000031002d7c82 */ /* 0x000fe20008000000 */
[----:B------:R-:W-:Y:S01]  /*3bb0*/  FSEL R27, R36, -INF , P3 ;  /* 0xff800000241b7808 */ /* 0x000fe20001800000 */
[----:B------:R-:W-:-:S02]  /*3bc0*/  WARPGROUP.DEPBAR.LE gsb0, 0x0 ;  /* 0x00008000000079c5 */ /* 0x000fc40000010000 */
[----:B------:R-:W-:Y:S01]  /*3bd0*/  WARPGROUP.ARRIVE ;  /* 0x00000000000079c5 */ /* 0x000fe20000000000 */
[----:B------:R-:W-:Y:S01]  /*3be0*/  FSEL R37, R37, -INF , P4 ;  /* 0xff80000025257808 */ /* 0x000fe20002000000 */
[----:B------:R-:W-:Y:S01]  /*3bf0*/  FFMA.FTZ R15, R33, UR61, -R10 ;  /* 0x0000003d210f7c23 */ /* 0x000fe2000801080a */
[----:B------:R-:W-:Y:S01]  /*3c00*/  FSEL R31, R40, -INF , P5 ;  /* 0xff800000281f7808 */ /* 0x000fe20002800000 */
[----:B------:R-:W-:Y:S01]  /*3c10*/  MUFU.EX2 R25, R25 ;  /* 0x0000001900197308 */ /* 0x000fe20000000800 */
[----:B------:R-:W-:Y:S01]  /*3c20*/  FSEL R41, R41, -INF , P6 ;  /* 0xff80000029297808 */ /* 0x000fe20003000000 */
[----:B------:R-:W-:Y:S01]  /*3c30*/  HGMMA.64x8x16.F32 R48, gdesc[UR4], RZ, !UPT, gsb0 ;  /* 0x00000000043079f0 */ /* 0x000fe2000c0008ff */
[----:B------:R-:W-:Y:S01]  /*3c40*/  UMOV UR6, UR9 ;  /* 0x0000000900067c82 */ /* 0x000fe20008000000 */
[----:B------:R-:W-:Y:S01]  /*3c50*/  UMOV UR7, 0x40000000 ;  /* 0x4000000000077882 */ /* 0x000fe20000000000 */
[----:B------:R-:W-:Y:S01]  /*3c60*/  R2UR UR9, R8 ;  /* 0x00000000080972ca */ /* 0x000fe200000e0000 */
[----:B------:R-:W-:-:S02]  /*3c70*/  VIADD R8, R6, 0x4 ;  /* 0x0000000406087836 */ /* 0x000fc40000000000 */
[--C-:B------:R-:W-:Y:S01]  /*3c80*/  FFMA.FTZ R37, R37, UR61, -R10.reuse ;  /* 0x0000003d25257c23 */ /* 0x100fe2000801080a */
[--C-:B------:R-:W-:Y:S01]  /*3c90*/  FFMA.FTZ R31, R31, UR61, -R10.reuse ;  /* 0x0000003d1f1f7c23 */ /* 0x100fe2000801080a */
[----:B------:R-:W-:Y:S01]  /*3ca0*/  FFMA.FTZ R41, R41, UR61, -R10 ;  /* 0x0000003d29297c23 */ /* 0x000fe2000801080a */
[----:B------:R-:W-:Y:S01]  /*3cb0*/  LEA R29, R229, UR60, 0x2 ;  /* 0x0000003ce51d7c11 */ /* 0x000fe2000f8e10ff */
[----:B------:R-:W-:Y:S01]  /*3cc0*/  MUFU.EX2 R14, R14 ;  /* 0x0000000e000e7308 */ /* 0x000fe20000000800 */
[----:B------:R-:W-:Y:S01]  /*3cd0*/  FSEL R34, R34, -INF , P1 ;  /* 0xff80000022227808 */ /* 0x000fe20000800000 */
[----:B------:R-:W-:Y:S01]  /*3ce0*/  UMOV UR47, 0x40 ;  /* 0x00000040002f7882 */ /* 0x000fe20000000000 */
[----:B------:R-:W-:Y:S01]  /*3cf0*/  FSEL R30, R35, -INF , P2 ;  /* 0xff800000231e7808 */ /* 0x000fe20001000000 */
[----:B------:R-:W-:Y:S01]  /*3d00*/  UMOV UR29, 0x40000040 ;  /* 0x40000040001d7882 */ /* 0x000fe20000000000 */
[----:B------:R-:W-:Y:S01]  /*3d10*/  FSEL R38, R38, -INF , P3 ;  /* 0xff80000026267808 */ /* 0x000fe20001800000 */
[----:B------:R-:W-:Y:S01]  /*3d20*/  UMOV UR31, 0x40 ;  /* 0x00000040001f7882 */ /* 0x000fe20000000000 */
[----:B------:R-:W-:Y:S01]  /*3d30*/  FSEL R42, R42, -INF , P5 ;  /* 0xff8000002a2a7808 */ /* 0x000fe20002800000 */
[----:B------:R-:W-:Y:S01]  /*3d40*/  MUFU.EX2 R21, R21 ;  /* 0x0000001500157308 */ /* 0x000fe20000000800 */
[----:B------:R-:W-:Y:S01]  /*3d50*/  UMOV UR41, UR29 ;  /* 0x0000001d00297c82 */ /* 0x000fe20008000000 */
[----:B------:R-:W-:Y:S01]  /*3d60*/  FFMA.FTZ R36, R38, UR61, -R9 ;  /* 0x0000003d26247c23 */ /* 0x000fe20008010809 */
[----:B------:R-:W-:Y:S01]  /*3d70*/  UMOV UR43, 0x40 ;  /* 0x00000040002b7882 */ /* 0x000fe20000000000 */
[----:B------:R-:W-:Y:S01]  /*3d80*/  UMOV UR37, UR29 ;  /* 0x0000001d00257c82 */ /* 0x000fe20008000000 */
[----:B------:R-:W-:Y:S01]  /*3d90*/  UMOV UR39, 0x40 ;  /* 0x0000004000277882 */ /* 0x000fe20000000000 */
[----:B------:R-:W-:Y:S01]  /*3da0*/  UMOV UR33, UR29 ;  /* 0x0000001d00217c82 */ /* 0x000fe20008000000 */
[----:B------:R-:W-:Y:S01]  /*3db0*/  UMOV UR35, 0x40 ;  /* 0x0000004000237882 */ /* 0x000fe20000000000 */
[----:B------:R-:W-:Y:S01]  /*3dc0*/  MUFU.EX2 R15, R15 ;  /* 0x0000000f000f7308 */ /* 0x000fe20000000800 */
[----:B------:R-:W-:Y:S01]  /*3dd0*/  UMOV UR25, UR29 ;  /* 0x0000001d00197c82 */ /* 0x000fe20008000000 */
[----:B------:R-:W-:Y:S01]  /*3de0*/  UMOV UR27, 0x40 ;  /* 0x00000040001b7882 */ /* 0x000fe20000000000 */
[----:B------:R-:W-:-:S05]  /*3df0*/  IMAD R5, R4, 0x2800, R5 ;  /* 0x0000280004057824 */ /* 0x000fca00078e0205 */
[----:B------:R-:W-:Y:S01]  /*3e00*/  MUFU.EX2 R22, R22 ;  /* 0x0000001600167308 */ /* 0x000fe20000000800 */
[----:B------:R-:W-:-:S04]  /*3e10*/  SHF.R.U32.HI R5, RZ, 0x4, R5 ;  /* 0x00000004ff057819 */ /* 0x000fc80000011605 */
[----:B------:R-:W-:-:S03]  /*3e20*/  LOP3.LUT R5, R5, 0x3fff, RZ, 0xc0, !PT ;  /* 0x00003fff05057812 */ /* 0x000fc600078ec0ff */
[----:B------:R-:W-:Y:S01]  /*3e30*/  MUFU.EX2 R36, R36 ;  /* 0x0000002400247308 */ /* 0x000fe20000000800 */
[----:B------:R-:W-:Y:S02]  /*3e40*/  WARPGROUP.DEPBAR.LE gsb0, 0x0 ;  /* 0x00008000000079c5 */ /* 0x000fe40000010000 */
[----:B------:R-:W-:-:S06]  /*3e50*/  WARPGROUP.ARRIVE ;  /* 0x00000000000079c5 */ /* 0x000fcc0000000000 */
[----:B------:R-:W-:Y:S01]  /*3e60*/  HGMMA.64x8x16.F32 R52, gdesc[UR4], RZ, !UPT, gsb0 ;  /* 0x00000000043479f0 */ /* 0x000fe2000c0008ff */
[----:B------:R-:W-:Y:S01]  /*3e70*/  UMOV UR6, UR10 ;  /* 0x0000000a00067c82 */ /* 0x000fe20008000000 */
[----:B------:R-:W-:Y:S01]  /*3e80*/  UMOV UR7, 0x40000000 ;  /* 0x4000000000077882 */ /* 0x000fe20000000000 */
[----:B------:R-:W-:Y:S01]  /*3e90*/  R2UR UR10, R8 ;  /* 0x00000000080a72ca */ /* 0x000fe200000e0000 */
[----:B------:R-:W-:Y:S01]  /*3ea0*/  VIADD R8, R11, 0x4 ;  /* 0x000000040b087836 */ /* 0x000fe20000000000 */
[----:B------:R-:W-:Y:S02]  /*3eb0*/  WARPGROUP.DEPBAR.LE gsb0, 0x0 ;  /* 0x00008000000079c5 */ /* 0x000fe40000010000 */
[----:B------:R-:W-:-:S06]  /*3ec0*/  WARPGROUP.ARRIVE ;  /* 0x00000000000079c5 */ /* 0x000fcc0000000000 */
[----:B------:R-:W-:Y:S01]  /*3ed0*/  HGMMA.64x8x16.F32 R216, gdesc[UR4], RZ, !UPT, gsb0 ;  /* 0x0000000004d879f0 */ /* 0x000fe2000c0008ff */
[----:B------:R-:W-:Y:S01]  /*3ee0*/  UMOV UR6, UR11 ;  /* 0x0000000b00067c82 */ /* 0x000fe20008000000 */
[----:B------:R-:W-:Y:S01]  /*3ef0*/  UMOV UR7, 0x40000000 ;  /* 0x4000000000077882 */ /* 0x000fe20000000000 */
[----:B------:R-:W-:Y:S01]  /*3f00*/  R2UR UR11, R8 ;  /* 0x00000000080b72ca */ /* 0x000fe200000e0000 */
[----:B------:R-:W-:-:S05]  /*3f10*/  VIADD R8, R6, 0x84 ;  /* 0x0000008406087836 */ /* 0x000fca0000000000 */
[----:B------:R-:W-:Y:S01]  /*3f20*/  R2UR UR16, R8 ;  /* 0x00000000081072ca */ /* 0x000fe200000e0000 */
[----:B------:R-:W-:-:S05]  /*3f30*/  VIADD R8, R6, 0x104 ;  /* 0x0000010406087836 */ /* 0x000fca0000000000 */
[----:B------:R-:W-:Y:S01]  /*3f40*/  R2UR UR17, R8 ;  /* 0x00000000081172ca */ /* 0x000fe200000e0000 */
[----:B------:R-:W-:-:S05]  /*3f50*/  VIADD R8, R6, 0x184 ;  /* 0x0000018406087836 */ /* 0x000fca0000000000 */
[----:B------:R-:W-:Y:S01]  /*3f60*/  R2UR UR18, R8 ;  /* 0x00000000081272ca */ /* 0x000fe200000e0000 */
[----:B------:R-:W-:Y:S01]  /*3f70*/  VIADD R8, R6, 0x204 ;  /* 0x0000020406087836 */ /* 0x000fe20000000000 */
[----:B------:R-:W-:Y:S02]  /*3f80*/  WARPGROUP.DEPBAR.LE gsb0, 0x0 ;  /* 0x00008000000079c5 */ /* 0x000fe40000010000 */
[----:B------:R-:W-:-:S06]  /*3f90*/  WARPGROUP.ARRIVE ;  /* 0x00000000000079c5 */ /* 0x000fcc0000000000 */
[----:B------:R-:W-:Y:S01]  /*3fa0*/  HGMMA.64x8x16.F32 R220, gdesc[UR4], RZ, !UPT, gsb0 ;  /* 0x0000000004dc79f0 */ /* 0x000fe2000c0008ff */
[----:B------:R-:W-:Y:S01]  /*3fb0*/  UMOV UR6, UR12 ;  /* 0x0000000c00067c82 */ /* 0x000fe20008000000 */
[----:B------:R-:W-:Y:S01]  /*3fc0*/  UMOV UR7, 0x40000000 ;  /* 0x4000000000077882 */ /* 0x000fe20000000000 */
        /* <DEDUP_REMOVED lines=17> */
[----:B------:R-:W-:Y:S01]  /*40e0*/  R2UR UR8, R8 ;  /* 0x00000000080872ca */ /* 0x000fe200000e0000 */
[----:B------:R-:W-:Y:S01]  /*40f0*/  VIADD R8, R6, 0x6 ;  /* 0x0000000606087836 */ /* 0x000fe20000000000 */
[----:B------:R-:W-:Y:S02]  /*4100*/  WARPGROUP.DEPBAR.LE gsb0, 0x0 ;  /* 0x00008000000079c5 */ /* 0x000fe40000010000 */
[----:B------:R-:W-:-:S06]  /*4110*/  WARPGROUP.ARRIVE ;  /* 0x00000000000079c5 */ /* 0x000fcc0000000000 */
[----:B------:R-:W-:Y:S01]  /*4120*/  HGMMA.64x8x16.F32 R216, gdesc[UR4], R216, gsb0 ;  /* 0x0000000004d879f0 */ /* 0x000fe200080008d8 */
        /* <DEDUP_REMOVED lines=14> */
[----:B------:R-:W-:Y:S01]  /*4210*/  HGMMA.64x8x16.F32 R220, gdesc[UR4], R220, gsb0 ;  /* 0x0000000004dc79f0 */ /* 0x000fe200080008dc */
        /* <DEDUP_REMOVED lines=417> */
[C---:B------:R-:W-:Y:S02]  /*5c30*/  VIADD R8, R11.reuse, 0x604 ;  /* 0x000006040b087836 */ /* 0x040fe40000000000 */
[----:B------:R-:W-:-:S03]  /*5c40*/  VIADD R11, R11, 0x606 ;  /* 0x000006060b0b7836 */ /* 0x000fc60000000000 */
        /* <DEDUP_REMOVED lines=20> */
[----:B------:R-:W-:Y:S01]  /*5d90*/  UMOV UR13, UR57 ;  /* 0x00000039000d7c82 */ /* 0x000fe20008000000 */
        /* <DEDUP_REMOVED lines=10> */
[----:B------:R-:W-:Y:S01]  /*5e40*/  UMOV UR15, 0x40 ;  /* 0x00000040000f7882 */ /* 0x000fe20000000000 */
[----:B------:R-:W-:Y:S02]  /*5e50*/  WARPGROUP.DEPBAR.LE gsb0, 0x0 ;  /* 0x00008000000079c5 */ /* 0x000fe40000010000 */
[----:B------:R-:W-:-:S06]  /*5e60*/  WARPGROUP.ARRIVE ;  /* 0x00000000000079c5 */ /* 0x000fcc0000000000 */
[----:B------:R-:W-:Y:S01]  /*5e70*/  HGMMA.64x8x16.F32 R216, gdesc[UR4], R216, gsb0 ;  /* 0x0000000004d879f0 */ /* 0x000fe200080008d8 */
[----:B------:R-:W-:Y:S01]  /*5e80*/  UMOV UR6, UR8 ;  /* 0x0000000800067c82 */ /* 0x000fe20008000000 */
[----:B------:R-:W-:Y:S01]  /*5e90*/  UMOV UR7, 0x40000000 ;  /* 0x4000000000077882 */ /* 0x000fe20000000000 */
[----:B------:R-:W-:Y:S01]  /*5ea0*/  R2UR UR8, R8 ;  /* 0x00000000080872ca */ /* 0x000fe200000e0000 */
[----:B------:R-:W-:Y:S01]  /*5eb0*/  FFMA.FTZ R8, R13, UR61, -R10 ;  /* 0x0000003d0d087c23 */ /* 0x000fe2000801080a */
[----:B------:R-:W-:Y:S02]  /*5ec0*/  FSEL R13, R32, -INF , P1 ;  /* 0xff800000200d7808 */ /* 0x000fe40000800000 */
[----:B------:R-:W-:-:S03]  /*5ed0*/  FSEL R32, R39, -INF , P4 ;  /* 0xff80000027207808 */ /* 0x000fc60002000000 */
[--C-:B------:R-:W-:Y:S01]  /*5ee0*/  FFMA.FTZ R12, R13, UR61, -R10.reuse ;  /* 0x0000003d0d0c7c23 */ /* 0x100fe2000801080a */
[----:B------:R-:W-:Y:S01]  /*5ef0*/  FFMA.FTZ R13, R27, UR61, -R10 ;  /* 0x0000003d1b0d7c23 */ /* 0x000fe2000801080a */
[----:B------:R-:W-:Y:S02]  /*5f00*/  VIADD R10, R6, 0x786 ;  /* 0x00000786060a7836 */ /* 0x000fe40000000000 */
[--C-:B------:R-:W-:Y:S01]  /*5f10*/  FFMA.FTZ R27, R28, UR61, -R9.reuse ;  /* 0x0000003d1c1b7c23 */ /* 0x100fe20008010809 */
[----:B------:R-:W-:Y:S01]  /*5f20*/  FFMA.FTZ R28, R34, UR61, -R9 ;  /* 0x0000003d221c7c23 */ /* 0x000fe20008010809 */
[----:B------:R-:W-:Y:S01]  /*5f30*/  FSEL R34, R43, -INF , P6 ;  /* 0xff8000002b227808 */ /* 0x000fe20003000000 */
[----:B------:R-:W1:Y:S08]  /*5f40*/  MUFU.EX2 R8, R8 ;  /* 0x0000000800087308 */ /* 0x000e700000000800 */
[----:B------:R-:W2:Y:S08]  /*5f50*/  MUFU.EX2 R27, R27 ;  /* 0x0000001b001b7308 */ /* 0x000eb00000000800 */
[----:B------:R-:W3:Y:S08]  /*5f60*/  MUFU.EX2 R12, R12 ;  /* 0x0000000c000c7308 */ /* 0x000ef00000000800 */
[----:B------:R-:W-:Y:S01]  /*5f70*/  MUFU.EX2 R13, R13 ;  /* 0x0000000d000d7308 */ /* 0x000fe20000000800 */
[----:B------:R-:W-:-:S02]  /*5f80*/  WARPGROUP.DEPBAR.LE gsb0, 0x0 ;  /* 0x00008000000079c5 */ /* 0x000fc40000010000 */
[----:B------:R-:W-:-:S05]  /*5f90*/  WARPGROUP.ARRIVE ;  /* 0x00000000000079c5 */ /* 0x000fca0000000000 */
[----:B------:R-:W-:Y:S01]  /*5fa0*/  MUFU.EX2 R28, R28 ;  /* 0x0000001c001c7308 */ /* 0x000fe20000000800 */
        /* <DEDUP_REMOVED lines=38> */
[----:B------:R-:W-:Y:S01]  /*6210*/  VIADD R6, R6, 0x986 ;  /* 0x0000098606067836 */ /* 0x000fe20000000000 */
[----:B------:R4:W-:Y:S02]  /*6220*/  MUFU.EX2 R11, R31 ;  /* 0x0000001f000b7308 */ /* 0x0009e40000000800 */
[----:B------:R-:W-:Y:S02]  /*6230*/  R2UR UR9, R10 ;  /* 0x000000000a0972ca */ /* 0x000fe400000e0000 */
[----:B------:R-:W-:-:S04]  /*6240*/  R2UR UR11, R6 ;  /* 0x00000000060b72ca */ /* 0x000fc800000e0000 */
[----:B------:R5:W3:Y:S01]  /*6250*/  MUFU.EX2 R10, R37 ;  /* 0x00000025000a7308 */ /* 0x000ae20000000800 */
[----:B----4-:R-:W-:-:S07]  /*6260*/  FFMA.FTZ R31, R42, UR61, -R9 ;  /* 0x0000003d2a1f7c23 */ /* 0x010fce0008010809 */
[----:B------:R-:W-:Y:S01]  /*6270*/  MUFU.EX2 R6, R41 ;  /* 0x0000002900067308 */ /* 0x000fe20000000800 */
[----:B-----5:R-:W-:-:S07]  /*6280*/  FFMA.FTZ R37, R32, UR61, -R9 ;  /* 0x0000003d20257c23 */ /* 0x020fce0008010809 */
[----:B------:R-:W-:Y:S08]  /*6290*/  MUFU.EX2 R37, R37 ;  /* 0x0000002500257308 */ /* 0x000ff00000000800 */
[----:B------:R-:W-:Y:S01]  /*62a0*/  MUFU.EX2 R31, R31 ;  /* 0x0000001f001f7308 */ /* 0x000fe20000000800 */
        /* <DEDUP_REMOVED lines=24> */
[----:B------:R-:W-:Y:S01]  /*6430*/  UIADD3 UR4, UR60, 0x2c500, URZ ;  /* 0x0002c5003c047890 */ /* 0x000fe2000fffe03f */
[----:B------:R-:W-:-:S03]  /*6440*/  UMOV UR7, 0x40 ;  /* 0x0000004000077882 */ /* 0x000fc60000000000 */
[----:B------:R-:W-:-:S04]  /*6450*/  USHF.R.U32.HI UR4, URZ, 0x4, UR4 ;  /* 0x000000043f047899 */ /* 0x000fc80008011604 */
[----:B------:R-:W-:-:S04]  /*6460*/  ULOP3.LUT UR4, UR4, 0x3fff, URZ, 0xc0, !UPT ;  /* 0x00003fff04047892 */ /* 0x000fc8000f8ec03f */
[----:B------:R-:W-:-:S04]  /*6470*/  ULOP3.LUT UR4, UR4, 0x80000, URZ, 0xfc, !UPT ;  /* 0x0008000004047892 */ /* 0x000fc8000f8efc3f */
[----:B------:R-:W-:Y:S02]  /*6480*/  UIADD3 UR5, UR4, 0x80, URZ ;  /* 0x0000008004057890 */ /* 0x000fe4000fffe03f */
[----:B------:R-:W-:Y:S02]  /*6490*/  UIADD3 UR6, UR4, 0x100, URZ ;  /* 0x0000010004067890 */ /* 0x000fe4000fffe03f */
[----:B------:R-:W-:Y:S01]  /*64a0*/  UMOV UR58, UR4 ;  /* 0x00000004003a7c82 */ /* 0x000fe20008000000 */
[----:B------:R-:W-:Y:S02]  /*64b0*/  UIADD3 UR50, UR4, 0x10, URZ ;  /* 0x0000001004327890 */ /* 0x000fe4000fffe03f */
[----:B------:R-:W-:Y:S01]  /*64c0*/  UMOV UR22, UR5 ;  /* 0x0000000500167c82 */ /* 0x000fe20008000000 */
[----:B------:R-:W-:Y:S01]  /*64d0*/  UIADD3 UR5, UR4, 0x180, URZ ;  /* 0x0000018004057890 */ /* 0x000fe2000fffe03f */
[----:B------:R-:W-:Y:S01]  /*64e0*/  UMOV UR14, UR6 ;  /* 0x00000006000e7c82 */ /* 0x000fe20008000000 */
[----:B------:R-:W-:Y:S01]  /*64f0*/  UIADD3 UR6, UR4, 0x200, URZ ;  /* 0x0000020004067890 */ /* 0x000fe2000fffe03f */
[----:B------:R-:W-:Y:S01]  /*6500*/  UMOV UR8, UR22 ;  /* 0x0000001600087c82 */ /* 0x000fe20008000000 */
[----:B------:R-:W-:-:S03]  /*6510*/  UIADD3 UR54, UR4, 0x190, URZ ;  /* 0x0000019004367890 */ /* 0x000fc6000fffe03f */
[----:B------:R-:W-:Y:S01]  /*6520*/  UMOV UR18, UR5 ;  /* 0x0000000500127c82 */ /* 0x000fe20008000000 */
[----:B------:R-:W-:Y:S02]  /*6530*/  UIADD3 UR5, UR4, 0x90, URZ ;  /* 0x0000009004057890 */ /* 0x000fe4000fffe03f */
[----:B------:R-:W-:Y:S02]  /*6540*/  UIADD3 UR46, UR4, 0x210, URZ ;  /* 0x00000210042e7890 */ /* 0x000fe4000fffe03f */
[----:B------:R-:W-:Y:S02]  /*6550*/  UIADD3 UR30, UR4, 0x20, URZ ;  /* 0x00000020041e7890 */ /* 0x000fe4000fffe03f */
[----:B------:R-:W-:Y:S02]  /*6560*/  UIADD3 UR42, UR4, 0xa0, URZ ;  /* 0x000000a0042a7890 */ /* 0x000fe4000fffe03f */
[----:B------:R-:W-:Y:S02]  /*6570*/  UIADD3 UR38, UR4, 0x120, URZ ;  /* 0x0000012004267890 */ /* 0x000fe4000fffe03f */
[----:B------:R-:W-:-:S02]  /*6580*/  UIADD3 UR34, UR4, 0x1a0, URZ ;  /* 0x000001a004227890 */ /* 0x000fc4000fffe03f */
[----:B------:R-:W-:Y:S01]  /*6590*/  UIADD3 UR26, UR4, 0x220, URZ ;  /* 0x00000220041a7890 */ /* 0x000fe2000fffe03f */
[----:B------:R-:W-:Y:S02]  /*65a0*/  WARPGROUP.DEPBAR.LE gsb0, 0x0 ;  /* 0x00008000000079c5 */ /* 0x000fe40000010000 */
[----:B------:R-:W4:Y:S04]  /*65b0*/  LDS R26, [R29+0x2c300] ;  /* 0x02c300001d1a7984 */ /* 0x000f280000000800 */
[----:B------:R5:W1:Y:S02]  /*65c0*/  LDS R20, [R29+0x2c320] ;  /* 0x02c320001d147984 */ /* 0x000a640000000800 */
[--C-:B-----5:R-:W-:Y:S01]  /*65d0*/  FFMA.FTZ R29, R30, UR61, -R9.reuse ;  /* 0x0000003d1e1d7c23 */ /* 0x120fe20008010809 */
[----:B------:R-:W-:-:S05]  /*65e0*/  FFMA.FTZ R30, R34, UR61, -R9 ;  /* 0x0000003d221e7c23 */ /* 0x000fca0008010809 */
[----:B------:R-:W5:Y:S08]  /*65f0*/  MUFU.EX2 R29, R29 ;  /* 0x0000001d001d7308 */ /* 0x000f700000000800 */
[----:B------:R-:W5:Y:S01]  /*6600*/  MUFU.EX2 R30, R30 ;  /* 0x0000001e001e7308 */ /* 0x000f620000000800 */
[--C-:B----4-:R-:W-:Y:S01]  /*6610*/  FADD.FTZ R9, R44, -R26.reuse ;  /* 0x8000001a2c097221 */ /* 0x110fe20000010000 */
[--C-:B------:R-:W-:Y:S01]  /*6620*/  FADD.FTZ R40, R45, -R26.reuse ;  /* 0x8000001a2d287221 */ /* 0x100fe20000010000 */
[--C-:B------:R-:W-:Y:S01]  /*6630*/  FADD.FTZ R35, R48, -R26.reuse ;  /* 0x8000001a30237221 */ /* 0x100fe20000010000 */
[--C-:B------:R-:W-:Y:S01]  /*6640*/  FADD.FTZ R34, R49, -R26.reuse ;  /* 0x8000001a31227221 */ /* 0x100fe20000010000 */
[--C-:B------:R-:W-:Y:S01]  /*6650*/  FADD.FTZ R33, R52, -R26.reuse ;  /* 0x8000001a34217221 */ /* 0x100fe20000010000 */
[--C-:B------:R-:W-:Y:S01]  /*6660*/  FADD.FTZ R32, R53, -R26.reuse ;  /* 0x8000001a35207221 */ /* 0x100fe20000010000 */
[--C-:B------:R-:W-:Y:S01]  /*6670*/  FADD.FTZ R216, R216, -R26.reuse ;  /* 0x8000001ad8d87221 */ /* 0x100fe20000010000 */
[--C-:B------:R-:W-:Y:S01]  /*6680*/  FADD.FTZ R217, R217, -R26.reuse ;  /* 0x8000001ad9d97221 */ /* 0x100fe20000010000 */
[--C-:B------:R-:W-:Y:S01]  /*6690*/  FADD.FTZ R220, R220, -R26.reuse ;  /* 0x8000001adcdc7221 */ /* 0x100fe20000010000 */
[----:B------:R-:W-:Y:S01]  /*66a0*/  FADD.FTZ R221, R221, -R26 ;  /* 0x8000001adddd7221 */ /* 0x000fe20000010000 */
[--C-:B-1----:R-:W-:Y:S01]  /*66b0*/  FADD.FTZ R26, R47, -R20.reuse ;  /* 0x800000142f1a7221 */ /* 0x102fe20000010000 */
[----:B------:R-:W-:Y:S01]  /*66c0*/  FMUL.FTZ R38, R8, R9 ;  /* 0x0000000908267220 */ /* 0x000fe20000410000 */
[--C-:B------:R-:W-:Y:S01]  /*66d0*/  FADD.FTZ R44, R51, -R20.reuse ;  /* 0x80000014332c7221 */ /* 0x100fe20000010000 */
[C---:B------:R-:W-:Y:S01]  /*66e0*/  F2FP.F16.F32.PACK_AB R8, R23.reuse, R8 ;  /* 0x000000081708723e */ /* 0x040fe200000000ff */
[----:B------:R-:W-:Y:S01]  /*66f0*/  FMUL.FTZ R39, R23, R40 ;  /* 0x0000002817277220 */ /* 0x000fe20000410000 */
[C---:B------:R-:W-:Y:S01]  /*6700*/  F2FP.F16.F32.PACK_AB R9, R25.reuse, R24 ;  /* 0x000000181909723e */ /* 0x040fe200000000ff */
[----:B------:R-:W-:Y:S01]  /*6710*/  BAR.SYNC.DEFER_BLOCKING 0x9, 0x100 ;  /* 0x0244000000007b1d */ /* 0x000fe20000010000 */
[----:B------:R-:W-:Y:S01]  /*6720*/  FMUL.FTZ R40, R25, R26 ;  /* 0x0000001a19287220 */ /* 0x000fe20000410000 */
[----:B------:R-:W-:Y:S01]  /*6730*/  FMUL.FTZ R35, R14, R35 ;  /* 0x000000230e237220 */ /* 0x000fe20000410000 */
[----:B------:R-:W-:Y:S01]  /*6740*/  F2FP.F16.F32.PACK_AB R26, R21, R14 ;  /* 0x0000000e151a723e */ /* 0x000fe200000000ff */
[C---:B--2---:R-:W-:Y:S01]  /*6750*/  FMUL.FTZ R44, R27.reuse, R44 ;  /* 0x0000002c1b2c7220 */ /* 0x044fe20000410000 */
[----:B------:R-:W-:Y:S01]  /*6760*/  F2FP.F16.F32.PACK_AB R27, R27, R22 ;  /* 0x000000161b1b723e */ /* 0x000fe200000000ff */
[C---:B------:R-:W-:Y:S01]  /*6770*/  FMUL.FTZ R32, R15.reuse, R32 ;  /* 0x000000200f207220 */ /* 0x040fe20000410000 */
[----:B---3--:R-:W-:Y:S01]  /*6780*/  F2FP.F16.F32.PACK_AB R14, R15, R12 ;  /* 0x0000000c0f0e723e */ /* 0x008fe200000000ff */
[----:B------:R-:W-:Y:S01]  /*6790*/  FMUL.FTZ R217, R10, R217 ;  /* 0x000000d90ad97220 */ /* 0x000fe20000410000 */
[----:B-----5:R-:W-:Y:S01]  /*67a0*/  F2FP.F16.F32.PACK_AB R15, R29, R28 ;  /* 0x0000001c1d0f723e */ /* 0x020fe200000000ff */
[----:B------:R-:W-:Y:S01]  /*67b0*/  FMUL.FTZ R220, R11, R220 ;  /* 0x000000dc0bdc7220 */ /* 0x000fe20000410000 */
[--C-:B------:R-:W-:Y:S01]  /*67c0*/  FADD.FTZ R47, R50, -R20.reuse ;  /* 0x80000014322f7221 */ /* 0x100fe20000010000 */
[----:B------:R-:W-:Y:S01]  /*67d0*/  FMUL.FTZ R34, R21, R34 ;  /* 0x0000002215227220 */ /* 0x000fe20000410000 */
[--C-:B------:R-:W-:Y:S01]  /*67e0*/  FADD.FTZ R45, R46, -R20.reuse ;  /* 0x800000142e2d7221 */ /* 0x100fe20000010000 */
[----:B------:R-:W-:Y:S01]  /*67f0*/  FADD.FTZ R43, R54, -R20 ;  /* 0x80000014362b7221 */ /* 0x000fe20000010000 */
[----:B------:R-:W-:Y:S01]  /*6800*/  FMUL.FTZ R21, R22, R47 ;  /* 0x0000002f16157220 */ /* 0x000fe20000410000 */
[----:B------:R-:W-:-:S02]  /*6810*/  IMAD R22, R4, 0x2000, R7 ;  /* 0x0000200004167824 */ /* 0x000fc400078e0207 */
[--C-:B------:R-:W-:Y:S01]  /*6820*/  FADD.FTZ R42, R55, -R20.reuse ;  /* 0x80000014372a7221 */ /* 0x100fe20000010000 */
[----:B------:R-:W-:Y:S01]  /*6830*/  FMUL.FTZ R23, R24, R45 ;  /* 0x0000002d18177220 */ /* 0x000fe20000410000 */
[--C-:B------:R-:W-:Y:S01]  /*6840*/  FADD.FTZ R41, R218, -R20.reuse ;  /* 0x80000014da297221 */ /* 0x100fe20000010000 */
[--C-:B------:R-:W-:Y:S01]  /*6850*/  FADD.FTZ R219, R219, -R20.reuse ;  /* 0x80000014dbdb7221 */ /* 0x100fe20000010000 */
[--C-:B------:R-:W-:Y:S01]  /*6860*/  FADD.FTZ R222, R222, -R20.reuse ;  /* 0x80000014dede7221 */ /* 0x100fe20000010000 */
[----:B------:R-:W-:Y:S01]  /*6870*/  FMUL.FTZ R221, R6, R221 ;  /* 0x000000dd06dd7220 */ /* 0x000fe20000410000 */
[----:B------:R-:W-:Y:S01]  /*6880*/  FADD.FTZ R20, R223, -R20 ;  /* 0x80000014df147221 */ /* 0x000fe20000010000 */
[----:B------:R1:W-:Y:S01]  /*6890*/  STSM.16.M88.2 [R0+0x2c500], R8 ;  /* 0x02c5000800007844 */ /* 0x0003e20000000100 */
[----:B------:R-:W-:Y:S01]  /*68a0*/  FMUL.FTZ R33, R12, R33 ;  /* 0x000000210c217220 */ /* 0x000fe20000410000 */
[----:B------:R-:W-:Y:S01]  /*68b0*/  FMUL.FTZ R43, R28, R43 ;  /* 0x0000002b1c2b7220 */ /* 0x000fe20000410000 */
[----:B------:R-:W-:Y:S01]  /*68c0*/  FMUL.FTZ R42, R29, R42 ;  /* 0x0000002a1d2a7220 */ /* 0x000fe20000410000 */
[----:B------:R-:W-:Y:S01]  /*68d0*/  STSM.16.M88.2 [R0+0x2cd00], R26 ;  /* 0x02cd001a00007844 */ /* 0x000fe20000000100 */
[----:B------:R-:W-:Y:S01]  /*68e0*/  F2FP.F16.F32.PACK_AB R38, R39, R38 ;  /* 0x000000262726723e */ /* 0x000fe200000000ff */
[----:B------:R-:W-:Y:S01]  /*68f0*/  FMUL.FTZ R216, R13, R216 ;  /* 0x000000d80dd87220 */ /* 0x000fe20000410000 */
[----:B------:R-:W-:Y:S01]  /*6900*/  FMUL.FTZ R41, R36, R41 ;  /* 0x0000002924297220 */ /* 0x000fe20000410000 */
[----:B------:R-:W-:Y:S01]  /*6910*/  STSM.16.M88.2 [R0+0x2d500], R14 ;  /* 0x02d5000e00007844 */ /* 0x000fe20000000100 */
[----:B------:R-:W-:Y:S01]  /*6920*/  FMUL.FTZ R12, R37, R219 ;  /* 0x000000db250c7220 */ /* 0x000fe20000410000 */
[----:B------:R-:W-:Y:S01]  /*6930*/  F2FP.F16.F32.PACK_AB R39, R40, R23 ;  /* 0x000000172827723e */ /* 0x000fe200000000ff */
[----:B------:R-:W-:Y:S01]  /*6940*/  FMUL.FTZ R222, R31, R222 ;  /* 0x000000de1fde7220 */ /* 0x000fe20000410000 */
[----:B-1----:R-:W-:Y:S01]  /*6950*/  F2FP.F16.F32.PACK_AB R8, R10, R13 ;  /* 0x0000000d0a08723e */ /* 0x002fe200000000ff */
[----:B------:R-:W-:Y:S01]  /*6960*/  FMUL.FTZ R13, R30, R20 ;  /* 0x000000141e0d7220 */ /* 0x000fe20000410000 */
[----:B------:R-:W-:-:S02]  /*6970*/  F2FP.F16.F32.PACK_AB R9, R37, R36 ;  /* 0x000000242509723e */ /* 0x000fc400000000ff */
[----:B------:R-:W-:Y:S02]  /*6980*/  F2FP.F16.F32.PACK_AB R10, R6, R11 ;  /* 0x0000000b060a723e */ /* 0x000fe400000000ff */
[----:B------:R-:W-:Y:S01]  /*6990*/  F2FP.F16.F32.PACK_AB R11, R30, R31 ;  /* 0x0000001f1e0b723e */ /* 0x000fe200000000ff */
[----:B------:R1:W-:Y:S01]  /*69a0*/  STSM.16.M88.2 [R0+0x2dd00], R8 ;  /* 0x02dd000800007844 */ /* 0x0003e20000000100 */
[----:B------:R-:W-:Y:S02]  /*69b0*/  SHF.R.U32.HI R6, RZ, 0x4, R22 ;  /* 0x00000004ff067819 */ /* 0x000fe40000011616 */
[----:B------:R-:W-:Y:S01]  /*69c0*/  F2FP.F16.F32.PACK_AB R20, R34, R35 ;  /* 0x000000232214723e */ /* 0x000fe200000000ff */
[----:B------:R-:W-:Y:S01]  /*69d0*/  STSM.16.M88.2 [R0+0x2e500], R10 ;  /* 0x02e5000a00007844 */ /* 0x000fe20000000100 */
[----:B------:R-:W-:Y:S02]  /*69e0*/  LOP3.LUT R23, R6, 0x3fff, RZ, 0xc0, !PT ;  /* 0x00003fff06177812 */ /* 0x000fe400078ec0ff */
[----:B------:R-:W-:Y:S01]  /*69f0*/  F2FP.F16.F32.PACK_AB R21, R44, R21 ;  /* 0x000000152c15723e */ /* 0x000fe200000000ff */
[----:B------:R-:W-:Y:S01]  /*6a00*/  @!PT LDS RZ, [RZ] ;  /* 0x00000000fffff984 */ /* 0x000fe20000000800 */
[----:B------:R-:W-:Y:S01]  /*6a10*/  @!PT LDS RZ, [RZ] ;  /* 0x00000000fffff984 */ /* 0x000fe20000000800 */
[----:B------:R-:W-:Y:S01]  /*6a20*/  @!PT LDS RZ, [RZ] ;  /* 0x00000000fffff984 */ /* 0x000fe20000000800 */
[----:B------:R-:W-:Y:S01]  /*6a30*/  @!PT LDS RZ, [RZ] ;  /* 0x00000000fffff984 */ /* 0x000fe20000000800 */
[----:B------:R2:W-:Y:S06]  /*6a40*/  MEMBAR.ALL.CTA ;  /* 0x0000000000007992 */ /* 0x0005ec0000008000 */
[----:B--2---:R-:W2:Y:S01]  /*6a50*/  FENCE.VIEW.ASYNC.S ;  /* 0x00000000000073c6 */ /* 0x004ea20000000000 */
[----:B------:R-:W-:Y:S01]  /*6a60*/  F2FP.F16.F32.PACK_AB R32, R32, R33 ;  /* 0x000000212020723e */ /* 0x000fe200000000ff */
[----:B------:R-:W-:Y:S01]  /*6a70*/  VIADD R6, R23, 0x80 ;  /* 0x0000008017067836 */ /* 0x000fe20000000000 */
[----:B------:R-:W-:-:S02]  /*6a80*/  F2FP.F16.F32.PACK_AB R33, R42, R43 ;  /* 0x0000002b2a21723e */ /* 0x000fc400000000ff */
[----:B------:R-:W-:Y:S02]  /*6a90*/  R2UR UR56, R23 ;  /* 0x00000000173872ca */ /* 0x000fe400000e0000 */
[----:B------:R-:W-:Y:S01]  /*6aa0*/  F2FP.F16.F32.PACK_AB R40, R217, R216 ;  /* 0x000000d8d928723e */ /* 0x000fe200000000ff */
[----:B------:R-:W-:Y:S01]  /*6ab0*/  VIADD R217, R23, 0x500 ;  /* 0x0000050017d97836 */ /* 0x000fe20000000000 */
[----:B------:R-:W-:Y:S02]  /*6ac0*/  F2FP.F16.F32.PACK_AB R41, R12, R41 ;  /* 0x000000290c29723e */ /* 0x000fe400000000ff */
[----:B------:R-:W-:Y:S02]  /*6ad0*/  F2FP.F16.F32.PACK_AB R12, R221, R220 ;  /* 0x000000dcdd0c723e */ /* 0x000fe400000000ff */
[----:B------:R-:W-:Y:S02]  /*6ae0*/  F2FP.F16.F32.PACK_AB R13, R13, R222 ;  /* 0x000000de0d0d723e */ /* 0x000fe400000000ff */
[----:B------:R-:W-:Y:S01]  /*6af0*/  R2UR UR48, R6 ;  /* 0x00000000063072ca */ /* 0x000fe200000e0000 */
[C---:B------:R-:W-:Y:S01]  /*6b00*/  VIADD R6, R23.reuse, 0x100 ;  /* 0x0000010017067836 */ /* 0x040fe20000000000 */
[----:B-1----:R-:W-:Y:S01]  /*6b10*/  MOV R8, UR31 ;  /* 0x0000001f00087c02 */ /* 0x002fe20008000f00 */
[----:B------:R-:W-:Y:S01]  /*6b20*/  UMOV UR20, UR56 ;  /* 0x0000003800147c82 */ /* 0x000fe20008000000 */
[----:B------:R-:W-:Y:S01]  /*6b30*/  UMOV UR12, UR56 ;  /* 0x00000038000c7c82 */ /* 0x000fe20008000000 */
[----:B------:R-:W-:Y:S01]  /*6b40*/  UMOV UR16, UR56 ;  /* 0x0000003800107c82 */ /* 0x000fe20008000000 */
[----:B------:R-:W-:Y:S01]  /*6b50*/  R2UR UR28, R6 ;  /* 0x00000000061c72ca */ /* 0x000fe200000e0000 */
[----:B------:R-:W-:Y:S01]  /*6b60*/  VIADD R6, R23, 0x180 ;  /* 0x0000018017067836 */ /* 0x000fe20000000000 */
[----:B------:R-:W-:Y:S01]  /*6b70*/  MOV R9, UR30 ;  /* 0x0000001e00097c02 */ /* 0x000fe20008000f00 */
[----:B--2---:R-:W-:Y:S06]  /*6b80*/  BAR.SYNC.DEFER_BLOCKING 0x9, 0x100 ;  /* 0x0244000000007b1d */ /* 0x004fec0000010000 */
[----:B------:R-:W-:Y:S01]  /*6b90*/  UMOV UR52, UR48 ;  /* 0x0000003000347c82 */ /* 0x000fe20008000000 */
[----:B------:R-:W-:-:S03]  /*6ba0*/  UMOV UR44, UR48 ;  /* 0x00000030002c7c82 */ /* 0x000fc60008000000 */
[----:B------:R-:W-:Y:S01]  /*6bb0*/  UMOV UR40, UR28 ;  /* 0x0000001c00287c82 */ /* 0x000fe20008000000 */
[----:B------:R-:W-:Y:S01]  /*6bc0*/  UMOV UR36, UR28 ;  /* 0x0000001c00247c82 */ /* 0x000fe20008000000 */
[----:B------:R-:W-:Y:S01]  /*6bd0*/  UMOV UR32, UR28 ;  /* 0x0000001c00207c82 */ /* 0x000fe20008000000 */
[----:B------:R-:W-:Y:S01]  /*6be0*/  UMOV UR24, UR28 ;  /* 0x0000001c00187c82 */ /* 0x000fe20008000000 */
[----:B------:R-:W-:Y:S04]  /*6bf0*/  STSM.16.M88.2 [R0+0x2ed00], R38 ;  /* 0x02ed002600007844 */ /* 0x000fe80000000100 */
[----:B------:R1:W-:Y:S04]  /*6c00*/  STSM.16.M88.2 [R0+0x2f500], R20 ;  /* 0x02f5001400007844 */ /* 0x0003e80000000100 */
[----:B------:R-:W-:Y:S04]  /*6c10*/  STSM.16.M88.2 [R0+0x2fd00], R32 ;  /* 0x02fd002000007844 */ /* 0x000fe80000000100 */
[----:B------:R2:W-:Y:S04]  /*6c20*/  STSM.16.M88.2 [R0+0x30500], R40 ;  /* 0x0305002800007844 */ /* 0x0005e80000000100 */
[----:B------:R3:W-:Y:S01]  /*6c30*/  STSM.16.M88.2 [R0+0x30d00], R12 ;  /* 0x030d000c00007844 */ /* 0x0007e20000000100 */
[----:B------:R-:W-:-:S06]  /*6c40*/  WARPGROUP.ARRIVE ;  /* 0x00000000000079c5 */ /* 0x000fcc0000000000 */
[----:B------:R-:W-:Y:S03]  /*6c50*/  HGMMA.64x16x16.F32 R56, gdesc[UR56].tnspA.tnspB, R56, gsb0 ;  /* 0x60200000383879f0 */ /* 0x000fe60008000838 */
[----:B------:R-:W-:Y:S02]  /*6c60*/  WARPGROUP.DEPBAR.LE gsb0, 0x0 ;  /* 0x00008000000079c5 */ /* 0x000fe40000010000 */
[----:B------:R-:W-:-:S06]  /*6c70*/  WARPGROUP.ARRIVE ;  /* 0x00000000000079c5 */ /* 0x000fcc0000000000 */
[----:B------:R-:W-:Y:S01]  /*6c80*/  HGMMA.64x16x16.F32 R72, gdesc[UR20].tnspA.tnspB, R72, gsb0 ;  /* 0x60200000144879f0 */ /* 0x000fe20008000848 */
[----:B------:R-:W-:Y:S01]  /*6c90*/  UMOV UR20, UR48 ;  /* 0x0000003000147c82 */ /* 0x000fe20008000000 */
[----:B------:R-:W-:Y:S01]  /*6ca0*/  UMOV UR21, UR49 ;  /* 0x0000003100157c82 */ /* 0x000fe20008000000 */
[----:B------:R-:W-:Y:S01]  /*6cb0*/  UMOV UR23, 0x40 ;  /* 0x0000004000177882 */ /* 0x000fe20000000000 */
[----:B------:R-:W-:Y:S02]  /*6cc0*/  WARPGROUP.DEPBAR.LE gsb0, 0x0 ;  /* 0x00008000000079c5 */ /* 0x000fe40000010000 */
[----:B------:R-:W-:-:S06]  /*6cd0*/  WARPGROUP.ARRIVE ;  /* 0x00000000000079c5 */ /* 0x000fcc0000000000 */
[----:B------:R-:W-:Y:S01]  /*6ce0*/  HGMMA.64x16x16.F32 R88, gdesc[UR12].tnspA.tnspB, R88, gsb0 ;  /* 0x602000000c5879f0 */ /* 0x000fe20008000858 */
[----:B------:R-:W-:Y:S01]  /*6cf0*/  UMOV UR12, UR14 ;  /* 0x0000000e000c7c82 */ /* 0x000fe20008000000 */
[----:B------:R-:W-:Y:S01]  /*6d00*/  UMOV UR13, UR15 ;  /* 0x0000000f000d7c82 */ /* 0x000fe20008000000 */
[----:B------:R-:W-:Y:S01]  /*6d10*/  UMOV UR14, UR18 ;  /* 0x00000012000e7c82 */ /* 0x000fe20008000000 */
[----:B------:R-:W-:Y:S01]  /*6d20*/  UMOV UR15, UR19 ;  /* 0x00000013000f7c82 */ /* 0x000fe20008000000 */
[----:B------:R-:W-:Y:S02]  /*6d30*/  WARPGROUP.DEPBAR.LE gsb0, 0x0 ;  /* 0x00008000000079c5 */ /* 0x000fe40000010000 */
[----:B------:R-:W-:-:S06]  /*6d40*/  WARPGROUP.ARRIVE ;  /* 0x00000000000079c5 */ /* 0x000fcc0000000000 */
[----:B------:R-:W-:Y:S01]  /*6d50*/  HGMMA.64x16x16.F32 R104, gdesc[UR16].tnspA.tnspB, R104, gsb0 ;  /* 0x60200000106879f0 */ /* 0x000fe20008000868 */
[----:B------:R-:W-:Y:S01]  /*6d60*/  UMOV UR16, UR56 ;  /* 0x0000003800107c82 */ /* 0x000fe20008000000 */
[----:B------:R-:W-:Y:S01]  /*6d70*/  UMOV UR17, UR57 ;  /* 0x0000003900117c82 */ /* 0x000fe20008000000 */
[----:B------:R-:W-:Y:S01]  /*6d80*/  UMOV UR18, UR6 ;  /* 0x0000000600127c82 */ /* 0x000fe20008000000 */
[----:B------:R-:W-:Y:S01]  /*6d90*/  UMOV UR19, 0x40 ;  /* 0x0000004000137882 */ /* 0x000fe20000000000 */
[----:B------:R-:W-:Y:S01]  /*6da0*/  UMOV UR10, UR18 ;  /* 0x00000012000a7c82 */ /* 0x000fe20008000000 */
[----:B------:R-:W-:Y:S01]  /*6db0*/  UMOV UR11, UR19 ;  /* 0x00000013000b7c82 */ /* 0x000fe20008000000 */
[----:B------:R-:W-:Y:S01]  /*6dc0*/  UIADD3 UR6, UR4, 0x110, URZ ;  /* 0x0000011004067890 */ /* 0x000fe2000fffe03f */
[----:B------:R-:W-:-:S06]  /*6dd0*/  UMOV UR57, UR23 ;  /* 0x0000001700397c82 */ /* 0x000fcc0008000000 */
[----:B------:R-:W-:Y:S01]  /*6de0*/  UMOV UR22, UR6 ;  /* 0x0000000600167c82 */ /* 0x000fe20008000000 */
[----:B------:R-:W-:Y:S01]  /*6df0*/  UIADD3 UR6, UR4, 0x230, URZ ;  /* 0x0000023004067890 */ /* 0x000fe2000fffe03f */
        /* <DEDUP_REMOVED lines=8> */
[----:B------:R-:W-:-:S04]  /*6e80*/  UIADD3 UR5, UR60, 0x2ed00, URZ ;  /* 0x0002ed003c057890 */ /* 0x000fc8000fffe03f */
[----:B------:R-:W-:Y:S01]  /*6e90*/  USHF.R.U32.HI UR5, URZ, 0x4, UR5 ;  /* 0x000000043f057899 */ /* 0x000fe20008011605 */
[----:B------:R-:W-:Y:S02]  /*6ea0*/  WARPGROUP.DEPBAR.LE gsb0, 0x0 ;  /* 0x00008000000079c5 */ /* 0x000fe40000010000 */
[----:B------:R-:W-:-:S06]  /*6eb0*/  WARPGROUP.ARRIVE ;  /* 0x00000000000079c5 */ /* 0x000fcc0000000000 */
[----:B------:R-:W-:Y:S01]  /*6ec0*/  HGMMA.64x16x16.F32 R56, gdesc[UR48].tnspA.tnspB, R56, gsb0 ;  /* 0x60200000303879f0 */ /* 0x000fe20008000838 */
[----:B------:R-:W-:Y:S01]  /*6ed0*/  UMOV UR48, UR10 ;  /* 0x0000000a00307c82 */ /* 0x000fe20008000000 */
[----:B------:R-:W-:Y:S01]  /*6ee0*/  UIADD3 UR10, UR4, 0xb0, URZ ;  /* 0x000000b0040a7890 */ /* 0x000fe2000fffe03f */
[----:B------:R-:W-:Y:S01]  /*6ef0*/  UMOV UR49, UR11 ;  /* 0x0000000b00317c82 */ /* 0x000fe20008000000 */
[----:B------:R-:W-:Y:S01]  /*6f00*/  UMOV UR11, 0x40 ;  /* 0x00000040000b7882 */ /* 0x000fe20000000000 */
        /* <DEDUP_REMOVED lines=10> */
[----:B------:R-:W-:Y:S01]  /*6fb0*/  UIADD3 UR22, UR4, 0x130, URZ ;  /* 0x0000013004167890 */ /* 0x000fe2000fffe03f */
[----:B------:R-:W-:Y:S01]  /*6fc0*/  UMOV UR23, 0x40 ;  /* 0x0000004000177882 */ /* 0x000fe20000000000 */
[----:B------:R-:W-:Y:S02]  /*6fd0*/  WARPGROUP.DEPBAR.LE gsb0, 0x0 ;  /* 0x00008000000079c5 */ /* 0x000fe40000010000 */
[----:B------:R-:W-:-:S06]  /*6fe0*/  WARPGROUP.ARRIVE ;  /* 0x00000000000079c5 */ /* 0x000fcc0000000000 */
[----:B------:R-:W-:Y:S01]  /*6ff0*/  HGMMA.64x16x16.F32 R104, gdesc[UR52].tnspA.tnspB, R104, gsb0 ;  /* 0x60200000346879f0 */ /* 0x000fe20008000868 */
[----:B------:R-:W-:Y:S01]  /*7000*/  UMOV UR52, UR16 ;  /* 0x0000001000347c82 */ /* 0x000fe20008000000 */
[----:B------:R-:W-:Y:S01]  /*7010*/  UMOV UR53, UR17 ;  /* 0x0000001100357c82 */ /* 0x000fe20008000000 */
        /* <DEDUP_REMOVED lines=10> */
[----:B------:R-:W-:Y:S01]  /*70c0*/  UMOV UR29, 0x40000040 ;  /* 0x40000040001d7882 */ /* 0x000fe20000000000 */
[----:B------:R-:W-:Y:S02]  /*70d0*/  UMOV UR31, 0x8 ;  /* 0x00000008001f7882 */ /* 0x000fe40000000000 */
[----:B-1----:R-:W-:Y:S01]  /*70e0*/  IMAD.U32 R21, RZ, RZ, UR31 ;  /* 0x0000001fff157e24 */ /* 0x002fe2000f8e00ff */
[----:B------:R-:W-:Y:S02]  /*70f0*/  WARPGROUP.DEPBAR.LE gsb0, 0x0 ;  /* 0x00008000000079c5 */ /* 0x000fe40000010000 */
[----:B------:R-:W-:-:S06]  /*7100*/  WARPGROUP.ARRIVE ;  /* 0x00000000000079c5 */ /* 0x000fcc0000000000 */
[----:B------:R-:W-:Y:S01]  /*7110*/  HGMMA.64x16x16.F32 R72, gdesc[UR40].tnspA.tnspB, R72, gsb0 ;  /* 0x60200000284879f0 */ /* 0x000fe20008000848 */
[----:B------:R-:W-:Y:S01]  /*7120*/  UMOV UR40, UR12 ;  /* 0x0000000c00287c82 */ /* 0x000fe20008000000 */
[----:B------:R-:W-:Y:S01]  /*7130*/  R2UR UR12, R6 ;  /* 0x00000000060c72ca */ /* 0x000fe200000e0000 */
[----:B------:R-:W-:Y:S01]  /*7140*/  UMOV UR41, UR13 ;  /* 0x0000000d00297c82 */ /* 0x000fe20008000000 */
[----:B------:R-:W-:Y:S01]  /*7150*/  UMOV UR13, 0x40000040 ;  /* 0x40000040000d7882 */ /* 0x000fe20000000000 */
[----:B------:R-:W-:Y:S01]  /*7160*/  VIADD R6, R5, 0x80 ;  /* 0x0000008005067836 */ /* 0x000fe20000000000 */
[----:B------:R-:W-:Y:S01]  /*7170*/  UMOV UR21, UR13 ;  /* 0x0000000d00157c82 */ /* 0x000fe20008000000 */
[----:B------:R-:W-:-:S08]  /*7180*/  UMOV UR17, UR13 ;  /* 0x0000000d00117c82 */ /* 0x000fd00008000000 */
        /* <DEDUP_REMOVED lines=23> */
[----:B------:R-:W-:Y:S01]  /*7300*/  UMOV UR57, 0x40000040 ;  /* 0x4000004000397882 */ /* 0x000fe20000000000 */
[----:B------:R-:W-:-:S02]  /*7310*/  WARPGROUP.DEPBAR.LE gsb0, 0x0 ;  /* 0x00008000000079c5 */ /* 0x000fc40000010000 */
[----:B------:R-:W-:-:S06]  /*7320*/  WARPGROUP.ARRIVE ;  /* 0x00000000000079c5 */ /* 0x000fcc0000000000 */
[----:B------:R-:W-:Y:S01]  /*7330*/  HGMMA.64x16x16.F32 R120, gdesc[UR24].tnspA.tnspB, R120, gsb0 ;  /* 0x60200000187879f0 */ /* 0x000fe20008000878 */
[----:B------:R-:W-:Y:S01]  /*7340*/  ULOP3.LUT UR25, UR5, 0x3fff, URZ, 0xc0, !UPT ;  /* 0x00003fff05197892 */ /* 0x000fe2000f8ec03f */
[----:B------:R-:W-:-:S03]  /*7350*/  R2UR UR5, R5 ;  /* 0x00000000050572ca */ /* 0x000fc600000e0000 */
[----:B------:R-:W-:-:S07]  /*7360*/  ULOP3.LUT UR24, UR25, 0x400000, URZ, 0xfc, !UPT ;  /* 0x0040000019187892 */ /* 0x000fce000f8efc3f */
[----:B------:R-:W-:Y:S02]  /*7370*/  UMOV UR30, UR24 ;  /* 0x00000018001e7c82 */ /* 0x000fe40008000000 */
[----:B------:R-:W-:Y:S01]  /*7380*/  IMAD.U32 R20, RZ, RZ, UR30 ;  /* 0x0000001eff147e24 */ /* 0x000fe2000f8e00ff */
[----:B------:R-:W-:Y:S01]  /*7390*/  UMOV UR28, UR5 ;  /* 0x00000005001c7c82 */ /* 0x000fe20008000000 */
[----:B------:R-:W-:Y:S01]  /*73a0*/  UMOV UR5, UR13 ;  /* 0x0000000d00057c82 */ /* 0x000fe20008000000 */
[----:B------:R-:W-:Y:S02]  /*73b0*/  WARPGROUP.DEPBAR.LE gsb0, 0x0 ;  /* 0x00008000000079c5 */ /* 0x000fe40000010000 */
[----:B------:R-:W-:-:S06]  /*73c0*/  WARPGROUP.ARRIVE ;  /* 0x00000000000079c5 */ /* 0x000fcc0000000000 */
[----:B------:R-:W-:Y:S03]  /*73d0*/  HGMMA.64x16x16.F32 R56, gdesc[UR12].tnspA.tnspB, R56, gsb0 ;  /* 0x602000000c3879f0 */ /* 0x000fe60008000838 */
[----:B------:R-:W-:Y:S02]  /*73e0*/  WARPGROUP.DEPBAR.LE gsb0, 0x0 ;  /* 0x00008000000079c5 */ /* 0x000fe40000010000 */
[----:B------:R-:W-:-:S06]  /*73f0*/  WARPGROUP.ARRIVE ;  /* 0x00000000000079c5 */ /* 0x000fcc0000000000 */
[----:B------:R-:W-:Y:S01]  /*7400*/  HGMMA.64x16x16.F32 R72, gdesc[UR8].tnspA.tnspB, R72, gsb0 ;  /* 0x60200000084879f0 */ /* 0x000fe20008000848 */
[----:B------:R-:W-:Y:S01]  /*7410*/  UMOV UR13, 0x40000040 ;  /* 0x40000040000d7882 */ /* 0x000fe20000000000 */
[----:B------:R-:W-:Y:S01]  /*7420*/  ULDC.64 UR8, c[0x0][0x208] ;  /* 0x0000820000087ab9 */ /* 0x000fe20000000a00 */
[----:B------:R-:W-:Y:S02]  /*7430*/  WARPGROUP.DEPBAR.LE gsb0, 0x0 ;  /* 0x00008000000079c5 */ /* 0x000fe40000010000 */
[----:B------:R-:W-:-:S06]  /*7440*/  WARPGROUP.ARRIVE ;  /* 0x00000000000079c5 */ /* 0x000fcc0000000000 */
[----:B------:R-:W-:Y:S03]  /*7450*/  HGMMA.64x16x16.F32 R88, gdesc[UR20].tnspA.tnspB, R88, gsb0 ;  /* 0x60200000145879f0 */ /* 0x000fe60008000858 */
[----:B------:R-:W-:Y:S02]  /*7460*/  WARPGROUP.DEPBAR.LE gsb0, 0x0 ;  /* 0x00008000000079c5 */ /* 0x000fe40000010000 */
[----:B------:R-:W-:-:S06]  /*7470*/  WARPGROUP.ARRIVE ;  /* 0x00000000000079c5 */ /* 0x000fcc0000000000 */
[----:B------:R-:W-:Y:S03]  /*7480*/  HGMMA.64x16x16.F32 R104, gdesc[UR16].tnspA.tnspB, R104, gsb0 ;  /* 0x60200000106879f0 */ /* 0x000fe60008000868 */
[----:B------:R-:W-:Y:S02]  /*7490*/  WARPGROUP.DEPBAR.LE gsb0, 0x0 ;  /* 0x00008000000079c5 */ /* 0x000fe40000010000 */
[----:B------:R-:W-:-:S06]  /*74a0*/  WARPGROUP.ARRIVE ;  /* 0x00000000000079c5 */ /* 0x000fcc0000000000 */
[----:B------:R-:W-:Y:S01]  /*74b0*/  HGMMA.64x16x16.F32 R120, gdesc[UR4].tnspA.tnspB, R120, gsb0 ;  /* 0x60200000047879f0 */ /* 0x000fe20008000878 */
[----:B------:R-:W-:Y:S01]  /*74c0*/  R2UR UR5, R6 ;  /* 0x00000000060572ca */ /* 0x000fe200000e0000 */
[----:B------:R-:W-:Y:S01]  /*74d0*/  UIADD3 UR4, UR24, 0x80, URZ ;  /* 0x0000008018047890 */ /* 0x000fe2000fffe03f */
[----:B------:R-:W-:Y:S01]  /*74e0*/  VIADD R6, R5, 0x100 ;  /* 0x0000010005067836 */ /* 0x000fe20000000000 */
[----:B------:R-:W-:Y:S02]  /*74f0*/  WARPGROUP.DEPBAR.LE gsb0, 0x0 ;  /* 0x00008000000079c5 */ /* 0x000fe40000010000 */
[----:B------:R-:W-:Y:S01]  /*7500*/  @!PT LDS RZ, [RZ] ;  /* 0x00000000fffff984 */ /* 0x000fe20000000800 */
[----:B------:R-:W-:Y:S01]  /*7510*/  @!PT LDS RZ, [RZ] ;  /* 0x00000000fffff984 */ /* 0x000fe20000000800 */
[----:B------:R-:W-:Y:S01]  /*7520*/  @!PT LDS RZ, [RZ] ;  /* 0x00000000fffff984 */ /* 0x000fe20000000800 */
[----:B------:R-:W-:Y:S01]  /*7530*/  @!PT LDS RZ, [RZ] ;  /* 0x00000000fffff984 */ /* 0x000fe20000000800 */
[----:B------:R1:W-:Y:S06]  /*7540*/  MEMBAR.ALL.CTA ;  /* 0x0000000000007992 */ /* 0x0003ec0000008000 */
[----:B-1----:R-:W1:Y:S02]  /*7550*/  FENCE.VIEW.ASYNC.S ;  /* 0x00000000000073c6 */ /* 0x002e640000000000 */
[----:B-1----:R-:W-:Y:S06]  /*7560*/  BAR.SYNC.DEFER_BLOCKING 0x9, 0x100 ;  /* 0x0244000000007b1d */ /* 0x002fec0000010000 */
[----:B--2---:R-:W-:-:S06]  /*7570*/  WARPGROUP.ARRIVE ;  /* 0x00000000000079c5 */ /* 0x004fcc0000000000 */
[----:B------:R-:W-:Y:S01]  /*7580*/  HGMMA.64x64x16.F32 R24, gdesc[UR28].tnspA, RZ, !UPT, gsb0 ;  /* 0x20e000001c1879f0 */ /* 0x000fe2000c0008ff */
[----:B------:R-:W-:Y:S01]  /*7590*/  UMOV UR28, UR5 ;  /* 0x00000005001c7c82 */ /* 0x000fe20008000000 */
[----:B------:R-:W-:Y:S01]  /*75a0*/  UMOV UR29, 0x40000040 ;  /* 0x40000040001d7882 */ /* 0x000fe20000000000 */
[----:B------:R-:W-:Y:S01]  /*75b0*/  UMOV UR30, UR4 ;  /* 0x00000004001e7c82 */ /* 0x000fe20008000000 */
[----:B------:R-:W-:Y:S01]  /*75c0*/  UMOV UR31, 0x8 ;  /* 0x00000008001f7882 */ /* 0x000fe20000000000 */
[----:B------:R-:W-:Y:S01]  /*75d0*/  R2UR UR5, R6 ;  /* 0x00000000060572ca */ /* 0x000fe200000e0000 */
[----:B------:R-:W-:Y:S01]  /*75e0*/  UIADD3 UR4, UR24, 0x100, URZ ;  /* 0x0000010018047890 */ /* 0x000fe2000fffe03f */
[----:B------:R-:W-:Y:S02]  /*75f0*/  IMAD.U32 R14, RZ, RZ, UR30 ;  /* 0x0000001eff0e7e24 */ /* 0x000fe4000f8e00ff */
[----:B------:R-:W-:Y:S02]  /*7600*/  IMAD.U32 R15, RZ, RZ, UR31 ;  /* 0x0000001fff0f7e24 */ /* 0x000fe4000f8e00ff */
[----:B------:R-:W-:Y:S01]  /*7610*/  VIADD R6, R5, 0x180 ;  /* 0x0000018005067836 */ /* 0x000fe20000000000 */
[----:B------:R-:W-:-:S02]  /*7620*/  WARPGROUP.DEPBAR.LE gsb0, 0x0 ;  /* 0x00008000000079c5 */ /* 0x000fc40000010000 */
[----:B------:R-:W-:-:S06]  /*7630*/  WARPGROUP.ARRIVE ;  /* 0x00000000000079c5 */ /* 0x000fcc0000000000 */
[----:B------:R-:W-:Y:S01]  /*7640*/  HGMMA.64x64x16.F32 R24, gdesc[UR28].tnspA, R24, gsb0 ;  /* 0x20e000001c1879f0 */ /* 0x000fe20008000818 */
[----:B------:R-:W-:Y:S01]  /*7650*/  UMOV UR28, UR5 ;  /* 0x00000005001c7c82 */ /* 0x000fe20008000000 */
[----:B------:R-:W-:Y:S01]  /*7660*/  UMOV UR29, 0x40000040 ;  /* 0x40000040001d7882 */ /* 0x000fe20000000000 */
[----:B------:R-:W-:Y:S01]  /*7670*/  UMOV UR30, UR4 ;  /* 0x00000004001e7c82 */ /* 0x000fe20008000000 */
[----:B------:R-:W-:Y:S01]  /*7680*/  UMOV UR31, 0x8 ;  /* 0x00000008001f7882 */ /* 0x000fe20000000000 */
[----:B------:R-:W-:Y:S01]  /*7690*/  R2UR UR5, R6 ;  /* 0x00000000060572ca */ /* 0x000fe200000e0000 */
[----:B------:R-:W-:Y:S01]  /*76a0*/  UIADD3 UR4, UR24, 0x180, URZ ;  /* 0x0000018018047890 */ /* 0x000fe2000fffe03f */
[----:B---3--:R-:W-:Y:S02]  /*76b0*/  IMAD.U32 R12, RZ, RZ, UR30 ;  /* 0x0000001eff0c7e24 */ /* 0x008fe4000f8e00ff */
        /* <DEDUP_REMOVED lines=13> */
[----:B------:R-:W-:-:S05]  /*7790*/  VIADD R6, R23, 0x400 ;  /* 0x0000040017067836 */ /* 0x000fca0000000000 */
[----:B------:R-:W-:Y:S01]  /*77a0*/  R2UR UR56, R6 ;  /* 0x00000000063872ca */ /* 0x000fe200000e0000 */
[----:B------:R-:W-:Y:S02]  /*77b0*/  WARPGROUP.DEPBAR.LE gsb0, 0x0 ;  /* 0x00008000000079c5 */ /* 0x000fe40000010000 */
[----:B------:R-:W-:-:S06]  /*77c0*/  WARPGROUP.ARRIVE ;  /* 0x00000000000079c5 */ /* 0x000fcc0000000000 */
[----:B------:R-:W-:Y:S01]  /*77d0*/  HGMMA.64x64x16.F32 R24, gdesc[UR28].tnspA, R24, gsb0 ;  /* 0x20e000001c1879f0 */ /* 0x000fe20008000818 */
[----:B------:R-:W-:Y:S01]  /*77e0*/  UMOV UR28, UR5 ;  /* 0x00000005001c7c82 */ /* 0x000fe20008000000 */
[----:B------:R-:W-:Y:S01]  /*77f0*/  UMOV UR29, 0x40000040 ;  /* 0x40000040001d7882 */ /* 0x000fe20000000000 */
[----:B------:R-:W-:Y:S01]  /*7800*/  UMOV UR30, UR4 ;  /* 0x00000004001e7c82 */ /* 0x000fe20008000000 */
[----:B------:R-:W-:Y:S01]  /*7810*/  UMOV UR31, 0x8 ;  /* 0x00000008001f7882 */ /* 0x000fe20000000000 */
[----:B------:R-:W-:Y:S01]  /*7820*/  IMAD.U32 R6, RZ, RZ, UR30 ;  /* 0x0000001eff067e24 */ /* 0x000fe2000f8e00ff */
[----:B------:R-:W-:Y:S01]  /*7830*/  ULDC.64 UR4, c[0x0][0x2c0] ;  /* 0x0000b00000047ab9 */ /* 0x000fe20000000a00 */
[----:B------:R-:W-:Y:S01]  /*7840*/  IMAD.U32 R7, RZ, RZ, UR31 ;  /* 0x0000001fff077e24 */ /* 0x000fe2000f8e00ff */
[----:B------:R-:W-:Y:S02]  /*7850*/  WARPGROUP.DEPBAR.LE gsb0, 0x0 ;  /* 0x00008000000079c5 */ /* 0x000fe40000010000 */
[----:B------:R-:W-:-:S06]  /*7860*/  WARPGROUP.ARRIVE ;  /* 0x00000000000079c5 */ /* 0x000fcc0000000000 */
[----:B------:R-:W-:Y:S01]  /*7870*/  HGMMA.64x64x16.F32 R24, gdesc[UR28].tnspA, R24, gsb0 ;  /* 0x20e000001c1879f0 */ /* 0x000fe20008000818 */
[----:B------:R-:W-:Y:S01]  /*7880*/  R2UR UR31, R8 ;  /* 0x00000000081f72ca */ /* 0x000fe200000e0000 */
[----:B------:R-:W-:Y:S01]  /*7890*/  VIADD R8, R23, 0x480 ;  /* 0x0000048017087836 */ /* 0x000fe20000000000 */
[----:B------:R-:W-:Y:S02]  /*78a0*/  R2UR UR30, R9 ;  /* 0x00000000091e72ca */ /* 0x000fe400000e0000 */
[----:B------:R-:W-:Y:S01]  /*78b0*/  R2UR UR28, R217 ;  /* 0x00000000d91c72ca */ /* 0x000fe200000e0000 */
[----:B------:R-:W-:Y:S02]  /*78c0*/  WARPGROUP.DEPBAR.LE gsb0, 0x0 ;  /* 0x00008000000079c5 */ /* 0x000fe40000010000 */
[----:B------:R-:W-:Y:S01]  /*78d0*/  WARPGROUP.ARRIVE ;  /* 0x00000000000079c5 */ /* 0x000fe20000000000 */
[----:B------:R-:W-:Y:S01]  /*78e0*/  UMOV UR29, 0x40000040 ;  /* 0x40000040001d7882 */ /* 0x000fe20000000000 */
[----:B------:R-:W-:-:S02]  /*78f0*/  VIADD R23, R23, 0x580 ;  /* 0x0000058017177836 */ /* 0x000fc40000000000 */
[----:B------:R-:W-:Y:S02]  /*7900*/  IMAD.SHL.U32 R9, R16, 0x4000, RZ ;  /* 0x0000400010097824 */ /* 0x000fe400078e00ff */
[----:B------:R-:W-:Y:S01]  /*7910*/  HGMMA.64x16x16.F32 R64, gdesc[UR56].tnspA.tnspB, R64, gsb0 ;  /* 0x60200000384079f0 */ /* 0x000fe20008000840 */
[----:B------:R-:W-:Y:S01]  /*7920*/  UMOV UR58, UR32 ;  /* 0x00000020003a7c82 */ /* 0x000fe20008000000 */
[----:B------:R-:W-:Y:S01]  /*7930*/  UMOV UR59, UR33 ;  /* 0x00000021003b7c82 */ /* 0x000fe20008000000 */
[----:B------:R-:W-:Y:S02]  /*7940*/  R2UR UR12, R23 ;  /* 0x00000000170c72ca */ /* 0x000fe400000e0000 */
[C---:B------:R-:W-:Y:S01]  /*7950*/  IADD3 R216, P1, R9.reuse, R230, RZ ;  /* 0x000000e609d87210 */ /* 0x040fe20007f3e0ff */
[----:B------:R-:W-:Y:S02]  /*7960*/  WARPGROUP.DEPBAR.LE gsb0, 0x0 ;  /* 0x00008000000079c5 */ /* 0x000fe40000010000 */
[----:B------:R-:W-:Y:S01]  /*7970*/  WARPGROUP.ARRIVE ;  /* 0x00000000000079c5 */ /* 0x000fe20000000000 */
[----:B------:R-:W-:Y:S01]  /*7980*/  UMOV UR32, UR28 ;  /* 0x0000001c00207c82 */ /* 0x000fe20008000000 */
[----:B------:R-:W-:Y:S01]  /*7990*/  UMOV UR33, UR29 ;  /* 0x0000001d00217c82 */ /* 0x000fe20008000000 */
[----:B------:R-:W-:-:S03]  /*79a0*/  LEA.HI.X.SX32 R9, R9, R232, 0x1, P1 ;  /* 0x000000e809097211 */ /* 0x000fc600008f0eff */
[----:B------:R-:W-:Y:S01]  /*79b0*/  HGMMA.64x16x16.F32 R80, gdesc[UR56].tnspA.tnspB, R80, gsb0 ;  /* 0x60200000385079f0 */ /* 0x000fe20008000850 */
[----:B------:R-:W-:Y:S01]  /*79c0*/  UMOV UR58, UR36 ;  /* 0x00000024003a7c82 */ /* 0x000fe20008000000 */
[----:B------:R-:W-:Y:S01]  /*79d0*/  UMOV UR59, UR37 ;  /* 0x00000025003b7c82 */ /* 0x000fe20008000000 */
        /* <DEDUP_REMOVED lines=10> */
[----:B------:R-:W-:Y:S01]  /*7a80*/  R2UR UR48, R8 ;  /* 0x00000000083072ca */ /* 0x000fe200000e0000 */
[----:B------:R-:W-:Y:S01]  /*7a90*/  UMOV UR49, 0x40000040 ;  /* 0x4000004000317882 */ /* 0x000fe20000000000 */
[----:B------:R-:W-:Y:S01]  /*7aa0*/  UMOV UR40, UR28 ;  /* 0x0000001c00287c82 */ /* 0x000fe20008000000 */
[----:B------:R-:W-:Y:S01]  /*7ab0*/  UMOV UR41, UR29 ;  /* 0x0000001d00297c82 */ /* 0x000fe20008000000 */
[----:B------:R-:W-:Y:S01]  /*7ac0*/  UMOV UR36, UR28 ;  /* 0x0000001c00247c82 */ /* 0x000fe20008000000 */
[----:B------:R-:W-:Y:S01]  /*7ad0*/  UMOV UR37, UR29 ;  /* 0x0000001d00257c82 */ /* 0x000fe20008000000 */
[----:B------:R-:W-:-:S04]  /*7ae0*/  LEA R8, P1, R216, UR4, 0x2 ;  /* 0x00000004d8087c11 */ /* 0x000fc8000f8210ff */
[----:B------:R-:W-:-:S05]  /*7af0*/  LEA.HI.X R9, R216, UR5, R9, 0x2, P1 ;  /* 0x00000005d8097c11 */ /* 0x000fca00088f1409 */
[----:B------:R1:W-:Y:S04]  /*7b00*/  REDG.E.ADD.F32x4.FTZ.RN.STRONG.GPU desc[UR8][R8.64], R24 ;  /* 0x00000018080079a6 */ /* 0x0003e8000c10f788 */
[----:B------:R2:W-:Y:S04]  /*7b10*/  REDG.E.ADD.F32x4.FTZ.RN.STRONG.GPU desc[UR8][R8.64+0x800], R28 ;  /* 0x0008001c080079a6 */ /* 0x0005e8000c10f788 */
[----:B------:R2:W-:Y:S04]  /*7b20*/  REDG.E.ADD.F32x4.FTZ.RN.STRONG.GPU desc[UR8][R8.64+0x1000], R32 ;  /* 0x00100020080079a6 */ /* 0x0005e8000c10f788 */
[----:B------:R2:W-:Y:S04]  /*7b30*/  REDG.E.ADD.F32x4.FTZ.RN.STRONG.GPU desc[UR8][R8.64+0x1800], R36 ;  /* 0x00180024080079a6 */ /* 0x0005e8000c10f788 */
[----:B------:R2:W-:Y:S04]  /*7b40*/  REDG.E.ADD.F32x4.FTZ.RN.STRONG.GPU desc[UR8][R8.64+0x2000], R40 ;  /* 0x00200028080079a6 */ /* 0x0005e8000c10f788 */
[----:B------:R2:W-:Y:S04]  /*7b50*/  REDG.E.ADD.F32x4.FTZ.RN.STRONG.GPU desc[UR8][R8.64+0x2800], R44 ;  /* 0x0028002c080079a6 */ /* 0x0005e8000c10f788 */
[----:B------:R2:W-:Y:S04]  /*7b60*/  REDG.E.ADD.F32x4.FTZ.RN.STRONG.GPU desc[UR8][R8.64+0x3000], R48 ;  /* 0x00300030080079a6 */ /* 0x0005e8000c10f788 */
[----:B------:R2:W-:Y:S01]  /*7b70*/  REDG.E.ADD.F32x4.FTZ.RN.STRONG.GPU desc[UR8][R8.64+0x3800], R52 ;  /* 0x00380034080079a6 */ /* 0x0005e2000c10f788 */
[----:B------:R-:W-:-:S02]  /*7b80*/  WARPGROUP.DEPBAR.LE gsb0, 0x0 ;  /* 0x00008000000079c5 */ /* 0x000fc40000010000 */
[----:B------:R-:W-:-:S06]  /*7b90*/  WARPGROUP.ARRIVE ;  /* 0x00000000000079c5 */ /* 0x000fcc0000000000 */
[----:B------:R-:W-:Y:S03]  /*7ba0*/  HGMMA.64x16x16.F32 R128, gdesc[UR56].tnspA.tnspB, R128, gsb0 ;  /* 0x60200000388079f0 */ /* 0x000fe60008000880 */
        /* <DEDUP_REMOVED lines=60> */
[----:B------:R-:W-:-:S05]  /*7f70*/  VIADD R22, R22, 0xffff0000 ;  /* 0xffff000016167836 */ /* 0x000fca0000000000 */
[----:B------:R-:W-:Y:S01]  /*7f80*/  SHF.R.U32.HI R22, RZ, 0x4, R22 ;  /* 0x00000004ff167819 */ /* 0x000fe20000011616 */
[----:B------:R-:W-:Y:S02]  /*7f90*/  WARPGROUP.DEPBAR.LE gsb0, 0x0 ;  /* 0x00008000000079c5 */ /* 0x000fe40000010000 */
[----:B------:R-:W-:-:S06]  /*7fa0*/  WARPGROUP.ARRIVE ;  /* 0x00000000000079c5 */ /* 0x000fcc0000000000 */
[----:B------:R-:W-:Y:S01]  /*7fb0*/  HGMMA.64x16x16.F32 R128, gdesc[UR4].tnspA.tnspB, R128, gsb0 ;  /* 0x60200000048079f0 */ /* 0x000fe20008000880 */
[----:B------:R-:W-:-:S05]  /*7fc0*/  LOP3.LUT R22, R22, 0x3fff, RZ, 0xc0, !PT ;  /* 0x00003fff16167812 */ /* 0x000fca00078ec0ff */
[----:B------:R-:W-:Y:S01]  /*7fd0*/  IMAD R235, R3, 0x800, R22 ;  /* 0x0000080003eb7824 */ /* 0x000fe200078e0216 */
[----:B------:R-:W-:-:S04]  /*7fe0*/  ULOP3.LUT UR8, UR25, 0x80000, URZ, 0xfc, !UPT ;  /* 0x0008000019087892 */ /* 0x000fc8000f8efc3f */
[----:B------:R-:W-:Y:S01]  /*7ff0*/  R2UR UR52, R235 ;  /* 0x00000000eb3472ca */ /* 0x000fe200000e0000 */
[----:B------:R-:W-:Y:S01]  /*8000*/  UMOV UR53, 0x40000040 ;  /* 0x4000004000357882 */ /* 0x000fe20000000000 */
[----:B------:R-:W-:Y:S01]  /*8010*/  UMOV UR55, 0x40 ;  /* 0x0000004000377882 */ /* 0x000fe20000000000 */
[----:B------:R-:W-:Y:S01]  /*8020*/  UMOV UR54, UR8 ;  /* 0x0000000800367c82 */ /* 0x000fe20008000000 */
[----:B------:R-:W-:Y:S02]  /*8030*/  WARPGROUP.DEPBAR.LE gsb0, 0x0 ;  /* 0x00008000000079c5 */ /* 0x000fe40000010000 */
[----:B------:R-:W-:-:S07]  /*8040*/  WARPGROUP.ARRIVE ;  /* 0x00000000000079c5 */ /* 0x000fce0000000000 */
[----:B------:R-:W-:Y:S01]  /*8050*/  HGMMA.64x16x16.F32 R136, gdesc[UR52].tnspA.tnspB, R136, gsb0 ;  /* 0x60200000348879f0 */ /* 0x000fe20008000888 */
[----:B------:R-:W-:Y:S01]  /*8060*/  UIADD3 UR9, UR8, 0x80, URZ ;  /* 0x0000008008097890 */ /* 0x000fe2000fffe03f */
[----:B------:R-:W-:Y:S01]  /*8070*/  UMOV UR44, UR52 ;  /* 0x00000034002c7c82 */ /* 0x000fe20008000000 */
[----:B------:R-:W-:Y:S01]  /*8080*/  UMOV UR45, UR53 ;  /* 0x00000035002d7c82 */ /* 0x000fe20008000000 */
[----:B------:R-:W-:-:S04]  /*8090*/  UMOV UR47, 0x40 ;  /* 0x00000040002f7882 */ /* 0x000fc80000000000 */
[----:B------:R-:W-:Y:S01]  /*80a0*/  UMOV UR46, UR9 ;  /* 0x00000009002e7c82 */ /* 0x000fe20008000000 */
[----:B------:R-:W-:Y:S02]  /*80b0*/  WARPGROUP.DEPBAR.LE gsb0, 0x0 ;  /* 0x00008000000079c5 */ /* 0x000fe40000010000 */
[----:B------:R-:W-:-:S06]  /*80c0*/  WARPGROUP.ARRIVE ;  /* 0x00000000000079c5 */ /* 0x000fcc0000000000 */
        /* <DEDUP_REMOVED lines=10> */
[----:B------:R-:W-:Y:S01]  /*8170*/  IMAD.U32 R216, RZ, RZ, UR14 ;  /* 0x0000000effd87e24 */ /* 0x000fe2000f8e00ff */
[----:B------:R-:W-:Y:S01]  /*8180*/  UMOV UR12, UR52 ;  /* 0x00000034000c7c82 */ /* 0x000fe20008000000 */
[----:B------:R-:W-:Y:S01]  /*8190*/  IMAD.U32 R217, RZ, RZ, UR15 ;  /* 0x0000000fffd97e24 */ /* 0x000fe2000f8e00ff */
[----:B------:R-:W-:Y:S01]  /*81a0*/  UMOV UR13, UR53 ;  /* 0x00000035000d7c82 */ /* 0x000fe20008000000 */
[----:B------:R-:W-:Y:S02]  /*81b0*/  UMOV UR15, 0x40 ;  /* 0x00000040000f7882 */ /* 0x000fe40000000000 */
        /* <DEDUP_REMOVED lines=14> */
[----:B-1----:R-:W-:Y:S02]  /*82a0*/  VIADD R24, R235, 0x80 ;  /* 0x00000080eb187836 */ /* 0x002fe40000000000 */
[----:B------:R-:W-:-:S03]  /*82b0*/  IMAD.U32 R22, RZ, RZ, UR46 ;  /* 0x0000002eff167e24 */ /* 0x000fc6000f8e00ff */
[----:B------:R-:W-:Y:S01]  /*82c0*/  R2UR UR44, R24 ;  /* 0x00000000182c72ca */ /* 0x000fe200000e0000 */
[----:B------:R-:W-:Y:S01]  /*82d0*/  UIADD3 UR46, UR8, 0x10, URZ ;  /* 0x00000010082e7890 */ /* 0x000fe2000fffe03f */
[----:B------:R-:W-:Y:S01]  /*82e0*/  IMAD.U32 R23, RZ, RZ, UR47 ;  /* 0x0000002fff177e24 */ /* 0x000fe2000f8e00ff */
[----:B------:R-:W-:Y:S01]  /*82f0*/  UMOV UR45, 0x40000040 ;  /* 0x40000040002d7882 */ /* 0x000fe20000000000 */
[----:B------:R-:W-:Y:S01]  /*8300*/  UMOV UR47, 0x40 ;  /* 0x00000040002f7882 */ /* 0x000fe20000000000 */
        /* <DEDUP_REMOVED lines=34> */
[----:B------:R-:W-:Y:S01]  /*8530*/  UMOV UR48, UR44 ;  /* 0x0000002c00307c82 */ /* 0x000fe20008000000 */
[----:B------:R-:W-:Y:S01]  /*8540*/  UMOV UR49, UR45 ;  /* 0x0000002d00317c82 */ /* 0x000fe20008000000 */
[----:B------:R-:W-:Y:S01]  /*8550*/  UMOV UR51, 0x40 ;  /* 0x0000004000337882 */ /* 0x000fe20000000000 */
[----:B------:R-:W-:Y:S02]  /*8560*/  WARPGROUP.DEPBAR.LE gsb0, 0x0 ;  /* 0x00008000000079c5 */ /* 0x000fe40000010000 */
[----:B------:R-:W-:-:S06]  /*8570*/  WARPGROUP.ARRIVE ;  /* 0x00000000000079c5 */ /* 0x000fcc0000000000 */
[----:B------:R-:W-:Y:S01]  /*8580*/  HGMMA.64x16x16.F32 R200, gdesc[UR48].tnspA.tnspB, R200, gsb0 ;  /* 0x6020000030c879f0 */ /* 0x000fe200080008c8 */
[----:B------:R-:W-:Y:S01]  /*8590*/  VIADD R24, R235, 0x100 ;  /* 0x00000100eb187836 */ /* 0x000fe20000000000 */
[----:B------:R-:W-:-:S04]  /*85a0*/  UIADD3 UR26, UR8, 0x20, URZ ;  /* 0x00000020081a7890 */ /* 0x000fc8000fffe03f */
[----:B------:R-:W-:Y:S01]  /*85b0*/  R2UR UR24, R24 ;  /* 0x00000000181872ca */ /* 0x000fe200000e0000 */
[----:B------:R-:W-:Y:S01]  /*85c0*/  UMOV UR25, 0x40000040 ;  /* 0x4000004000197882 */ /* 0x000fe20000000000 */
[----:B------:R-:W-:Y:S01]  /*85d0*/  UMOV UR27, 0x40 ;  /* 0x00000040001b7882 */ /* 0x000fe20000000000 */
[----:B------:R-:W-:Y:S02]  /*85e0*/  WARPGROUP.DEPBAR.LE gsb0, 0x0 ;  /* 0x00008000000079c5 */ /* 0x000fe40000010000 */
[----:B------:R-:W-:-:S08]  /*85f0*/  WARPGROUP.ARRIVE ;  /* 0x00000000000079c5 */ /* 0x000fd00000000000 */
        /* <DEDUP_REMOVED lines=51> */
[----:B------:R-:W-:Y:S01]  /*8930*/  IMAD.U32 R226, RZ, RZ, UR14 ;  /* 0x0000000effe27e24 */ /* 0x000fe2000f8e00ff */
[----:B------:R-:W-:Y:S01]  /*8940*/  UIADD3 UR14, UR8, 0x1b0, URZ ;  /* 0x000001b0080e7890 */ /* 0x000fe2000fffe03f */
[----:B------:R-:W-:Y:S01]  /*8950*/  IMAD.U32 R227, RZ, RZ, UR15 ;  /* 0x0000000fffe37e24 */ /* 0x000fe2000f8e00ff */
[----:B------:R-:W-:Y:S01]  /*8960*/  UMOV UR12, UR4 ;  /* 0x00000004000c7c82 */ /* 0x000fe20008000000 */
[----:B------:R-:W-:Y:S01]  /*8970*/  UMOV UR13, UR5 ;  /* 0x00000005000d7c82 */ /* 0x000fe20008000000 */
[----:B------:R-:W-:Y:S01]  /*8980*/  UMOV UR15, 0x40 ;  /* 0x00000040000f7882 */ /* 0x000fe20000000000 */
[----:B------:R-:W-:Y:S02]  /*8990*/  WARPGROUP.DEPBAR.LE gsb0, 0x0 ;  /* 0x00008000000079c5 */ /* 0x000fe40000010000 */
[----:B------:R-:W-:-:S06]  /*89a0*/  WARPGROUP.ARRIVE ;  /* 0x00000000000079c5 */ /* 0x000fcc0000000000 */
[----:B------:R-:W-:Y:S01]  /*89b0*/  HGMMA.64x16x16.F32 R184, gdesc[UR12].tnspA.tnspB, R184, gsb0 ;  /* 0x602000000cb879f0 */ /* 0x000fe200080008b8 */
[----:B------:R-:W-:Y:S01]  /*89c0*/  UIADD3 UR10, UR8, 0x230, URZ ;  /* 0x00000230080a7890 */ /* 0x000fe2000fffe03f */
[----:B------:R-:W-:Y:S02]  /*89d0*/  UMOV UR9, UR5 ;  /* 0x0000000500097c82 */ /* 0x000fe40008000000 */
[----:B------:R-:W-:Y:S01]  /*89e0*/  UMOV UR8, UR4 ;  /* 0x0000000400087c82 */ /* 0x000fe20008000000 */
[----:B------:R-:W-:Y:S01]  /*89f0*/  UMOV UR11, 0x40 ;  /* 0x00000040000b7882 */ /* 0x000fe20000000000 */
[----:B------:R-:W-:Y:S02]  /*8a00*/  WARPGROUP.DEPBAR.LE gsb0, 0x0 ;  /* 0x00008000000079c5 */ /* 0x000fe40000010000 */
[----:B------:R-:W-:-:S06]  /*8a10*/  WARPGROUP.ARRIVE ;  /* 0x00000000000079c5 */ /* 0x000fcc0000000000 */
[----:B------:R-:W-:Y:S03]  /*8a20*/  HGMMA.64x16x16.F32 R200, gdesc[UR8].tnspA.tnspB, R200, gsb0 ;  /* 0x6020000008c879f0 */ /* 0x000fe600080008c8 */
[----:B------:R-:W-:Y:S02]  /*8a30*/  WARPGROUP.DEPBAR.LE gsb0, 0x0 ;  /* 0x00008000000079c5 */ /* 0x000fe40000010000 */
[----:B--2---:R-:W-:Y:S05]  /*8a40*/  @!P0 BRA `(.L_x_17) ;  /* 0x0000000000048947 */ /* 0x004fea0003800000 */
[----:B------:R-:W-:Y:S01]  /*8a50*/  BPT.TRAP 0x1 ;  /* 0x000000040000795c */ /* 0x000fe20000300000 */
.L_x_17:
[----:B------:R-:W-:Y:S01]  /*8a60*/  UIADD3 UR4, UR60, 0x31838, URZ ;  /* 0x000318383c047890 */ /* 0x000fe2000fffe03f */
[----:B------:R-:W-:Y:S01]  /*8a70*/  VIADD R24, R5, 0x500 ;  /* 0x0000050005187836 */ /* 0x000fe20000000000 */
[----:B------:R-:W-:Y:S01]  /*8a80*/  R2UR UR58, R20 ;  /* 0x00000000143a72ca */ /* 0x000fe200000e0000 */
[----:B------:R-:W-:Y:S01]  /*8a90*/  UMOV UR57, 0x40000040 ;  /* 0x4000004000397882 */ /* 0x000fe20000000000 */
[----:B------:R-:W-:Y:S01]  /*8aa0*/  UPRMT UR4, URZ, 0x654, UR4 ;  /* 0x000006543f047896 */ /* 0x000fe20008000004 */
[----:B------:R-:W-:Y:S01]  /*8ab0*/  R2UR UR59, R21 ;  /* 0x00000000153b72ca */ /* 0x000fe200000e0000 */
[----:B------:R-:W-:Y:S01]  /*8ac0*/  VIADD R20, R5, 0x580 ;  /* 0x0000058005147836 */ /* 0x000fe20000000000 */
[----:B------:R-:W-:Y:S01]  /*8ad0*/  R2UR UR56, R24 ;  /* 0x00000000183872ca */ /* 0x000fe200000e0000 */
[----:B------:R-:W-:-:S05]  /*8ae0*/  ULDC.64 UR8, c[0x0][0x208] ;  /* 0x0000820000087ab9 */ /* 0x000fca0000000a00 */
[----:B------:R-:W-:Y:S01]  /*8af0*/  SYNCS.ARRIVE.TRANS64.RED.A1T0 RZ, [UR4], RZ ;  /* 0x000000ffffff79a7 */ /* 0x000fe20008100404 */
[----:B------:R-:W-:-:S06]  /*8b00*/  WARPGROUP.ARRIVE ;  /* 0x00000000000079c5 */ /* 0x000fcc0000000000 */
[----:B------:R-:W-:Y:S01]  /*8b10*/  HGMMA.64x64x16.F32 R24, gdesc[UR56].tnspA, RZ, !UPT, gsb0 ;  /* 0x20e00000381879f0 */ /* 0x000fe2000c0008ff */
[----:B------:R-:W-:Y:S01]  /*8b20*/  R2UR UR56, R20 ;  /* 0x00000000143872ca */ /* 0x000fe200000e0000 */
[----:B------:R-:W-:Y:S01]  /*8b30*/  UMOV UR57, 0x40000040 ;  /* 0x4000004000397882 */ /* 0x000fe20000000000 */
[----:B------:R-:W-:Y:S01]  /*8b40*/  R2UR UR58, R14 ;  /* 0x000000000e3a72ca */ /* 0x000fe200000e0000 */
[----:B------:R-:W-:Y:S01]  /*8b50*/  VIADD R14, R5, 0x600 ;  /* 0x00000600050e7836 */ /* 0x000fe20000000000 */
[----:B------:R-:W-:Y:S01]  /*8b60*/  R2UR UR59, R15 ;  /* 0x000000000f3b72ca */ /* 0x000fe200000e0000 */
[----:B------:R-:W-:Y:S02]  /*8b70*/  WARPGROUP.DEPBAR.LE gsb0, 0x0 ;  /* 0x00008000000079c5 */ /* 0x000fe40000010000 */
[----:B------:R-:W-:-:S10]  /*8b80*/  WARPGROUP.ARRIVE ;  /* 0x00000000000079c5 */ /* 0x000fd40000000000 */
[----:B------:R-:W-:Y:S01]  /*8b90*/  HGMMA.64x64x16.F32 R24, gdesc[UR56].tnspA, R24, gsb0 ;  /* 0x20e00000381879f0 */ /* 0x000fe20008000818 */
[----:B------:R-:W-:Y:S01]  /*8ba0*/  R2UR UR56, R14 ;  /* 0x000000000e3872ca */ /* 0x000fe200000e0000 */
[----:B------:R-:W-:Y:S01]  /*8bb0*/  UMOV UR57, 0x40000040 ;  /* 0x4000004000397882 */ /* 0x000fe20000000000 */
[----:B------:R-:W-:Y:S01]  /*8bc0*/  R2UR UR58, R12 ;  /* 0x000000000c3a72ca */ /* 0x000fe200000e0000 */
[----:B------:R-:W-:Y:S01]  /*8bd0*/  VIADD R12, R5, 0x680 ;  /* 0x00000680050c7836 */ /* 0x000fe20000000000 */
[----:B------:R-:W-:Y:S01]  /*8be0*/  R2UR UR59, R13 ;  /* 0x000000000d3b72ca */ /* 0x000fe200000e0000 */
[----:B------:R-:W-:Y:S01]  /*8bf0*/  VIADD R5, R5, 0x700 ;  /* 0x0000070005057836 */ /* 0x000fe20000000000 */
[----:B------:R-:W-:Y:S02]  /*8c00*/  WARPGROUP.DEPBAR.LE gsb0, 0x0 ;  /* 0x00008000000079c5 */ /* 0x000fe40000010000 */
[----:B------:R-:W-:-:S09]  /*8c10*/  WARPGROUP.ARRIVE ;  /* 0x00000000000079c5 */ /* 0x000fd20000000000 */
[----:B------:R-:W-:Y:S01]  /*8c20*/  HGMMA.64x64x16.F32 R24, gdesc[UR56].tnspA, R24, gsb0 ;  /* 0x20e00000381879f0 */ /* 0x000fe20008000818 */
[----:B------:R-:W-:Y:S01]  /*8c30*/  R2UR UR56, R12 ;  /* 0x000000000c3872ca */ /* 0x000fe200000e0000 */
[----:B------:R-:W-:Y:S01]  /*8c40*/  UMOV UR57, 0x40000040 ;  /* 0x4000004000397882 */ /* 0x000fe20000000000 */
[----:B------:R-:W-:Y:S02]  /*8c50*/  R2UR UR58, R10 ;  /* 0x000000000a3a72ca */ /* 0x000fe400000e0000 */
[----:B------:R-:W-:Y:S01]  /*8c60*/  R2UR UR59, R11 ;  /* 0x000000000b3b72ca */ /* 0x000fe200000e0000 */
[----:B------:R-:W-:Y:S02]  /*8c70*/  WARPGROUP.DEPBAR.LE gsb0, 0x0 ;  /* 0x00008000000079c5 */ /* 0x000fe40000010000 */
[----:B------:R-:W-:-:S10]  /*8c80*/  WARPGROUP.ARRIVE ;  /* 0x00000000000079c5 */ /* 0x000fd40000000000 */
        /* <DEDUP_REMOVED lines=8> */
[----:B------:R-:W-:-:S05]  /*8d10*/  VIADD R5, R235, 0x400 ;  /* 0x00000400eb057836 */ /* 0x000fca0000000000 */
[----:B------:R-:W-:Y:S01]  /*8d20*/  R2UR UR52, R5 ;  /* 0x00000000053472ca */ /* 0x000fe200000e0000 */
[----:B------:R-:W-:Y:S01]  /*8d30*/  UMOV UR53, 0x40000040 ;  /* 0x4000004000357882 */ /* 0x000fe20000000000 */
[----:B------:R-:W-:Y:S02]  /*8d40*/  WARPGROUP.DEPBAR.LE gsb0, 0x0 ;  /* 0x00008000000079c5 */ /* 0x000fe40000010000 */
[----:B------:R-:W-:Y:S01]  /*8d50*/  WARPGROUP.ARRIVE ;  /* 0x00000000000079c5 */ /* 0x000fe20000000000 */
[----:B------:R-:W-:Y:S01]  /*8d60*/  VIADD R5, R235, 0x480 ;  /* 0x00000480eb057836 */ /* 0x000fe20000000000 */
[----:B------:R-:W-:Y:S01]  /*8d70*/  UMOV UR45, 0x40000040 ;  /* 0x40000040002d7882 */ /* 0x000fe20000000000 */
[----:B------:R-:W-:Y:S01]  /*8d80*/  UMOV UR25, 0x40000040 ;  /* 0x4000004000197882 */ /* 0x000fe20000000000 */
[----:B------:R-:W-:Y:S01]  /*8d90*/  UMOV UR5, 0x40000040 ;  /* 0x4000004000057882 */ /* 0x000fe20000000000 */
[----:B------:R1:W-:Y:S04]  /*8da0*/  REDG.E.ADD.F32x4.FTZ.RN.STRONG.GPU desc[UR8][R8.64+0x4000], R24 ;  /* 0x00400018080079a6 */ /* 0x0003e8000c10f788 */
[----:B------:R-:W-:Y:S01]  /*8db0*/  HGMMA.64x16x16.F32 R144, gdesc[UR52].tnspA.tnspB, R144, gsb0 ;  /* 0x60200000349079f0 */ /* 0x000fe20008000890 */
[----:B------:R-:W-:-:S02]  /*8dc0*/  R2UR UR54, R22 ;  /* 0x00000000163672ca */ /* 0x000fc400000e0000 */
[----:B------:R-:W-:Y:S02]  /*8dd0*/  R2UR UR55, R23 ;  /* 0x00000000173772ca */ /* 0x000fe400000e0000 */
[----:B------:R-:W-:Y:S01]  /*8de0*/  R2UR UR44, R5 ;  /* 0x00000000052c72ca */ /* 0x000fe200000e0000 */
[----:B------:R-:W-:Y:S01]  /*8df0*/  UMOV UR41, UR25 ;  /* 0x0000001900297c82 */ /* 0x000fe20008000000 */
[----:B------:R-:W-:Y:S01]  /*8e00*/  UMOV UR37, UR25 ;  /* 0x0000001900257c82 */ /* 0x000fe20008000000 */
[----:B------:R-:W-:Y:S01]  /*8e10*/  UMOV UR33, UR25 ;  /* 0x0000001900217c82 */ /* 0x000fe20008000000 */
[----:B------:R-:W-:Y:S01]  /*8e20*/  UMOV UR21, UR5 ;  /* 0x0000000500157c82 */ /* 0x000fe20008000000 */
[----:B------:R-:W-:Y:S01]  /*8e30*/  UMOV UR17, UR5 ;  /* 0x0000000500117c82 */ /* 0x000fe20008000000 */
[----:B------:R-:W-:Y:S01]  /*8e40*/  UMOV UR13, UR5 ;  /* 0x00000005000d7c82 */ /* 0x000fe20008000000 */
[----:B------:R1:W-:Y:S01]  /*8e50*/  REDG.E.ADD.F32x4.FTZ.RN.STRONG.GPU desc[UR8][R8.64+0x4800], R28 ;  /* 0x0048001c080079a6 */ /* 0x0003e2000c10f788 */
[----:B------:R-:W-:-:S02]  /*8e60*/  WARPGROUP.DEPBAR.LE gsb0, 0x0 ;  /* 0x00008000000079c5 */ /* 0x000fc40000010000 */
[----:B------:R-:W-:Y:S01]  /*8e70*/  WARPGROUP.ARRIVE ;  /* 0x00000000000079c5 */ /* 0x000fe20000000000 */
[C---:B------:R-:W-:Y:S01]  /*8e80*/  VIADD R5, R235.reuse, 0x500 ;  /* 0x00000500eb057836 */ /* 0x040fe20000000000 */
[----:B------:R1:W-:Y:S04]  /*8e90*/  REDG.E.ADD.F32x4.FTZ.RN.STRONG.GPU desc[UR8][R8.64+0x5000], R32 ;  /* 0x00500020080079a6 */ /* 0x0003e8000c10f788 */
[----:B------:R-:W-:Y:S01]  /*8ea0*/  HGMMA.64x16x16.F32 R160, gdesc[UR52].tnspA.tnspB, R160, gsb0 ;  /* 0x6020000034a079f0 */ /* 0x000fe200080008a0 */
[----:B------:R-:W-:Y:S01]  /*8eb0*/  R2UR UR54, R216 ;  /* 0x00000000d83672ca */ /* 0x000fe200000e0000 */
[----:B------:R-:W-:Y:S01]  /*8ec0*/  VIADD R235, R235, 0x580 ;  /* 0x00000580ebeb7836 */ /* 0x000fe20000000000 */
[----:B------:R-:W-:Y:S01]  /*8ed0*/  R2UR UR55, R217 ;  /* 0x00000000d93772ca */ /* 0x000fe200000e0000 */
[----:B------:R1:W-:Y:S01]  /*8ee0*/  REDG.E.ADD.F32x4.FTZ.RN.STRONG.GPU desc[UR8][R8.64+0x5800], R36 ;  /* 0x00580024080079a6 */ /* 0x0003e2000c10f788 */
[----:B------:R-:W-:-:S02]  /*8ef0*/  WARPGROUP.DEPBAR.LE gsb0, 0x0 ;  /* 0x00008000000079c5 */ /* 0x000fc40000010000 */
[----:B------:R-:W-:Y:S01]  /*8f00*/  WARPGROUP.ARRIVE ;  /* 0x00000000000079c5 */ /* 0x000fe20000000000 */
[----:B------:R-:W-:Y:S01]  /*8f10*/  R2UR UR24, R5 ;  /* 0x00000000051872ca */ /* 0x000fe200000e0000 */
[----:B------:R1:W-:Y:S07]  /*8f20*/  REDG.E.ADD.F32x4.FTZ.RN.STRONG.GPU desc[UR8][R8.64+0x6000], R40 ;  /* 0x00600028080079a6 */ /* 0x0003ee000c10f788 */
[----:B------:R-:W-:Y:S01]  /*8f30*/  HGMMA.64x16x16.F32 R176, gdesc[UR52].tnspA.tnspB, R176, gsb0 ;  /* 0x6020000034b079f0 */ /* 0x000fe200080008b0 */
[----:B------:R-:W-:Y:S01]  /*8f40*/  R2UR UR54, R218 ;  /* 0x00000000da3672ca */ /* 0x000fe200000e0000 */
[----:B------:R1:W-:Y:S01]  /*8f50*/  REDG.E.ADD.F32x4.FTZ.RN.STRONG.GPU desc[UR8][R8.64+0x6800], R44 ;  /* 0x0068002c080079a6 */ /* 0x0003e2000c10f788 */
[----:B------:R-:W-:-:S02]  /*8f60*/  R2UR UR55, R219 ;  /* 0x00000000db3772ca */ /* 0x000fc400000e0000 */
[----:B------:R-:W-:Y:S01]  /*8f70*/  R2UR UR4, R235 ;  /* 0x00000000eb0472ca */ /* 0x000fe200000e0000 */
[----:B------:R1:W-:Y:S01]  /*8f80*/  REDG.E.ADD.F32x4.FTZ.RN.STRONG.GPU desc[UR8][R8.64+0x7000], R48 ;  /* 0x00700030080079a6 */ /* 0x0003e2000c10f788 */
[----:B------:R-:W-:Y:S01]  /*8f90*/  UMOV UR40, UR24 ;  /* 0x0000001800287c82 */ /* 0x000fe20008000000 */
[----:B------:R-:W-:Y:S01]  /*8fa0*/  UMOV UR36, UR24 ;  /* 0x0000001800247c82 */ /* 0x000fe20008000000 */
[----:B------:R-:W-:Y:S01]  /*8fb0*/  UMOV UR32, UR24 ;  /* 0x0000001800207c82 */ /* 0x000fe20008000000 */
[----:B------:R1:W-:Y:S08]  /*8fc0*/  REDG.E.ADD.F32x4.FTZ.RN.STRONG.GPU desc[UR8][R8.64+0x7800], R52 ;  /* 0x00780034080079a6 */ /* 0x0003f0000c10f788 */
[----:B------:R-:W-:Y:S01]  /*8fd0*/  UMOV UR20, UR4 ;  /* 0x0000000400147c82 */ /* 0x000fe20008000000 */
[----:B------:R-:W-:Y:S01]  /*8fe0*/  UMOV UR16, UR4 ;  /* 0x0000000400107c82 */ /* 0x000fe20008000000 */
[----:B------:R-:W-:Y:S01]  /*8ff0*/  UMOV UR12, UR4 ;  /* 0x00000004000c7c82 */ /* 0x000fe20008000000 */
[----:B------:R-:W-:-:S02]  /*9000*/  WARPGROUP.DEPBAR.LE gsb0, 0x0 ;  /* 0x00008000000079c5 */ /* 0x000fc40000010000 */
[----:B------:R-:W-:-:S06]  /*9010*/  WARPGROUP.ARRIVE ;  /* 0x00000000000079c5 */ /* 0x000fcc0000000000 */
[----:B------:R-:W-:Y:S01]  /*9020*/  HGMMA.64x16x16.F32 R192, gdesc[UR52].tnspA.tnspB, R192, gsb0 ;  /* 0x6020000034c079f0 */ /* 0x000fe200080008c0 */
[----:B------:R-:W-:Y:S02]  /*9030*/  R2UR UR54, R220 ;  /* 0x00000000dc3672ca */ /* 0x000fe400000e0000 */
[----:B------:R-:W-:Y:S01]  /*9040*/  R2UR UR55, R221 ;  /* 0x00000000dd3772ca */ /* 0x000fe200000e0000 */
[----:B------:R-:W-:Y:S02]  /*9050*/  WARPGROUP.DEPBAR.LE gsb0, 0x0 ;  /* 0x00008000000079c5 */ /* 0x000fe40000010000 */
[----:B------:R-:W-:-:S10]  /*9060*/  WARPGROUP.ARRIVE ;  /* 0x00000000000079c5 */ /* 0x000fd40000000000 */
[----:B------:R-:W-:Y:S03]  /*9070*/  HGMMA.64x16x16.F32 R208, gdesc[UR52].tnspA.tnspB, R208, gsb0 ;  /* 0x6020000034d079f0 */ /* 0x000fe600080008d0 */
[----:B------:R-:W-:Y:S02]  /*9080*/  WARPGROUP.DEPBAR.LE gsb0, 0x0 ;  /* 0x00008000000079c5 */ /* 0x000fe40000010000 */
[----:B------:R-:W-:-:S06]  /*9090*/  WARPGROUP.ARRIVE ;  /* 0x00000000000079c5 */ /* 0x000fcc0000000000 */
[----:B------:R-:W-:Y:S01]  /*90a0*/  HGMMA.64x16x16.F32 R144, gdesc[UR44].tnspA.tnspB, R144, gsb0 ;  /* 0x602000002c9079f0 */ /* 0x000fe20008000890 */
[----:B------:R-:W-:Y:S02]  /*90b0*/  R2UR UR46, R222 ;  /* 0x00000000de2e72ca */ /* 0x000fe400000e0000 */
[----:B------:R-:W-:Y:S01]  /*90c0*/  R2UR UR47, R223 ;  /* 0x00000000df2f72ca */ /* 0x000fe200000e0000 */
[----:B------:R-:W-:Y:S02]  /*90d0*/  WARPGROUP.DEPBAR.LE gsb0, 0x0 ;  /* 0x00008000000079c5 */ /* 0x000fe40000010000 */
[----:B------:R-:W-:-:S10]  /*90e0*/  WARPGROUP.ARRIVE ;  /* 0x00000000000079c5 */ /* 0x000fd40000000000 */
        /* <DEDUP_REMOVED lines=51> */
[----:B-1----:R-:W-:Y:S05]  /*9420*/  @!P0 BRA `(.L_x_18) ;  /* 0x0000000000048947 */ /* 0x002fea0003800000 */
[----:B------:R-:W-:Y:S01]  /*9430*/  BPT.TRAP 0x1 ;  /* 0x000000040000795c */ /* 0x000fe20000300000 */
.L_x_18:
[----:B------:R-:W-:Y:S01]  /*9440*/  VIADD R16, R16, 0x1 ;  /* 0x0000000110107836 */ /* 0x000fe20000000000 */
[----:B------:R-:W-:Y:S01]  /*9450*/  LOP3.LUT R18, R18, 0x1, RZ, 0x3c, !PT ;  /* 0x0000000112127812 */ /* 0x000fe200078e3cff */
[----:B------:R-:W-:Y:S02]  /*9460*/  VIADD R3, R3, 0x1 ;  /* 0x0000000103037836 */ /* 0x000fe40000000000 */
[----:B------:R-:W-:Y:S01]  /*9470*/  VIADD R17, R17, 0x31820 ;  /* 0x0003182011117836 */ /* 0x000fe20000000000 */
[----:B------:R-:W-:Y:S02]  /*9480*/  ISETP.GE.AND P1, PT, R16, R233, PT ;  /* 0x000000e91000720c */ /* 0x000fe40003f26270 */
[----:B------:R-:W-:Y:S02]  /*9490*/  ISETP.NE.AND P0, PT, R3, 0x2, PT ;  /* 0x000000020300780c */ /* 0x000fe40003f05270 */
[----:B------:R-:W-:Y:S02]  /*94a0*/  PRMT R17, RZ, 0x654, R17 ;  /* 0x00000654ff117816 */ /* 0x000fe40000000011 */
[----:B------:R-:W-:-:S02]  /*94b0*/  SEL R6, RZ, 0x1, P0 ;  /* 0x00000001ff067807 */ /* 0x000fc40000000000 */
[----:B------:R1:W-:Y:S01]  /*94c0*/  SYNCS.ARRIVE.TRANS64.RED.A1T0 RZ, [R17+URZ], RZ ;  /* 0x000000ff11ff79a7 */ /* 0x0003e2000810043f */
[----:B------:R-:W-:Y:S02]  /*94d0*/  SEL R3, R3, RZ, P0 ;  /* 0x000000ff03037207 */ /* 0x000fe40000000000 */
[----:B------:R-:W-:Y:S02]  /*94e0*/  LOP3.LUT R19, R19, R6, RZ, 0x3c, !PT ;  /* 0x0000000613137212 */ /* 0x000fe400078e3cff */
[----:B------:R-:W-:Y:S05]  /*94f0*/  @!P1 BRA `(.L_x_19) ;  /* 0xffffff7800cc9947 */ /* 0x000fea000383ffff */
.L_x_8:
[----:B------:R-:W-:Y:S01]  /*9500*/  IMAD.U32 R16, RZ, RZ, UR60 ;  /* 0x0000003cff107e24 */ /* 0x000fe2000f8e00ff */
[----:B------:R-:W-:Y:S02]  /*9510*/  ULDC UR4, c[0x0][0x740] ;  /* 0x0001d00000047ab9 */ /* 0x000fe40000000800 */
[----:B------:R-:W-:Y:S01]  /*9520*/  FMUL.FTZ R136, R136, UR4 ;  /* 0x0000000488887c20 */ /* 0x000fe20008410000 */
[----:B------:R-:W-:Y:S01]  /*9530*/  FMUL.FTZ R137, R137, UR4 ;  /* 0x0000000489897c20 */ /* 0x000fe20008410000 */
[----:B------:R-:W-:Y:S01]  /*9540*/  LOP3.LUT P0, RZ, R16, 0x3ff, RZ, 0xc0, !PT ;  /* 0x000003ff10ff7812 */ /* 0x000fe2000780c0ff */
[----:B------:R-:W-:Y:S01]  /*9550*/  FMUL.FTZ R138, R138, UR4 ;  /* 0x000000048a8a7c20 */ /* 0x000fe20008410000 */
        /* <DEDUP_REMOVED lines=77> */
[----:B------:R-:W-:Y:S06]  /*9a30*/  @!P0 BRA `(.L_x_20) ;  /* 0x0000000000408947 */ /* 0x000fec0003800000 */
[----:B------:R-:W-:Y:S01]  /*9a40*/  MOV R2, 0x0 ;  /* 0x0000000000027802 */ /* 0x000fe20000000f00 */
[----:B------:R-:W-:Y:S01]  /*9a50*/  ULDC.64 UR4, c[0x4][0x70] ;  /* 0x01001c0000047ab9 */ /* 0x000fe20000000a00 */
[----:B------:R-:W-:Y:S01]  /*9a60*/  ULDC.64 UR6, c[0x4][0x8] ;  /* 0x0100020000067ab9 */ /* 0x000fe20000000a00 */
[----:B------:R-:W-:Y:S02]  /*9a70*/  IMAD.U32 R4, RZ, RZ, UR4 ;  /* 0x00000004ff047e24 */ /* 0x000fe4000f8e00ff */
[----:B------:R-:W-:Y:S01]  /*9a80*/  IMAD.U32 R5, RZ, RZ, UR5 ;  /* 0x00000005ff057e24 */ /* 0x000fe2000f8e00ff */
[----:B------:R-:W2:Y:S01]  /*9a90*/  LDC.64 R2, c[0x4][R2] ;  /* 0x0100000002027b82 */ /* 0x000ea20000000a00 */
[----:B------:R-:W-:Y:S01]  /*9aa0*/  ULDC.64 UR4, c[0x4][0x78] ;  /* 0x01001e0000047ab9 */ /* 0x000fe20000000a00 */
[----:B------:R-:W-:Y:S02]  /*9ab0*/  IMAD.U32 R10, RZ, RZ, UR6 ;  /* 0x00000006ff0a7e24 */ /* 0x000fe4000f8e00ff */
[----:B------:R-:W-:-:S02]  /*9ac0*/  IMAD.U32 R6, RZ, RZ, UR4 ;  /* 0x00000004ff067e24 */ /* 0x000fc4000f8e00ff */
[----:B------:R-:W-:Y:S02]  /*9ad0*/  IMAD.U32 R7, RZ, RZ, UR5 ;  /* 0x00000005ff077e24 */ /* 0x000fe4000f8e00ff */
[----:B------:R-:W-:Y:S02]  /*9ae0*/  IMAD.U32 R11, RZ, RZ, UR7 ;  /* 0x00000007ff0b7e24 */ /* 0x000fe4000f8e00ff */
[----:B------:R-:W-:Y:S02]  /*9af0*/  IMAD.MOV.U32 R8, RZ, RZ, 0x70 ;  /* 0x00000070ff087424 */ /* 0x000fe400078e00ff */
[----:B------:R-:W-:Y:S02]  /*9b00*/  IMAD.MOV.U32 R12, RZ, RZ, 0x1 ;  /* 0x00000001ff0c7424 */ /* 0x000fe400078e00ff */
[----:B------:R-:W-:-:S07]  /*9b10*/  IMAD.MOV.U32 R13, RZ, RZ, RZ ;  /* 0x000000ffff0d7224 */ /* 0x000fce00078e00ff */
[----:B------:R-:W-:-:S07]  /*9b20*/  LEPC R20, `(.L_x_20) ;  /* 0x000000001014794e */ /* 0x000fce0000000000 */
[----:B-12---:R-:W-:Y:S05]  /*9b30*/  CALL.ABS.NOINC R2 ;  /* 0x0000000002007343 */ /* 0x006fea0003c00000 */
.L_x_20:
[----:B------:R-:W-:-:S06]  /*9b40*/  UIADD3 UR4, UR60, 0xa000, URZ ;  /* 0x0000a0003c047890 */ /* 0x000fcc000fffe03f */
[----:B-1----:R-:W-:-:S05]  /*9b50*/  IMAD.U32 R17, RZ, RZ, UR4 ;  /* 0x00000004ff117e24 */ /* 0x002fca000f8e00ff */
[----:B------:R-:W-:-:S13]  /*9b60*/  LOP3.LUT P0, RZ, R17, 0x3ff, RZ, 0xc0, !PT ;  /* 0x000003ff11ff7812 */ /* 0x000fda000780c0ff */
[----:B------:R-:W-:Y:S05]  /*9b70*/  @!P0 BRA `(.L_x_21) ;  /* 0x0000000000408947 */ /* 0x000fea0003800000 */
[----:B------:R-:W-:Y:S01]  /*9b80*/  MOV R2, 0x0 ;  /* 0x0000000000027802 */ /* 0x000fe20000000f00 */
[----:B------:R-:W-:Y:S01]  /*9b90*/  ULDC.64 UR4, c[0x4][0x70] ;  /* 0x01001c0000047ab9 */ /* 0x000fe20000000a00 */
[----:B------:R-:W-:Y:S01]  /*9ba0*/  ULDC.64 UR6, c[0x4][0x8] ;  /* 0x0100020000067ab9 */ /* 0x000fe20000000a00 */
[----:B------:R-:W-:Y:S02]  /*9bb0*/  IMAD.U32 R4, RZ, RZ, UR4 ;  /* 0x00000004ff047e24 */ /* 0x000fe4000f8e00ff */
[----:B------:R-:W-:Y:S01]  /*9bc0*/  IMAD.U32 R5, RZ, RZ, UR5 ;  /* 0x00000005ff057e24 */ /* 0x000fe2000f8e00ff */
[----:B------:R-:W1:Y:S01]  /*9bd0*/  LDC.64 R2, c[0x4][R2] ;  /* 0x0100000002027b82 */ /* 0x000e620000000a00 */
        /* <DEDUP_REMOVED lines=9> */
[----:B-1----:R-:W-:Y:S05]  /*9c70*/  CALL.ABS.NOINC R2 ;  /* 0x0000000002007343 */ /* 0x002fea0003c00000 */
.L_x_21:
        /* <DEDUP_REMOVED lines=18> */
.L_x_22:
        /* <DEDUP_REMOVED lines=18> */
.L_x_23:
[----:B------:R-:W1:Y:S01]  /*9ec0*/  S2R R0, SR_TID.X ;  /* 0x0000000000007919 */ /* 0x000e620000002100 */
[----:B------:R-:W-:Y:S01]  /*9ed0*/  IMAD.SHL.U32 R3, R234, 0x10, RZ ;  /* 0x00000010ea037824 */ /* 0x000fe200078e00ff */
[----:B------:R-:W-:Y:S05]  /*9ee0*/  WARPSYNC.ALL ;  /* 0x0000000000007948 */ /* 0x000fea0003800000 */
[----:B------:R-:W-:Y:S01]  /*9ef0*/  BAR.SYNC.DEFER_BLOCKING 0x1, 0x100 ;  /* 0x0044000000007b1d */ /* 0x000fe20000010000 */
[----:B------:R-:W-:Y:S02]  /*9f00*/  F2FP.F16.F32.PACK_AB R56, R57, R56 ;  /* 0x000000383938723e */ /* 0x000fe400000000ff */
[----:B------:R-:W-:-:S02]  /*9f10*/  F2FP.F16.F32.PACK_AB R57, R59, R58 ;  /* 0x0000003a3b39723e */ /* 0x000fc400000000ff */
[----:B------:R-:W-:Y:S02]  /*9f20*/  F2FP.F16.F32.PACK_AB R64, R65, R64 ;  /* 0x000000404140723e */ /* 0x000fe400000000ff */
[----:B------:R-:W-:Y:S02]  /*9f30*/  F2FP.F16.F32.PACK_AB R58, R61, R60 ;  /* 0x0000003c3d3a723e */ /* 0x000fe400000000ff */
[----:B------:R-:W-:Y:S02]  /*9f40*/  F2FP.F16.F32.PACK_AB R59, R63, R62 ;  /* 0x0000003e3f3b723e */ /* 0x000fe400000000ff */
[----:B------:R-:W-:Y:S02]  /*9f50*/  F2FP.F16.F32.PACK_AB R65, R67, R66 ;  /* 0x000000424341723e */ /* 0x000fe400000000ff */
[----:B------:R-:W-:Y:S02]  /*9f60*/  F2FP.F16.F32.PACK_AB R72, R73, R72 ;  /* 0x000000484948723e */ /* 0x000fe400000000ff */
[----:B------:R-:W-:-:S02]  /*9f70*/  F2FP.F16.F32.PACK_AB R66, R69, R68 ;  /* 0x000000444542723e */ /* 0x000fc400000000ff */
[----:B------:R-:W-:Y:S02]  /*9f80*/  F2FP.F16.F32.PACK_AB R67, R71, R70 ;  /* 0x000000464743723e */ /* 0x000fe400000000ff */
[----:B------:R-:W-:Y:S02]  /*9f90*/  F2FP.F16.F32.PACK_AB R73, R75, R74 ;  /* 0x0000004a4b49723e */ /* 0x000fe400000000ff */
[----:B------:R-:W-:Y:S02]  /*9fa0*/  F2FP.F16.F32.PACK_AB R80, R81, R80 ;  /* 0x000000505150723e */ /* 0x000fe400000000ff */
[----:B------:R-:W-:Y:S01]  /*9fb0*/  F2FP.F16.F32.PACK_AB R74, R77, R76 ;  /* 0x0000004c4d4a723e */ /* 0x000fe200000000ff */
[----:B-1----:R-:W-:Y:S01]  /*9fc0*/  VIADD R6, R0, 0xffffff80 ;  /* 0xffffff8000067836 */ /* 0x002fe20000000000 */
[----:B------:R-:W-:Y:S02]  /*9fd0*/  F2FP.F16.F32.PACK_AB R75, R79, R78 ;  /* 0x0000004e4f4b723e */ /* 0x000fe400000000ff */
[----:B------:R-:W-:Y:S01]  /*9fe0*/  F2FP.F16.F32.PACK_AB R81, R83, R82 ;  /* 0x000000525351723e */ /* 0x000fe200000000ff */
[----:B------:R-:W-:Y:S01]  /*9ff0*/  IMAD.SHL.U32 R0, R6, 0x40, RZ ;  /* 0x0000004006007824 */ /* 0x000fe200078e00ff */
[----:B------:R-:W-:-:S02]  /*a000*/  SHF.R.S32.HI R7, RZ, 0x1f, R6 ;  /* 0x0000001fff077819 */ /* 0x000fc40000011406 */
[----:B------:R-:W-:Y:S02]  /*a010*/  F2FP.F16.F32.PACK_AB R88, R89, R88 ;  /* 0x000000585958723e */ /* 0x000fe400000000ff */
[CC--:B------:R-:W-:Y:S02]  /*a020*/  LEA.HI R5, R7.reuse, R6.reuse, RZ, 0x4 ;  /* 0x0000000607057211 */ /* 0x0c0fe400078f20ff */
[----:B------:R-:W-:Y:S02]  /*a030*/  LOP3.LUT R2, R0, 0x1c0, RZ, 0xc0, !PT ;  /* 0x000001c000027812 */ /* 0x000fe400078ec0ff */
[----:B------:R-:W-:Y:S02]  /*a040*/  SHF.R.S32.HI R4, RZ, 0x4, R5 ;  /* 0x00000004ff047819 */ /* 0x000fe40000011405 */
[----:B------:R-:W-:Y:S02]  /*a050*/  LEA.HI R0, R7, R6, RZ, 0x3 ;  /* 0x0000000607007211 */ /* 0x000fe400078f18ff */
[----:B------:R-:W-:-:S02]  /*a060*/  LEA.HI R5, R5, R4, RZ, 0x1 ;  /* 0x0000000405057211 */ /* 0x000fc400078f08ff */
[----:B------:R-:W-:Y:S02]  /*a070*/  LOP3.LUT R3, R2, 0x30, R3, 0xf8, !PT ;  /* 0x0000003002037812 */ /* 0x000fe400078ef803 */
[----:B------:R-:W-:Y:S02]  /*a080*/  LOP3.LUT R5, R5, 0x7ffffe, RZ, 0xc0, !PT ;  /* 0x007ffffe05057812 */ /* 0x000fe400078ec0ff */
[----:B------:R-:W-:Y:S02]  /*a090*/  LEA.HI R8, R7, R6, RZ, 0x7 ;  /* 0x0000000607087211 */ /* 0x000fe400078f38ff */
[----:B------:R-:W-:Y:S01]  /*a0a0*/  LOP3.LUT R0, R3, 0x8, R0, 0xf8, !PT ;  /* 0x0000000803007812 */ /* 0x000fe200078ef800 */
[----:B------:R-:W-:Y:S01]  /*a0b0*/  IMAD.IADD R5, R4, 0x1, -R5 ;  /* 0x0000000104057824 */ /* 0x000fe200078e0a05 */
[----:B------:R-:W-:Y:S02]  /*a0c0*/  SHF.R.U32.HI R3, RZ, 0x3, R2 ;  /* 0x00000003ff037819 */ /* 0x000fe40000011602 */
[----:B------:R-:W-:-:S02]  /*a0d0*/  SHF.R.S32.HI R8, RZ, 0x7, R8 ;  /* 0x00000007ff087819 */ /* 0x000fc40000011408 */
[----:B------:R-:W-:Y:S02]  /*a0e0*/  LOP3.LUT R0, R0, R3, RZ, 0x3c, !PT ;  /* 0x0000000300007212 */ /* 0x000fe400078e3cff */
[----:B------:R-:W-:Y:S01]  /*a0f0*/  F2FP.F16.F32.PACK_AB R82, R85, R84 ;  /* 0x000000545552723e */ /* 0x000fe200000000ff */
[----:B------:R-:W-:Y:S01]  /*a100*/  IMAD R5, R8, 0xa, R5 ;  /* 0x0000000a08057824 */ /* 0x000fe200078e0205 */
[----:B------:R-:W-:Y:S02]  /*a110*/  F2FP.F16.F32.PACK_AB R83, R87, R86 ;  /* 0x000000565753723e */ /* 0x000fe400000000ff */
[----:B------:R-:W-:Y:S01]  /*a120*/  F2FP.F16.F32.PACK_AB R89, R91, R90 ;  /* 0x0000005a5b59723e */ /* 0x000fe200000000ff */
[----:B------:R-:W-:Y:S01]  /*a130*/  IMAD.U32 R0, R5, 0x200, R0 ;  /* 0x0000020005007824 */ /* 0x000fe200078e0000 */
[----:B------:R-:W-:Y:S02]  /*a140*/  F2FP.F16.F32.PACK_AB R96, R97, R96 ;  /* 0x000000606160723e */ /* 0x000fe400000000ff */
[----:B------:R-:W-:-:S02]  /*a150*/  LEA.HI R2, R7, R6, RZ, 0x5 ;  /* 0x0000000607027211 */ /* 0x000fc400078f28ff */
[----:B------:R-:W-:Y:S02]  /*a160*/  LEA R0, R0, UR60, 0x1 ;  /* 0x0000003c00007c11 */ /* 0x000fe4000f8e08ff */
[----:B------:R-:W-:Y:S02]  /*a170*/  F2FP.F16.F32.PACK_AB R90, R93, R92 ;  /* 0x0000005c5d5a723e */ /* 0x000fe400000000ff */
[----:B------:R-:W-:Y:S01]  /*a180*/  F2FP.F16.F32.PACK_AB R91, R95, R94 ;  /* 0x0000005e5f5b723e */ /* 0x000fe200000000ff */
[----:B------:R-:W-:Y:S01]  /*a190*/  STSM.16.MT88.4 [R0+0xa000], R56 ;  /* 0x00a0003800007844 */ /* 0x000fe20000004200 */
[----:B------:R-:W-:Y:S02]  /*a1a0*/  F2FP.F16.F32.PACK_AB R97, R99, R98 ;  /* 0x000000626361723e */ /* 0x000fe400000000ff */
[----:B------:R-:W-:Y:S01]  /*a1b0*/  F2FP.F16.F32.PACK_AB R104, R105, R104 ;  /* 0x000000686968723e */ /* 0x000fe200000000ff */
[----:B------:R-:W-:Y:S01]  /*a1c0*/  STSM.16.MT88.4 [R0+0xf000], R64 ;  /* 0x00f0004000007844 */ /* 0x000fe20000004200 */
[----:B------:R-:W-:-:S02]  /*a1d0*/  F2FP.F16.F32.PACK_AB R98, R101, R100 ;  /* 0x000000646562723e */ /* 0x000fc400000000ff */
[----:B------:R-:W-:Y:S01]  /*a1e0*/  F2FP.F16.F32.PACK_AB R99, R103, R102 ;  /* 0x000000666763723e */ /* 0x000fe200000000ff */
[----:B------:R-:W-:Y:S01]  /*a1f0*/  STSM.16.MT88.4 [R0+0xa800], R72 ;  /* 0x00a8004800007844 */ /* 0x000fe20000004200 */
        /* <DEDUP_REMOVED lines=15> */
[----:B------:R-:W-:-:S02]  /*a2f0*/  SHF.R.S32.HI R2, RZ, 0x5, R2 ;  /* 0x00000005ff027819 */ /* 0x000fc40000011402 */
[----:B------:R-:W-:Y:S02]  /*a300*/  F2FP.F16.F32.PACK_AB R122, R125, R124 ;  /* 0x0000007c7d7a723e */ /* 0x000fe400000000ff */
[----:B------:R-:W-:Y:S02]  /*a310*/  F2FP.F16.F32.PACK_AB R123, R127, R126 ;  /* 0x0000007e7f7b723e */ /* 0x000fe400000000ff */
[----:B------:R-:W-:Y:S01]  /*a320*/  F2FP.F16.F32.PACK_AB R129, R131, R130 ;  /* 0x000000828381723e */ /* 0x000fe200000000ff */
[----:B------:R-:W1:Y:S01]  /*a330*/  SHFL.IDX PT, R2, R2, RZ, 0x1f ;  /* 0x00001fff02027589 */ /* 0x000e6200000e0000 */
[----:B------:R-:W-:Y:S02]  /*a340*/  F2FP.F16.F32.PACK_AB R130, R133, R132 ;  /* 0x000000848582723e */ /* 0x000fe400000000ff */
[----:B------:R-:W-:Y:S01]  /*a350*/  F2FP.F16.F32.PACK_AB R131, R135, R134 ;  /* 0x000000868783723e */ /* 0x000fe200000000ff */
[----:B------:R2:W-:Y:S01]  /*a360*/  STSM.16.MT88.4 [R0+0xc000], R120 ;  /* 0x00c0007800007844 */ /* 0x0005e20000004200 */
[----:B------:R-:W-:-:S02]  /*a370*/  F2FP.F16.F32.PACK_AB R144, R145, R144 ;  /* 0x000000909190723e */ /* 0x000fc400000000ff */
[----:B------:R-:W-:Y:S01]  /*a380*/  F2FP.F16.F32.PACK_AB R4, R137, R136 ;  /* 0x000000888904723e */ /* 0x000fe200000000ff */
[----:B------:R2:W-:Y:S01]  /*a390*/  STSM.16.MT88.4 [R0+0x11000], R128 ;  /* 0x0110008000007844 */ /* 0x0005e20000004200 */
[----:B------:R-:W-:Y:S02]  /*a3a0*/  F2FP.F16.F32.PACK_AB R5, R139, R138 ;  /* 0x0000008a8b05723e */ /* 0x000fe400000000ff */
[----:B------:R-:W-:Y:S02]  /*a3b0*/  F2FP.F16.F32.PACK_AB R6, R141, R140 ;  /* 0x0000008c8d06723e */ /* 0x000fe400000000ff */
[----:B------:R-:W-:Y:S02]  /*a3c0*/  F2FP.F16.F32.PACK_AB R7, R143, R142 ;  /* 0x0000008e8f07723e */ /* 0x000fe400000000ff */
[----:B------:R-:W-:Y:S02]  /*a3d0*/  F2FP.F16.F32.PACK_AB R145, R147, R146 ;  /* 0x000000929391723e */ /* 0x000fe400000000ff */
[----:B------:R-:W-:Y:S01]  /*a3e0*/  F2FP.F16.F32.PACK_AB R152, R153, R152 ;  /* 0x000000989998723e */ /* 0x000fe200000000ff */
[----:B------:R2:W-:Y:S01]  /*a3f0*/  STSM.16.MT88.4 [R0], R4 ;  /* 0x0000000400007844 */ /* 0x0005e20000004200 */
[----:B------:R-:W-:-:S02]  /*a400*/  F2FP.F16.F32.PACK_AB R146, R149, R148 ;  /* 0x000000949592723e */ /* 0x000fc400000000ff */
[----:B------:R-:W-:Y:S02]  /*a410*/  F2FP.F16.F32.PACK_AB R147, R151, R150 ;  /* 0x000000969793723e */ /* 0x000fe400000000ff */
[----:B------:R-:W-:Y:S02]  /*a420*/  F2FP.F16.F32.PACK_AB R153, R155, R154 ;  /* 0x0000009a9b99723e */ /* 0x000fe400000000ff */
[----:B------:R-:W-:Y:S01]  /*a430*/  F2FP.F16.F32.PACK_AB R160, R161, R160 ;  /* 0x000000a0a1a0723e */ /* 0x000fe200000000ff */
[----:B------:R2:W-:Y:S01]  /*a440*/  STSM.16.MT88.4 [R0+0x5000], R144 ;  /* 0x0050009000007844 */ /* 0x0005e20000004200 */
[----:B------:R-:W-:Y:S02]  /*a450*/  F2FP.F16.F32.PACK_AB R154, R157, R156 ;  /* 0x0000009c9d9a723e */ /* 0x000fe400000000ff */
[----:B------:R-:W-:Y:S02]  /*a460*/  F2FP.F16.F32.PACK_AB R155, R159, R158 ;  /* 0x0000009e9f9b723e */ /* 0x000fe400000000ff */
[----:B------:R-:W-:-:S02]  /*a470*/  F2FP.F16.F32.PACK_AB R161, R163, R162 ;  /* 0x000000a2a3a1723e */ /* 0x000fc400000000ff */
[----:B------:R-:W-:Y:S01]  /*a480*/  F2FP.F16.F32.PACK_AB R168, R169, R168 ;  /* 0x000000a8a9a8723e */ /* 0x000fe200000000ff */
[----:B------:R2:W-:Y:S01]  /*a490*/  STSM.16.MT88.4 [R0+0x800], R152 ;  /* 0x0008009800007844 */ /* 0x0005e20000004200 */
[----:B------:R-:W-:Y:S02]  /*a4a0*/  F2FP.F16.F32.PACK_AB R162, R165, R164 ;  /* 0x000000a4a5a2723e */ /* 0x000fe400000000ff */
[----:B------:R-:W-:Y:S02]  /*a4b0*/  F2FP.F16.F32.PACK_AB R163, R167, R166 ;  /* 0x000000a6a7a3723e */ /* 0x000fe400000000ff */
[----:B------:R-:W-:Y:S02]  /*a4c0*/  F2FP.F16.F32.PACK_AB R169, R171, R170 ;  /* 0x000000aaaba9723e */ /* 0x000fe400000000ff */
[----:B------:R-:W-:Y:S01]  /*a4d0*/  F2FP.F16.F32.PACK_AB R176, R177, R176 ;  /* 0x000000b0b1b0723e */ /* 0x000fe200000000ff */
[----:B------:R2:W-:Y:S01]  /*a4e0*/  STSM.16.MT88.4 [R0+0x5800], R160 ;  /* 0x005800a000007844 */ /* 0x0005e20000004200 */
        /* <DEDUP_REMOVED lines=26> */
[----:B-1----:R-:W-:-:S03]  /*a690*/  ISETP.NE.AND P0, PT, R2, 0x7, PT ;  /* 0x000000070200780c */ /* 0x002fc60003f05270 */
[----:B------:R2:W-:Y:S01]  /*a6a0*/  STSM.16.MT88.4 [R0+0x7000], R208 ;  /* 0x007000d000007844 */ /* 0x0005e20000004200 */
[----:B------:R-:W-:Y:S01]  /*a6b0*/  @!PT LDS RZ, [RZ] ;  /* 0x00000000fffff984 */ /* 0x000fe20000000800 */
[----:B------:R-:W-:Y:S01]  /*a6c0*/  @!PT LDS RZ, [RZ] ;  /* 0x00000000fffff984 */ /* 0x000fe20000000800 */
[----:B------:R-:W-:Y:S01]  /*a6d0*/  @!PT LDS RZ, [RZ] ;  /* 0x00000000fffff984 */ /* 0x000fe20000000800 */
[----:B------:R1:W-:Y:S06]  /*a6e0*/  MEMBAR.ALL.CTA ;  /* 0x0000000000007992 */ /* 0x0003ec0000008000 */
[----:B-1----:R-:W1:Y:S02]  /*a6f0*/  FENCE.VIEW.ASYNC.S ;  /* 0x00000000000073c6 */ /* 0x002e640000000000 */
[----:B-1----:R-:W-:Y:S06]  /*a700*/  BAR.ARV 0x1, 0x120 ;  /* 0x0044800000007b1d */ /* 0x002fec0000002000 */
[----:B------:R-:W-:Y:S05]  /*a710*/  @P0 BRA `(.L_x_24) ;  /* 0x0000000000c80947 */ /* 0x000fea0003800000 */
[----:B------:R-:W-:Y:S01]  /*a720*/  BAR.SYNC.DEFER_BLOCKING 0x1, 0x120 ;  /* 0x0044800000007b1d */ /* 0x000fe20000010000 */
[----:B------:R-:W-:-:S05]  /*a730*/  ELECT P0, URZ, PT ;  /* 0x00000000003f782f */ /* 0x000fca0003800000 */
[----:B------:R-:W-:Y:S08]  /*a740*/  BSSY B0, `(.L_x_24) ;  /* 0x000002f000007945 */ /* 0x000ff00003800000 */
[----:B------:R-:W-:Y:S05]  /*a750*/  @!P0 BRA `(.L_x_25) ;  /* 0x0000000000b48947 */ /* 0x000fea0003800000 */
[----:B------:R-:W1:Y:S01]  /*a760*/  S2UR UR10, SR_CTAID.X ;  /* 0x00000000000a79c3 */ /* 0x000e620000002500 */
[----:B------:R-:W-:Y:S01]  /*a770*/  ULDC.64 UR6, c[0x0][0x198] ;  /* 0x0000660000067ab9 */ /* 0x000fe20000000a00 */
[----:B------:R-:W-:Y:S02]  /*a780*/  UIADD3 UR8, UR60, 0xa000, URZ ;  /* 0x0000a0003c087890 */ /* 0x000fe4000fffe03f */
[----:B------:R-:W-:Y:S02]  /*a790*/  UIADD3 UR4, UP0, UR6, 0x770, URZ ;  /* 0x0000077006047890 */ /* 0x000fe4000ff1e03f */
[----:B------:R-:W-:Y:S02]  /*a7a0*/  UIADD3 UR16, UR60, 0xc800, URZ ;  /* 0x0000c8003c107890 */ /* 0x000fe4000fffe03f */
[----:B------:R-:W3:Y:S01]  /*a7b0*/  S2UR UR11, SR_CTAID.Y ;  /* 0x00000000000b79c3 */ /* 0x000ee20000002600 */
[----:B------:R-:W-:Y:S02]  /*a7c0*/  UIADD3.X UR5, URZ, UR7, URZ, UP0, !UPT ;  /* 0x000000073f057290 */ /* 0x000fe400087fe43f */
[----:B------:R-:W-:-:S02]  /*a7d0*/  UIADD3 UR6, UP0, UR6, 0x670, URZ ;  /* 0x0000067006067890 */ /* 0x000fc4000ff1e03f */
[----:B------:R-:W-:Y:S02]  /*a7e0*/  UIADD3 UR40, UR60, 0xf000, URZ ;  /* 0x0000f0003c287890 */ /* 0x000fe4000fffe03f */
[----:B------:R-:W-:Y:S01]  /*a7f0*/  UIADD3 UR32, UR60, 0x11800, URZ ;  /* 0x000118003c207890 */ /* 0x000fe2000fffe03f */
[----:B------:R-:W4:Y:S01]  /*a800*/  S2UR UR12, SR_CTAID.Z ;  /* 0x00000000000c79c3 */ /* 0x000f220000002700 */
[----:B------:R-:W-:Y:S01]  /*a810*/  UIADD3.X UR7, URZ, UR7, URZ, UP0, !UPT ;  /* 0x000000073f077290 */ /* 0x000fe200087fe43f */
[----:B------:R-:W-:Y:S01]  /*a820*/  UMOV UR9, URZ ;  /* 0x0000003f00097c82 */ /* 0x000fe20008000000 */
[----:B------:R-:W-:Y:S01]  /*a830*/  UMOV UR17, 0x40 ;  /* 0x0000004000117882 */ /* 0x000fe20000000000 */
[----:B------:R-:W-:Y:S01]  /*a840*/  UMOV UR41, 0x80 ;  /* 0x0000008000297882 */ /* 0x000fe20000000000 */
[----:B------:R-:W-:Y:S01]  /*a850*/  UMOV UR33, 0xc0 ;  /* 0x000000c000217882 */ /* 0x000fe20000000000 */
[----:B------:R-:W-:Y:S02]  /*a860*/  UIADD3 UR24, UR60, 0x2800, URZ ;  /* 0x000028003c187890 */ /* 0x000fe4000fffe03f */
[----:B-1----:R-:W-:Y:S01]  /*a870*/  UIMAD UR10, UR10, 0x50, URZ ;  /* 0x000000500a0a78a4 */ /* 0x002fe2000f8e023f */
[----:B------:R-:W-:Y:S01]  /*a880*/  UMOV UR25, 0x40 ;  /* 0x0000004000197882 */ /* 0x000fe20000000000 */
[----:B---3--:R-:W-:-:S05]  /*a890*/  UMOV UR19, UR11 ;  /* 0x0000000b00137c82 */ /* 0x008fca0008000000 */
[----:B------:R-:W-:Y:S01]  /*a8a0*/  UMOV UR18, UR10 ;  /* 0x0000000a00127c82 */ /* 0x000fe20008000000 */
[----:B------:R-:W-:Y:S01]  /*a8b0*/  UMOV UR43, UR11 ;  /* 0x0000000b002b7c82 */ /* 0x000fe20008000000 */
[----:B------:R-:W-:Y:S01]  /*a8c0*/  UMOV UR42, UR10 ;  /* 0x0000000a002a7c82 */ /* 0x000fe20008000000 */
[----:B------:R-:W-:Y:S01]  /*a8d0*/  UMOV UR35, UR11 ;  /* 0x0000000b00237c82 */ /* 0x000fe20008000000 */
[----:B------:R-:W-:Y:S01]  /*a8e0*/  UMOV UR34, UR10 ;  /* 0x0000000a00227c82 */ /* 0x000fe20008000000 */
[----:B------:R-:W-:Y:S01]  /*a8f0*/  UMOV UR27, UR11 ;  /* 0x0000000b001b7c82 */ /* 0x000fe20008000000 */
[----:B------:R-:W-:Y:S01]  /*a900*/  UMOV UR26, UR10 ;  /* 0x0000000a001a7c82 */ /* 0x000fe20008000000 */
[----:B----4-:R-:W-:Y:S01]  /*a910*/  UMOV UR20, UR12 ;  /* 0x0000000c00147c82 */ /* 0x010fe20008000000 */
[----:B------:R-:W-:Y:S01]  /*a920*/  UMOV UR44, UR12 ;  /* 0x0000000c002c7c82 */ /* 0x000fe20008000000 */
[----:B------:R1:W-:Y:S01]  /*a930*/  UTMASTG.4D [UR8], [UR4] ;  /* 0x00000008040073b5 */ /* 0x0003e20008018000 */
[----:B------:R-:W-:Y:S01]  /*a940*/  UMOV UR36, UR12 ;  /* 0x0000000c00247c82 */ /* 0x000fe20008000000 */
[----:B------:R-:W-:Y:S01]  /*a950*/  UMOV UR28, UR12 ;  /* 0x0000000c001c7c82 */ /* 0x000fe20008000000 */
[----:B------:R3:W-:Y:S01]  /*a960*/  UTMASTG.4D [UR16], [UR4] ;  /* 0x00000010040073b5 */ /* 0x0007e20008018000 */
[----:B------:R-:W-:Y:S01]  /*a970*/  UTMASTG.4D [UR40], [UR4] ;  /* 0x00000028040073b5 */ /* 0x000fe20008018000 */
[----:B-1----:R-:W-:Y:S01]  /*a980*/  UMOV UR8, UR60 ;  /* 0x0000003c00087c82 */ /* 0x002fe20008000000 */
[----:B------:R-:W-:Y:S01]  /*a990*/  UTMASTG.4D [UR32], [UR4] ;  /* 0x00000020040073b5 */ /* 0x000fe20008018000 */
[----:B---3--:R-:W-:Y:S01]  /*a9a0*/  UIADD3 UR16, UR60, 0x5000, URZ ;  /* 0x000050003c107890 */ /* 0x008fe2000fffe03f */
[----:B------:R-:W-:Y:S01]  /*a9b0*/  UMOV UR17, 0x80 ;  /* 0x0000008000117882 */ /* 0x000fe20000000000 */
[----:B------:R1:W-:Y:S01]  /*a9c0*/  UTMASTG.4D [UR8], [UR6] ;  /* 0x00000008060073b5 */ /* 0x0003e20008018000 */
[----:B------:R3:W-:Y:S06]  /*a9d0*/  UTMASTG.4D [UR24], [UR6] ;  /* 0x00000018060073b5 */ /* 0x0007ec0008018000 */
[----:B------:R3:W-:Y:S01]  /*a9e0*/  UTMASTG.4D [UR16], [UR6] ;  /* 0x00000010060073b5 */ /* 0x0007e20008018000 */
[----:B-1----:R-:W-:Y:S01]  /*a9f0*/  UIADD3 UR8, UR60, 0x7800, URZ ;  /* 0x000078003c087890 */ /* 0x002fe2000fffe03f */
[----:B------:R-:W-:-:S08]  /*aa00*/  UMOV UR9, 0xc0 ;  /* 0x000000c000097882 */ /* 0x000fd00000000000 */
[----:B------:R3:W-:Y:S02]  /*aa10*/  UTMASTG.4D [UR8], [UR6] ;  /* 0x00000008060073b5 */ /* 0x0007e40008018000 */
[----:B---3--:R0:W-:Y:S02]  /*aa20*/  UTMACMDFLUSH ;  /* 0x00000000000079b7 */ /* 0x0081e40000000000 */
.L_x_25:
[----:B------:R-:W-:Y:S05]  /*aa30*/  BSYNC B0 ;  /* 0x0000000000007941 */ /* 0x000fea0003800000 */
.L_x_24:
[----:B------:R-:W-:-:S04]  /*aa40*/  DEPBAR.LE SB0, 0x0 ;  /* 0x000080000000791a */ /* 0x000fc80000000000 */
[----:B------:R-:W-:Y:S05]  /*aa50*/  EXIT ;  /* 0x000000000000794d */ /* 0x000fea0003800000 */
.L_x_4:
[----:B------:R-:W-:-:S08]  /*aa60*/  NOP ;  /* 0x0000000000007918 */ /* 0x000fd00000000000 */
[----:B------:R-:W1:-:S00]  /*aa70*/  USETMAXREG.DEALLOC.CTAPOOL 0x18 ;  /* 0x00000018000079c8 */ /* 0x000e4000080e0500 */
[----:B-1----:R-:W-:-:S06]  /*aa80*/  LOP3.LUT R2, R2, 0x3, RZ, 0xc0, !PT ;  /* 0x0000000302027812 */ /* 0x002fcc00078ec0ff */
[----:B------:R-:W1:Y:S02]  /*aa90*/  SHFL.IDX PT, R2, R2, RZ, 0x1f ;  /* 0x00001fff02027589 */ /* 0x000e6400000e0000 */
[----:B-1----:R-:W-:-:S13]  /*aaa0*/  ISETP.NE.AND P0, PT, R2, RZ, PT ;  /* 0x000000ff0200720c */ /* 0x002fda0003f05270 */
[----:B------:R-:W-:Y:S05]  /*aab0*/  @P0 EXIT ;  /* 0x000000000000094d */ /* 0x000fea0003800000 */
[----:B------:R-:W1:Y:S01]  /*aac0*/  S2UR UR21, SR_CTAID.Z ;  /* 0x00000000001579c3 */ /* 0x000e620000002700 */
[----:B------:R-:W-:Y:S02]  /*aad0*/  IMAD.MOV.U32 R18, RZ, RZ, RZ ;  /* 0x000000ffff127224 */ /* 0x000fe400078e00ff */
[----:B------:R-:W-:Y:S02]  /*aae0*/  IMAD.MOV.U32 R6, RZ, RZ, 0x1 ;  /* 0x00000001ff067424 */ /* 0x000fe400078e00ff */
[----:B------:R-:W-:Y:S01]  /*aaf0*/  IMAD.MOV.U32 R10, RZ, RZ, 0x1 ;  /* 0x00000001ff0a7424 */ /* 0x000fe200078e00ff */
[----:B-1----:R-:W-:-:S13]  /*ab00*/  ISETP.LE.AND P0, PT, RZ, UR21, PT ;  /* 0x00000015ff007c0c */ /* 0x002fda000bf03270 */
[----:B------:R-:W-:Y:S05]  /*ab10*/  @!P0 BRA `(.L_x_26) ;  /* 0x0000001400648947 */ /* 0x000fea0003800000 */
[----:B------:R-:W1:Y:S01]  /*ab20*/  S2R R9, SR_CTAID.Y ;  /* 0x0000000000097919 */ /* 0x000e620000002600 */
[----:B------:R-:W2:Y:S01]  /*ab30*/  LDC.64 R2, c[0x0][0x730] ;  /* 0x0001cc00ff027b82 */ /* 0x000ea20000000a00 */
[----:B------:R-:W-:Y:S01]  /*ab40*/  ULDC UR4, c[0x0][0x2e8] ;  /* 0x0000ba0000047ab9 */ /* 0x000fe20000000800 */
[----:B------:R-:W-:Y:S01]  /*ab50*/  ELECT P0, URZ, PT ;  /* 0x00000000003f782f */ /* 0x000fe20003800000 */
[----:B------:R-:W3:Y:S01]  /*ab60*/  S2R R7, SR_CTAID.Z ;  /* 0x0000000000077919 */ /* 0x000ee20000002700 */
[----:B------:R-:W-:Y:S01]  /*ab70*/  UISETP.NE.AND UP0, UPT, UR4, 0x1, UPT ;  /* 0x000000010400788c */ /* 0x000fe2000bf05270 */
[----:B------:R-:W-:Y:S01]  /*ab80*/  BSSY B0, `(.L_x_26) ;  /* 0x0000152000007945 */ /* 0x000fe20003800000 */
[----:B------:R-:W-:Y:S02]  /*ab90*/  IMAD.MOV.U32 R18, RZ, RZ, RZ ;  /* 0x000000ffff127224 */ /* 0x000fe400078e00ff */
[----:B------:R-:W4:Y:S07]  /*aba0*/  S2UR UR20, SR_CTAID.Y ;  /* 0x00000000001479c3 */ /* 0x000f2e0000002600 */
[----:B------:R-:W-:Y:S01]  /*abb0*/  @UP0 ULDC UR4, c[0x0][0x2ec] ;  /* 0x0000bb0000040ab9 */ /* 0x000fe20000000800 */
[----:B------:R-:W5:Y:S01]  /*abc0*/  LDC.64 R4, c[0x0][0x718] ;  /* 0x0001c600ff047b82 */ /* 0x000f620000000a00 */
[----:B------:R-:W-:Y:S01]  /*abd0*/  @UP0 ULDC UR6, c[0x0][0x2f0] ;  /* 0x0000bc0000060ab9 */ /* 0x000fe20000000800 */
[----:B-1----:R-:W-:Y:S01]  /*abe0*/  SHF.R.S32.HI R9, RZ, 0x1f, R9 ;  /* 0x0000001fff097819 */ /* 0x002fe20000011409 */
[----:B----4-:R-:W-:-:S02]  /*abf0*/  UIMAD.WIDE.U32 UR4, UR20, UR4, URZ ;  /* 0x00000004140472a5 */ /* 0x010fc4000f8e003f */
[----:B------:R-:W-:Y:S01]  /*ac00*/  UMOV UR12, UR20 ;  /* 0x00000014000c7c82 */ /* 0x000fe20008000000 */
[----:B---3--:R-:W-:Y:S01]  /*ac10*/  SHF.R.S32.HI R7, RZ, 0x1f, R7 ;  /* 0x0000001fff077819 */ /* 0x008fe20000011407 */
[C---:B--2---:R-:W-:Y:S01]  /*ac20*/  IMAD R10, R9.reuse, R2, RZ ;  /* 0x00000002090a7224 */ /* 0x044fe200078e02ff */
[----:B------:R-:W-:Y:S01]  /*ac30*/  @UP0 USHF.R.U32.HI UR12, URZ, UR6, UR5 ;  /* 0x000000063f0c0299 */ /* 0x000fe20008011605 */
[----:B-----5:R-:W-:Y:S02]  /*ac40*/  IMAD R8, R9, R4, RZ ;  /* 0x0000000409087224 */ /* 0x020fe400078e02ff */
[----:B------:R-:W-:Y:S02]  /*ac50*/  IMAD R15, R3, UR20, R10 ;  /* 0x00000014030f7c24 */ /* 0x000fe4000f8e020a */
[----:B------:R-:W1:Y:S01]  /*ac60*/  LDC.64 R10, c[0x0][0x720] ;  /* 0x0001c800ff0a7b82 */ /* 0x000e620000000a00 */
[----:B------:R-:W-:Y:S02]  /*ac70*/  IMAD R13, R5, UR20, R8 ;  /* 0x00000014050d7c24 */ /* 0x000fe4000f8e0208 */
[----:B------:R-:W-:-:S04]  /*ac80*/  IMAD.WIDE.U32 R4, R4, UR20, RZ ;  /* 0x0000001404047c25 */ /* 0x000fc8000f8e00ff */
[----:B------:R-:W-:Y:S01]  /*ac90*/  IMAD.WIDE.U32 R2, R2, UR20, RZ ;  /* 0x0000001402027c25 */ /* 0x000fe2000f8e00ff */
[----:B------:R-:W2:Y:S03]  /*aca0*/  LDC.64 R8, c[0x0][0x738] ;  /* 0x0001ce00ff087b82 */ /* 0x000ea60000000a00 */
[----:B------:R-:W-:Y:S02]  /*acb0*/  IMAD.IADD R5, R5, 0x1, R13 ;  /* 0x0000000105057824 */ /* 0x000fe400078e020d */
[----:B------:R-:W-:Y:S02]  /*acc0*/  IMAD.IADD R3, R3, 0x1, R15 ;  /* 0x0000000103037824 */ /* 0x000fe400078e020f */
[----:B-1----:R-:W-:Y:S02]  /*acd0*/  IMAD R12, R7, R10, RZ ;  /* 0x0000000a070c7224 */ /* 0x002fe400078e02ff */
[----:B------:R-:W-:-:S04]  /*ace0*/  IMAD.WIDE.U32 R4, R10, UR21, R4 ;  /* 0x000000150a047c25 */ /* 0x000fc8000f8e0004 */
[----:B------:R-:W-:Y:S02]  /*acf0*/  IMAD R11, R11, UR21, R12 ;  /* 0x000000150b0b7c24 */ /* 0x000fe4000f8e020c */
[----:B--2---:R-:W-:Y:S02]  /*ad00*/  IMAD R12, R7, R8, RZ ;  /* 0x00000008070c7224 */ /* 0x004fe400078e02ff */
[----:B------:R-:W-:-:S04]  /*ad10*/  IMAD.WIDE.U32 R2, R8, UR21, R2 ;  /* 0x0000001508027c25 */ /* 0x000fc8000f8e0002 */
[----:B------:R-:W-:Y:S02]  /*ad20*/  IMAD R9, R9, UR21, R12 ;  /* 0x0000001509097c24 */ /* 0x000fe4000f8e020c */
[----:B------:R-:W-:Y:S01]  /*ad30*/  IMAD.MOV.U32 R10, RZ, RZ, 0x1 ;  /* 0x00000001ff0a7424 */ /* 0x000fe200078e00ff */
[----:B------:R-:W-:Y:S06]  /*ad40*/  @!P0 BRA `(.L_x_27) ;  /* 0x0000001000d48947 */ /* 0x000fec0003800000 */
[----:B------:R-:W1:Y:S01]  /*ad50*/  S2R R7, SR_CgaCtaId ;  /* 0x0000000000077919 */ /* 0x000e620000008800 */
[----:B------:R-:W-:Y:S02]  /*ad60*/  MOV R8, 0x400 ;  /* 0x0000040000087802 */ /* 0x000fe40000000f00 */
[----:B------:R-:W-:Y:S02]  /*ad70*/  ISETP.NE.AND P0, PT, R21, RZ, PT ;  /* 0x000000ff1500720c */ /* 0x000fe40003f05270 */
[----:B-1----:R-:W-:Y:S01]  /*ad80*/  LEA R8, R7, R8, 0x18 ;  /* 0x0000000807087211 */ /* 0x002fe200078ec0ff */
[----:B------:R-:W-:-:S05]  /*ad90*/  IMAD.MOV.U32 R7, RZ, RZ, 0x1 ;  /* 0x00000001ff077424 */ /* 0x000fca00078e00ff */
[----:B------:R-:W-:-:S04]  /*ada0*/  SHF.L.U32 R7, R7, 0x1f, RZ ;  /* 0x0000001f07077819 */ /* 0x000fc800000006ff */
[----:B------:R-:W1:Y:S02]  /*adb0*/  SYNCS.PHASECHK.TRANS64.TRYWAIT P1, [R8+URZ+0x31820], R7 ;  /* 0x03182007080075a7 */ /* 0x000e64000802017f */
[----:B-1----:R-:W-:Y:S05]  /*adc0*/  @!P1 BRA `(.L_x_28) ;  /* 0x0000001400849947 */ /* 0x002fea0003800000 */
.L_x_46:
[----:B------:R-:W-:Y:S02]  /*add0*/  IMAD.IADD R13, R5, 0x1, R11 ;  /* 0x00000001050d7824 */ /* 0x000fe400078e020b */
[----:B-1----:R-:W-:Y:S02]  /*ade0*/  IMAD.IADD R7, R3, 0x1, R9 ;  /* 0x0000000103077824 */ /* 0x002fe400078e0209 */
[----:B------:R-:W-:Y:S01]  /*adf0*/  IMAD.MOV.U32 R6, RZ, RZ, 0x1 ;  /* 0x00000001ff067424 */ /* 0x000fe200078e00ff */
[----:B------:R-:W-:Y:S06]  /*ae00*/  @P0 BRA `(.L_x_29) ;  /* 0x0000000000180947 */ /* 0x000fec0003800000 */
[----:B------:R-:W1:Y:S01]  /*ae10*/  S2R R10, SR_TID.X ;  /* 0x00000000000a7919 */ /* 0x000e620000002100 */
[----:B------:R-:W-:-:S04]  /*ae20*/  IMAD.MOV.U32 R9, RZ, RZ, 0x8100 ;  /* 0x00008100ff097424 */ /* 0x000fc800078e00ff */
[----:B------:R2:W-:Y:S01]  /*ae30*/  SYNCS.ARRIVE.TRANS64 RZ, [R8+URZ+0x31810], R9 ;  /* 0x0318100908ff79a7 */ /* 0x0005e2000800003f */
[----:B-1----:R-:W-:-:S13]  /*ae40*/  LOP3.LUT P1, RZ, R10, 0x1f, RZ, 0xc0, !PT ;  /* 0x0000001f0aff7812 */ /* 0x002fda000782c0ff */
[----:B--2---:R-:W-:Y:S05]  /*ae50*/  @!P1 BRA `(.L_x_29) ;  /* 0x0000000000049947 */ /* 0x004fea0003800000 */
[----:B------:R-:W-:Y:S01]  /*ae60*/  BPT.TRAP 0x1 ;  /* 0x000000040000795c */ /* 0x000fe20000300000 */
.L_x_29:
[----:B------:R-:W1:Y:S01]  /*ae70*/  LDC.64 R10, c[0x0][0x700] ;  /* 0x0001c000ff0a7b82 */ /* 0x000e620000000a00 */
[----:B------:R-:W-:Y:S01]  /*ae80*/  R2UR UR8, R8 ;  /* 0x00000000080872ca */ /* 0x000fe200000e0000 */
[----:B------:R-:W-:Y:S01]  /*ae90*/  UMOV UR19, URZ ;  /* 0x0000003f00137c82 */ /* 0x000fe20008000000 */
[----:B------:R-:W-:Y:S01]  /*aea0*/  UMOV UR30, 0x0 ;  /* 0x00000000001e7882 */ /* 0x000fe20000000000 */
[----:B------:R-:W-:Y:S01]  /*aeb0*/  UMOV UR31, 0x14f00000 ;  /* 0x14f00000001f7882 */ /* 0x000fe20000000000 */
[----:B------:R-:W-:Y:S01]  /*aec0*/  UMOV UR18, URZ ;  /* 0x0000003f00127c82 */ /* 0x000fe20008000000 */
[----:B------:R-:W-:Y:S01]  /*aed0*/  UMOV UR42, 0x40 ;  /* 0x00000040002a7882 */ /* 0x000fe20000000000 */
[----:B------:R-:W-:Y:S01]  /*aee0*/  UMOV UR44, UR20 ;  /* 0x00000014002c7c82 */ /* 0x000fe20008000000 */
[----:B------:R-:W2:Y:S01]  /*aef0*/  LDC.64 R14, c[0x0][0x198] ;  /* 0x00006600ff0e7b82 */ /* 0x000ea20000000a00 */
[----:B------:R-:W-:Y:S01]  /*af00*/  UMOV UR45, UR21 ;  /* 0x00000015002d7c82 */ /* 0x000fe20008000000 */
[----:B------:R-:W-:Y:S01]  /*af10*/  UMOV UR43, UR19 ;  /* 0x00000013002b7c82 */ /* 0x000fe20008000000 */
[----:B------:R-:W-:Y:S01]  /*af20*/  UMOV UR34, 0x80 ;  /* 0x0000008000227882 */ /* 0x000fe20000000000 */
[----:B------:R-:W-:Y:S01]  /*af30*/  UMOV UR36, UR20 ;  /* 0x0000001400247c82 */ /* 0x000fe20008000000 */
[----:B------:R-:W-:Y:S01]  /*af40*/  UMOV UR37, UR21 ;  /* 0x0000001500257c82 */ /* 0x000fe20008000000 */
[----:B------:R-:W-:Y:S01]  /*af50*/  UIADD3 UR16, UR8, 0x14100, URZ ;  /* 0x0001410008107890 */ /* 0x000fe2000fffe03f */
[----:B------:R-:W-:Y:S01]  /*af60*/  IMAD.MOV.U32 R18, RZ, RZ, 0x1 ;  /* 0x00000001ff127424 */ /* 0x000fe200078e00ff */
[----:B------:R-:W3:Y:S01]  /*af70*/  S2UR UR46, SR_CTAID.X ;  /* 0x00000000002e79c3 */ /* 0x000ee20000002500 */
[----:B------:R-:W-:-:S02]  /*af80*/  UIADD3 UR17, UR8, 0x31810, URZ ;  /* 0x0003181008117890 */ /* 0x000fc4000fffe03f */
[----:B------:R-:W-:Y:S02]  /*af90*/  UIADD3 UR40, UR8, 0x16100, URZ ;  /* 0x0001610008287890 */ /* 0x000fe4000fffe03f */
[----:B------:R-:W-:Y:S02]  /*afa0*/  UIADD3 UR32, UR8, 0x18100, URZ ;  /* 0x0001810008207890 */ /* 0x000fe4000fffe03f */
[----:B------:R-:W-:Y:S01]  /*afb0*/  UIADD3 UR24, UR8, 0x1a100, URZ ;  /* 0x0001a10008187890 */ /* 0x000fe2000fffe03f */
[C---:B-1----:R-:W-:Y:S01]  /*afc0*/  LEA R12, P1, R4.reuse, R10, 0x2 ;  /* 0x0000000a040c7211 */ /* 0x042fe200078210ff */
[----:B------:R-:W-:Y:S01]  /*afd0*/  UMOV UR41, UR17 ;  /* 0x0000001100297c82 */ /* 0x000fe20008000000 */
[----:B------:R-:W-:Y:S01]  /*afe0*/  UMOV UR35, UR19 ;  /* 0x0000001300237c82 */ /* 0x000fe20008000000 */
[----:B------:R-:W-:Y:S01]  /*aff0*/  UMOV UR33, UR17 ;  /* 0x0000001100217c82 */ /* 0x000fe20008000000 */
[----:B------:R-:W-:Y:S01]  /*b000*/  LEA.HI.X R13, R4, R11, R13, 0x2, P1 ;  /* 0x0000000b040d7211 */ /* 0x000fe200008f140d */
[----:B------:R-:W-:Y:S01]  /*b010*/  UMOV UR26, 0xc0 ;  /* 0x000000c0001a7882 */ /* 0x000fe20000000000 */
[----:B------:R-:W1:Y:S01]  /*b020*/  LDC R11, c[0x0][0x280] ;  /* 0x0000a000ff0b7b82 */ /* 0x000e620000000800 */
[----:B------:R-:W-:Y:S01]  /*b030*/  R2UR UR22, R12 ;  /* 0x000000000c1672ca */ /* 0x000fe200000e0000 */
[----:B--2---:R-:W-:Y:S01]  /*b040*/  IMAD.MOV.U32 R4, RZ, RZ, R14 ;  /* 0x000000ffff047224 */ /* 0x004fe200078e000e */
[----:B------:R-:W-:Y:S01]  /*b050*/  R2UR UR23, R13 ;  /* 0x000000000d1772ca */ /* 0x000fe200000e0000 */
[----:B------:R-:W-:Y:S01]  /*b060*/  UMOV UR28, UR20 ;  /* 0x00000014001c7c82 */ /* 0x000fe20008000000 */
[----:B------:R-:W-:Y:S01]  /*b070*/  UMOV UR29, UR21 ;  /* 0x00000015001d7c82 */ /* 0x000fe20008000000 */
[----:B------:R-:W-:Y:S01]  /*b080*/  UMOV UR27, UR19 ;  /* 0x00000013001b7c82 */ /* 0x000fe20008000000 */
[C---:B------:R-:W-:Y:S01]  /*b090*/  IADD3 R5, P1, R4.reuse, 0xf0, RZ ;  /* 0x000000f004057810 */ /* 0x040fe20007f3e0ff */
[----:B------:R-:W-:Y:S01]  /*b0a0*/  UMOV UR25, UR17 ;  /* 0x0000001100197c82 */ /* 0x000fe20008000000 */
[----:B------:R-:W-:Y:S01]  /*b0b0*/  UIADD3 UR38, UR8, 0x2c100, URZ ;  /* 0x0002c10008267890 */ /* 0x000fe2000fffe03f */
[----:B------:R-:W-:Y:S01]  /*b0c0*/  IMAD.MOV.U32 R10, RZ, RZ, 0x1 ;  /* 0x00000001ff0a7424 */ /* 0x000fe200078e00ff */
[----:B------:R-:W-:Y:S01]  /*b0d0*/  R2UR UR10, R5 ;  /* 0x00000000050a72ca */ /* 0x000fe200000e0000 */
[----:B------:R-:W-:Y:S01]  /*b0e0*/  UIADD3 UR9, UR8, 0x31800, URZ ;  /* 0x0003180008097890 */ /* 0x000fe2000fffe03f */
[C---:B------:R-:W-:Y:S01]  /*b0f0*/  IADD3 R5, P2, R4.reuse, 0x2f0, RZ ;  /* 0x000002f004057810 */ /* 0x040fe20007f5e0ff */
[----:B------:R-:W-:Y:S01]  /*b100*/  UMOV UR47, 0x10 ;  /* 0x00000010002f7882 */ /* 0x000fe20000000000 */
[----:B------:R-:W-:Y:S01]  /*b110*/  UMOV UR39, UR17 ;  /* 0x0000001100277c82 */ /* 0x000fe20008000000 */
[----:B------:R-:W-:Y:S01]  /*b120*/  UMOV UR14, 0x0 ;  /* 0x00000000000e7882 */ /* 0x000fe20000000000 */
[----:B------:R-:W-:Y:S01]  /*b130*/  R2UR UR6, R5 ;  /* 0x00000000050672ca */ /* 0x000fe200000e0000 */
[----:B------:R-:W-:Y:S01]  /*b140*/  UMOV UR15, 0x10000000 ;  /* 0x10000000000f7882 */ /* 0x000fe20000000000 */
[----:B------:R-:W-:Y:S01]  /*b150*/  IADD3 R5, P3, R4, 0x3f0, RZ ;  /* 0x000003f004057810 */ /* 0x000fe20007f7e0ff */
[----:B------:R-:W-:-:S03]  /*b160*/  UMOV UR13, UR21 ;  /* 0x00000015000d7c82 */ /* 0x000fc60008000000 */
[----:B------:R-:W-:Y:S01]  /*b170*/  R2UR UR4, R5 ;  /* 0x00000000050472ca */ /* 0x000fe200000e0000 */
[----:B------:R-:W-:-:S04]  /*b180*/  IMAD.MOV.U32 R5, RZ, RZ, R15 ;  /* 0x000000ffff057224 */ /* 0x000fc800078e000f */
[----:B------:R-:W-:Y:S01]  /*b190*/  IMAD.X R9, RZ, RZ, R5, P1 ;  /* 0x000000ffff097224 */ /* 0x000fe200008e0605 */
[----:B-1----:R-:W-:-:S04]  /*b1a0*/  ISETP.GE.AND P1, PT, R11, 0x41, PT ;  /* 0x000000410b00780c */ /* 0x002fc80003f26270 */
[----:B------:R-:W-:Y:S01]  /*b1b0*/  R2UR UR11, R9 ;  /* 0x00000000090b72ca */ /* 0x000fe200000e0000 */
[----:B------:R-:W-:-:S05]  /*b1c0*/  IMAD.X R9, RZ, RZ, R5, P2 ;  /* 0x000000ffff097224 */ /* 0x000fca00010e0605 */
[----:B------:R-:W-:Y:S01]  /*b1d0*/  R2UR UR7, R9 ;  /* 0x00000000090772ca */ /* 0x000fe200000e0000 */
[----:B------:R-:W-:-:S05]  /*b1e0*/  IMAD.X R9, RZ, RZ, R5, P3 ;  /* 0x000000ffff097224 */ /* 0x000fca00018e0605 */
[----:B------:R-:W-:Y:S01]  /*b1f0*/  R2UR UR5, R9 ;  /* 0x00000000090572ca */ /* 0x000fe200000e0000 */
[----:B------:R-:W-:Y:S01]  /*b200*/  UTMALDG.4D [UR16], [UR10], desc[UR30] ;  /* 0x00001e100a0075b4 */ /* 0x000fe20008019000 */
[----:B------:R-:W-:Y:S01]  /*b210*/  IMAD.MOV.U32 R9, RZ, RZ, 0x14000 ;  /* 0x00014000ff097424 */ /* 0x000fe200078e00ff */
[----:B------:R1:W-:Y:S01]  /*b220*/  UTMALDG.4D [UR40], [UR10], desc[UR30] ;  /* 0x00001e280a0075b4 */ /* 0x0003e20008019000 */
[----:B------:R2:W-:Y:S01]  /*b230*/  UTMALDG.4D [UR32], [UR10], desc[UR30] ;  /* 0x00001e200a0075b4 */ /* 0x0005e20008019000 */
[----:B------:R3:W-:Y:S01]  /*b240*/  UTMALDG.4D [UR24], [UR10], desc[UR30] ;  /* 0x00001e180a0075b4 */ /* 0x0007e20008019000 */
[----:B------:R-:W-:Y:S01]  /*b250*/  UBLKCP.S.G [UR38], [UR22], UR47 ;  /* 0x00000026160073ba */ /* 0x000fe2000800022f */
[----:B------:R4:W-:Y:S01]  /*b260*/  SYNCS.ARRIVE.TRANS64 RZ, [R8+URZ+0x31800], R9 ;  /* 0x0318000908ff79a7 */ /* 0x0009e2000800003f */
[----:B-1----:R-:W-:Y:S01]  /*b270*/  UIADD3 UR40, UR8, 0x2800, URZ ;  /* 0x0000280008287890 */ /* 0x002fe2000fffe03f */
[----:B------:R-:W-:Y:S01]  /*b280*/  UMOV UR44, UR12 ;  /* 0x0000000c002c7c82 */ /* 0x000fe20008000000 */
[----:B------:R-:W-:Y:S01]  /*b290*/  UMOV UR41, UR9 ;  /* 0x0000000900297c82 */ /* 0x000fe20008000000 */
[----:B--2---:R-:W-:Y:S01]  /*b2a0*/  UIADD3 UR32, UR8, 0x5000, URZ ;  /* 0x0000500008207890 */ /* 0x004fe2000fffe03f */
[----:B----4-:R-:W-:Y:S01]  /*b2b0*/  IMAD.MOV.U32 R9, RZ, RZ, RZ ;  /* 0x000000ffff097224 */ /* 0x010fe200078e00ff */
[----:B------:R-:W-:Y:S01]  /*b2c0*/  UMOV UR36, UR12 ;  /* 0x0000000c00247c82 */ /* 0x000fe20008000000 */
[----:B------:R-:W-:Y:S01]  /*b2d0*/  UMOV UR33, UR9 ;  /* 0x0000000900217c82 */ /* 0x000fe20008000000 */
[----:B---3--:R-:W-:-:S02]  /*b2e0*/  UIMAD UR11, UR46, 0x50, URZ ;  /* 0x000000502e0b78a4 */ /* 0x008fc4000f8e023f */
[----:B------:R-:W-:Y:S01]  /*b2f0*/  UIADD3 UR24, UR8, 0x7800, URZ ;  /* 0x0000780008187890 */ /* 0x000fe2000fffe03f */
[----:B------:R-:W-:Y:S01]  /*b300*/  UMOV UR10, UR18 ;  /* 0x00000012000a7c82 */ /* 0x000fe20008000000 */
[----:B------:R-:W-:Y:S01]  /*b310*/  UMOV UR28, UR12 ;  /* 0x0000000c001c7c82 */ /* 0x000fe20008000000 */
[----:B------:R-:W-:Y:S02]  /*b320*/  UMOV UR25, UR9 ;  /* 0x0000000900197c82 */ /* 0x000fe40008000000 */
[----:B------:R-:W-:Y:S01]  /*b330*/  UMOV UR43, UR11 ;  /* 0x0000000b002b7c82 */ /* 0x000fe20008000000 */
[----:B------:R-:W-:Y:S01]  /*b340*/  UMOV UR35, UR11 ;  /* 0x0000000b00237c82 */ /* 0x000fe20008000000 */
[----:B------:R1:W-:Y:S01]  /*b350*/  UTMALDG.4D [UR8], [UR6], desc[UR14] ;  /* 0x00000e08060075b4 */ /* 0x0003e20008019000 */
[----:B------:R-:W-:Y:S01]  /*b360*/  UMOV UR27, UR11 ;  /* 0x0000000b001b7c82 */ /* 0x000fe20008000000 */
[----:B------:R2:W-:Y:S01]  /*b370*/  UTMALDG.4D [UR40], [UR6], desc[UR14] ;  /* 0x00000e28060075b4 */ /* 0x0005e20008019000 */
[----:B------:R3:W-:Y:S01]  /*b380*/  UTMALDG.4D [UR32], [UR6], desc[UR14] ;  /* 0x00000e20060075b4 */ /* 0x0007e20008019000 */
[----:B------:R4:W-:Y:S01]  /*b390*/  UTMALDG.4D [UR24], [UR6], desc[UR14] ;  /* 0x00000e18060075b4 */ /* 0x0009e20008019000 */
[----:B-1----:R-:W-:Y:S01]  /*b3a0*/  UMOV UR10, 0xc0 ;  /* 0x000000c0000a7882 */ /* 0x002fe20000000000 */
[----:B--2---:R-:W-:Y:S01]  /*b3b0*/  UIADD3 UR40, UR8, 0xa000, URZ ;  /* 0x0000a00008287890 */ /* 0x004fe2000fffe03f */
[----:B------:R-:W-:Y:S01]  /*b3c0*/  UMOV UR42, UR18 ;  /* 0x00000012002a7c82 */ /* 0x000fe20008000000 */
[----:B---3--:R-:W-:-:S07]  /*b3d0*/  UIADD3 UR32, UR8, 0xc800, URZ ;  /* 0x0000c80008207890 */ /* 0x008fce000fffe03f */
[----:B------:R1:W-:Y:S01]  /*b3e0*/  UTMALDG.4D [UR40], [UR4], desc[UR14] ;  /* 0x00000e28040075b4 */ /* 0x0003e20008019000 */
[----:B------:R-:W-:Y:S01]  /*b3f0*/  UMOV UR34, 0x40 ;  /* 0x0000004000227882 */ /* 0x000fe20000000000 */
[----:B----4-:R-:W-:Y:S01]  /*b400*/  UIADD3 UR24, UR8, 0xf000, URZ ;  /* 0x0000f00008187890 */ /* 0x010fe2000fffe03f */
[----:B------:R1:W-:Y:S01]  /*b410*/  UTMALDG.4D [UR32], [UR4], desc[UR14] ;  /* 0x00000e20040075b4 */ /* 0x0003e20008019000 */
[----:B------:R-:W-:Y:S01]  /*b420*/  UIADD3 UR8, UR8, 0x11800, URZ ;  /* 0x0001180008087890 */ /* 0x000fe2000fffe03f */
[----:B------:R-:W-:-:S06]  /*b430*/  UMOV UR26, 0x80 ;  /* 0x00000080001a7882 */ /* 0x000fcc0000000000 */
[----:B------:R1:W-:Y:S02]  /*b440*/  UTMALDG.4D [UR24], [UR4], desc[UR14] ;  /* 0x00000e18040075b4 */ /* 0x0003e40008019000 */
[----:B------:R1:W-:Y:S02]  /*b450*/  UTMALDG.4D [UR8], [UR4], desc[UR14] ;  /* 0x00000e08040075b4 */ /* 0x0003e40008019000 */
[----:B-1----:R-:W-:Y:S05]  /*b460*/  @!P1 BRA `(.L_x_30) ;  /* 0x00000008001c9947 */ /* 0x002fea0003800000 */
[----:B------:R-:W1:Y:S01]  /*b470*/  S2R R16, SR_TID.X ;  /* 0x0000000000107919 */ /* 0x000e620000002100 */
[----:B------:R-:W2:Y:S01]  /*b480*/  LDC.64 R4, c[0x0][0x728] ;  /* 0x0001ca00ff047b82 */ /* 0x000ea20000000a00 */
[----:B------:R-:W-:Y:S02]  /*b490*/  VIADD R11, R11, 0x3f ;  /* 0x0000003f0b0b7836 */ /* 0x000fe40000000000 */
[----:B------:R-:W-:Y:S02]  /*b4a0*/  IMAD.MOV.U32 R10, RZ, RZ, 0x1 ;  /* 0x00000001ff0a7424 */ /* 0x000fe400078e00ff */
[----:B------:R-:W-:Y:S01]  /*b4b0*/  IMAD.MOV.U32 R9, RZ, RZ, RZ ;  /* 0x000000ffff097224 */ /* 0x000fe200078e00ff */
[----:B------:R-:W-:Y:S01]  /*b4c0*/  SHF.R.S32.HI R6, RZ, 0x1f, R11 ;  /* 0x0000001fff067819 */ /* 0x000fe2000001140b */
[----:B------:R-:W-:Y:S02]  /*b4d0*/  IMAD.MOV.U32 R17, RZ, RZ, RZ ;  /* 0x000000ffff117224 */ /* 0x000fe400078e00ff */
[----:B------:R-:W-:Y:S01]  /*b4e0*/  IMAD.MOV.U32 R18, RZ, RZ, RZ ;  /* 0x000000ffff127224 */ /* 0x000fe200078e00ff */
[----:B------:R-:W-:-:S02]  /*b4f0*/  LEA.HI R6, R6, R11, RZ, 0x6 ;  /* 0x0000000b06067211 */ /* 0x000fc400078f30ff */
[----:B------:R-:W-:Y:S02]  /*b500*/  IADD3 R11, P1, R12, 0x100, RZ ;  /* 0x000001000c0b7810 */ /* 0x000fe40007f3e0ff */
[----:B------:R-:W-:Y:S01]  /*b510*/  LEA.HI.SX32 R15, R6, 0xffffffff, 0x1a ;  /* 0xffffffff060f7811 */ /* 0x000fe200078fd2ff */
[----:B------:R-:W-:Y:S02]  /*b520*/  IMAD.MOV.U32 R6, RZ, RZ, 0x1 ;  /* 0x00000001ff067424 */ /* 0x000fe400078e00ff */
[----:B------:R-:W-:Y:S01]  /*b530*/  IMAD.X R13, RZ, RZ, R13, P1 ;  /* 0x000000ffff0d7224 */ /* 0x000fe200008e060d */
[----:B--2---:R-:W-:-:S04]  /*b540*/  LEA R12, P2, R2, R4, 0x2 ;  /* 0x00000004020c7211 */ /* 0x004fc800078410ff */
[----:B------:R-:W-:Y:S02]  /*b550*/  LEA.HI.X R14, R2, R5, R7, 0x2, P2 ;  /* 0x00000005020e7211 */ /* 0x000fe400010f1407 */
[----:B-1----:R-:W-:-:S07]  /*b560*/  LOP3.LUT R16, R16, 0x1f, RZ, 0xc0, !PT ;  /* 0x0000001f10107812 */ /* 0x002fce00078ec0ff */
.L_x_35:
[----:B------:R-:W-:-:S04]  /*b570*/  SHF.L.U32 R5, R10, 0x1f, RZ ;  /* 0x0000001f0a057819 */ /* 0x000fc800000006ff */
[----:B-1----:R-:W1:Y:S02]  /*b580*/  SYNCS.PHASECHK.TRANS64.TRYWAIT P1, [R8+URZ+0x31838], R5 ;  /* 0x03183805080075a7 */ /* 0x002e64000802017f */
[----:B-12--5:R-:W-:Y:S05]  /*b590*/  @!P1 BRA `(.L_x_31) ;  /* 0x0000000c00a49947 */ /* 0x026fea0003800000 */
.L_x_47:
[----:B------:R-:W-:Y:S05]  /*b5a0*/  @P0 BRA `(.L_x_32) ;  /* 0x0000000000140947 */ /* 0x000fea0003800000 */
[----:B------:R-:W-:Y:S01]  /*b5b0*/  ISETP.NE.AND P1, PT, R16, RZ, PT ;  /* 0x000000ff1000720c */ /* 0x000fe20003f25270 */
[----:B-1----:R-:W-:-:S04]  /*b5c0*/  IMAD.MOV.U32 R5, RZ, RZ, 0x8100 ;  /* 0x00008100ff057424 */ /* 0x002fc800078e00ff */
[----:B------:R2:W-:Y:S08]  /*b5d0*/  SYNCS.ARRIVE.TRANS64 RZ, [R8+URZ+0x31830], R5 ;  /* 0x0318300508ff79a7 */ /* 0x0005f0000800003f */
[----:B------:R-:W-:Y:S05]  /*b5e0*/  @!P1 BRA `(.L_x_32) ;  /* 0x0000000000049947 */ /* 0x000fea0003800000 */
[----:B------:R-:W-:Y:S01]  /*b5f0*/  BPT.TRAP 0x1 ;  /* 0x000000040000795c */ /* 0x000fe20000300000 */
.L_x_32:
[----:B------:R3:W-:Y:S02]  /*b600*/  STL.64 [R1], R2 ;  /* 0x0000000201007387 */ /* 0x0007e40000100a00 */
[----:B---3--:R-:W3:Y:S02]  /*b610*/  LDC.64 R2, c[0x0][0x198] ;  /* 0x00006600ff027b82 */ /* 0x008ee40000000a00 */
[----:B---3--:R-:W-:-:S05]  /*b620*/  IMAD.MOV.U32 R4, RZ, RZ, R2 ;  /* 0x000000ffff047224 */ /* 0x008fca00078e0002 */
[----:B-12---:R-:W-:-:S04]  /*b630*/  IADD3 R5, P1, R4, 0x1f0, RZ ;  /* 0x000001f004057810 */ /* 0x006fc80007f3e0ff */
[----:B------:R-:W-:Y:S01]  /*b640*/  R2UR UR6, R5 ;  /* 0x00000000050672ca */ /* 0x000fe200000e0000 */
[----:B------:R-:W-:Y:S02]  /*b650*/  IMAD.MOV.U32 R5, RZ, RZ, R3 ;  /* 0x000000ffff057224 */ /* 0x000fe400078e0003 */
[----:B------:R1:W5:Y:S01]  /*b660*/  LDL.LU.64 R2, [R1] ;  /* 0x0000000001027983 */ /* 0x0003620000300a00 */
[----:B------:R-:W-:Y:S01]  /*b670*/  R2UR UR10, R8 ;  /* 0x00000000080a72ca */ /* 0x000fe200000e0000 */
[----:B------:R-:W-:Y:S01]  /*b680*/  IMAD.X R19, RZ, RZ, R5, P1 ;  /* 0x000000ffff137224 */ /* 0x000fe200008e0605 */
[----:B------:R-:W-:Y:S01]  /*b690*/  R2UR UR19, R9 ;  /* 0x00000000091372ca */ /* 0x000fe200000e0000 */
[----:B------:R-:W-:Y:S01]  /*b6a0*/  VIADD R18, R18, 0x1 ;  /* 0x0000000112127836 */ /* 0x000fe20000000000 */
[----:B------:R-:W-:Y:S01]  /*b6b0*/  UMOV UR8, 0x0 ;  /* 0x0000000000087882 */ /* 0x000fe20000000000 */
[----:B------:R-:W-:Y:S01]  /*b6c0*/  UMOV UR9, 0x14f00000 ;  /* 0x14f0000000097882 */ /* 0x000fe20000000000 */
[----:B------:R-:W-:Y:S01]  /*b6d0*/  R2UR UR7, R19 ;  /* 0x00000000130772ca */ /* 0x000fe200000e0000 */
[----:B------:R-:W-:Y:S01]  /*b6e0*/  UMOV UR18, URZ ;  /* 0x0000003f00127c82 */ /* 0x000fe20008000000 */
[----:B------:R-:W-:Y:S01]  /*b6f0*/  ISETP.NE.AND P1, PT, R18, 0x2, PT ;  /* 0x000000021200780c */ /* 0x000fe20003f25270 */
[----:B------:R-:W-:Y:S01]  /*b700*/  UMOV UR34, 0x40 ;  /* 0x0000004000227882 */ /* 0x000fe20000000000 */
[----:B------:R-:W-:Y:S01]  /*b710*/  R2UR UR4, R12 ;  /* 0x000000000c0472ca */ /* 0x000fe200000e0000 */
[----:B------:R-:W-:Y:S01]  /*b720*/  UMOV UR36, UR20 ;  /* 0x0000001400247c82 */ /* 0x000fe20008000000 */
[----:B------:R-:W-:Y:S01]  /*b730*/  R2UR UR5, R14 ;  /* 0x000000000e0572ca */ /* 0x000fe200000e0000 */
[----:B------:R-:W-:Y:S01]  /*b740*/  UIADD3 UR16, UR10, 0x24100, URZ ;  /* 0x000241000a107890 */ /* 0x000fe2000fffe03f */
[----:B------:R-:W-:Y:S01]  /*b750*/  SEL R19, RZ, 0x1, P1 ;  /* 0x00000001ff137807 */ /* 0x000fe20000800000 */
[----:B------:R-:W-:Y:S01]  /*b760*/  UIADD3 UR17, UR10, 0x31830, URZ ;  /* 0x000318300a117890 */ /* 0x000fe2000fffe03f */
[----:B------:R-:W-:Y:S01]  /*b770*/  SEL R18, R18, RZ, P1 ;  /* 0x000000ff12127207 */ /* 0x000fe20000800000 */
[----:B------:R-:W-:Y:S01]  /*b780*/  UIADD3 UR32, UR10, 0x26100, URZ ;  /* 0x000261000a207890 */ /* 0x000fe2000fffe03f */
[----:B------:R-:W-:Y:S01]  /*b790*/  LOP3.LUT R6, R6, R19, RZ, 0x3c, !PT ;  /* 0x0000001306067212 */ /* 0x000fe200078e3cff */
[----:B------:R-:W-:Y:S01]  /*b7a0*/  UIADD3 UR24, UR10, 0x28100, URZ ;  /* 0x000281000a187890 */ /* 0x000fe2000fffe03f */
[----:B------:R-:W-:Y:S01]  /*b7b0*/  ISETP.NE.AND P2, PT, R21, RZ, PT ;  /* 0x000000ff1500720c */ /* 0x000fe20003f45270 */
[----:B------:R-:W-:Y:S01]  /*b7c0*/  UMOV UR37, UR21 ;  /* 0x0000001500257c82 */ /* 0x000fe20008000000 */
[----:B------:R-:W-:Y:S01]  /*b7d0*/  UMOV UR35, UR19 ;  /* 0x0000001300237c82 */ /* 0x000fe20008000000 */
[----:B------:R-:W-:Y:S01]  /*b7e0*/  UMOV UR33, UR17 ;  /* 0x0000001100217c82 */ /* 0x000fe20008000000 */
[----:B------:R2:W-:Y:S01]  /*b7f0*/  UTMALDG.4D [UR16], [UR6], desc[UR8] ;  /* 0x00000810060075b4 */ /* 0x0005e20008019000 */
[----:B------:R-:W-:Y:S01]  /*b800*/  UMOV UR26, 0x80 ;  /* 0x00000080001a7882 */ /* 0x000fe20000000000 */
[----:B------:R-:W-:Y:S01]  /*b810*/  UMOV UR28, UR20 ;  /* 0x00000014001c7c82 */ /* 0x000fe20008000000 */
[----:B------:R-:W-:Y:S01]  /*b820*/  UMOV UR29, UR21 ;  /* 0x00000015001d7c82 */ /* 0x000fe20008000000 */
[----:B------:R-:W-:Y:S01]  /*b830*/  UMOV UR27, UR19 ;  /* 0x00000013001b7c82 */ /* 0x000fe20008000000 */
[----:B------:R-:W-:Y:S01]  /*b840*/  UMOV UR25, UR17 ;  /* 0x0000001100197c82 */ /* 0x000fe20008000000 */
[----:B------:R-:W-:Y:S01]  /*b850*/  IMAD R19, R18, 0x8, R8 ;  /* 0x0000000812137824 */ /* 0x000fe200078e0208 */
[----:B------:R-:W-:Y:S01]  /*b860*/  SHF.L.U32 R20, R6, 0x1f, RZ ;  /* 0x0000001f06147819 */ /* 0x000fe200000006ff */
[----:B------:R1:W-:Y:S01]  /*b870*/  UTMALDG.4D [UR32], [UR6], desc[UR8] ;  /* 0x00000820060075b4 */ /* 0x0003e20008019000 */
[----:B------:R-:W-:Y:S01]  /*b880*/  UMOV UR13, 0x10 ;  /* 0x00000010000d7882 */ /* 0x000fe20000000000 */
[----:B------:R-:W-:Y:S01]  /*b890*/  UMOV UR11, UR17 ;  /* 0x00000011000b7c82 */ /* 0x000fe20008000000 */
[----:B------:R1:W-:Y:S01]  /*b8a0*/  UTMALDG.4D [UR24], [UR6], desc[UR8] ;  /* 0x00000818060075b4 */ /* 0x0003e20008019000 */
[----:B--2---:R-:W-:-:S02]  /*b8b0*/  UIADD3 UR16, UR10, 0x2a100, URZ ;  /* 0x0002a1000a107890 */ /* 0x004fc4000fffe03f */
[----:B------:R-:W-:Y:S01]  /*b8c0*/  UIADD3 UR10, UR10, 0x2c300, URZ ;  /* 0x0002c3000a0a7890 */ /* 0x000fe2000fffe03f */
[----:B------:R-:W-:-:S06]  /*b8d0*/  UMOV UR18, 0xc0 ;  /* 0x000000c000127882 */ /* 0x000fcc0000000000 */
[----:B------:R1:W-:Y:S02]  /*b8e0*/  UTMALDG.4D [UR16], [UR6], desc[UR8] ;  /* 0x00000810060075b4 */ /* 0x0003e40008019000 */
[----:B------:R1:W-:Y:S01]  /*b8f0*/  UBLKCP.S.G [UR10], [UR4], UR13 ;  /* 0x0000000a040073ba */ /* 0x0003e2000800020d */
[----:B------:R-:W2:Y:S02]  /*b900*/  SYNCS.PHASECHK.TRANS64.TRYWAIT P1, [R19+URZ+0x31820], R20 ;  /* 0x03182014130075a7 */ /* 0x000ea4000802017f */
[----:B-12---:R-:W-:Y:S05]  /*b910*/  @!P1 BRA `(.L_x_33) ;  /* 0x0000000800d89947 */ /* 0x006fea0003800000 */
.L_x_49:
[----:B------:R-:W-:Y:S01]  /*b920*/  LOP3.LUT R10, R10, 0x1, RZ, 0x3c, !PT ;  /* 0x000000010a0a7812 */ /* 0x000fe200078e3cff */
[----:B------:R-:W-:Y:S06]  /*b930*/  @P2 BRA `(.L_x_34) ;  /* 0x0000000000142947 */ /* 0x000fec0003800000 */
[----:B------:R-:W-:Y:S01]  /*b940*/  ISETP.NE.AND P1, PT, R16, RZ, PT ;  /* 0x000000ff1000720c */ /* 0x000fe20003f25270 */
[----:B-1----:R-:W-:-:S04]  /*b950*/  IMAD.MOV.U32 R20, RZ, RZ, 0x8100 ;  /* 0x00008100ff147424 */ /* 0x002fc800078e00ff */
[----:B------:R2:W-:Y:S08]  /*b960*/  SYNCS.ARRIVE.TRANS64 RZ, [R19+URZ+0x31810], R20 ;  /* 0x0318101413ff79a7 */ /* 0x0005f0000800003f */
[----:B------:R-:W-:Y:S05]  /*b970*/  @!P1 BRA `(.L_x_34) ;  /* 0x0000000000049947 */ /* 0x000fea0003800000 */
[----:B------:R-:W-:Y:S01]  /*b980*/  BPT.TRAP 0x1 ;  /* 0x000000040000795c */ /* 0x000fe20000300000 */
.L_x_34:
[----:B------:R-:W-:Y:S01]  /*b990*/  R2UR UR43, R9 ;  /* 0x00000000092b72ca */ /* 0x000fe200000e0000 */
[--C-:B------:R-:W-:Y:S01]  /*b9a0*/  IMAD R9, R18, 0x8000, R8.reuse ;  /* 0x0000800012097824 */ /* 0x100fe200078e0208 */
[----:B------:R-:W-:Y:S01]  /*b9b0*/  R2UR UR41, R19 ;  /* 0x00000000132972ca */ /* 0x000fe200000e0000 */
[----:B------:R-:W-:Y:S01]  /*b9c0*/  VIADD R17, R17, 0x1 ;  /* 0x0000000111117836 */ /* 0x000fe20000000000 */
[----:B------:R-:W-:Y:S01]  /*b9d0*/  R2UR UR14, R11 ;  /* 0x000000000b0e72ca */ /* 0x000fe200000e0000 */
[----:B------:R-:W-:Y:S01]  /*b9e0*/  UMOV UR6, 0x0 ;  /* 0x0000000000067882 */ /* 0x000fe20000000000 */
[----:B------:R-:W-:Y:S01]  /*b9f0*/  R2UR UR16, R9 ;  /* 0x00000000091072ca */ /* 0x000fe200000e0000 */
[----:B------:R-:W-:Y:S01]  /*ba00*/  UMOV UR7, 0x14f00000 ;  /* 0x14f0000000077882 */ /* 0x000fe20000000000 */
[----:B------:R-:W-:Y:S01]  /*ba10*/  IADD3 R9, P1, R4, 0xf0, RZ ;  /* 0x000000f004097810 */ /* 0x000fe20007f3e0ff */
[----:B------:R-:W-:Y:S01]  /*ba20*/  UMOV UR42, URZ ;  /* 0x0000003f002a7c82 */ /* 0x000fe20008000000 */
[----:B------:R-:W-:Y:S01]  /*ba30*/  R2UR UR15, R13 ;  /* 0x000000000d0f72ca */ /* 0x000fe200000e0000 */
[----:B------:R-:W-:Y:S01]  /*ba40*/  UMOV UR44, UR20 ;  /* 0x00000014002c7c82 */ /* 0x000fe20008000000 */
[----:B------:R-:W-:Y:S01]  /*ba50*/  R2UR UR4, R9 ;  /* 0x00000000090472ca */ /* 0x000fe200000e0000 */
[----:B------:R-:W-:Y:S01]  /*ba60*/  IMAD.X R9, RZ, RZ, R5, P1 ;  /* 0x000000ffff097224 */ /* 0x000fe200008e0605 */
[----:B------:R-:W-:Y:S01]  /*ba70*/  UIADD3 UR43, UR43, 0x40, URZ ;  /* 0x000000402b2b7890 */ /* 0x000fe2000fffe03f */
[----:B------:R-:W-:Y:S01]  /*ba80*/  ISETP.GE.AND P1, PT, R17, R15, PT ;  /* 0x0000000f1100720c */ /* 0x000fe20003f26270 */
[----:B------:R-:W-:Y:S01]  /*ba90*/  UIADD3 UR41, UR41, 0x31810, URZ ;  /* 0x0003181029297890 */ /* 0x000fe2000fffe03f */
[----:B------:R-:W-:Y:S01]  /*baa0*/  IADD3 R12, P3, R12, 0x100, RZ ;  /* 0x000001000c0c7810 */ /* 0x000fe20007f7e0ff */
[----:B------:R-:W-:Y:S01]  /*bab0*/  UMOV UR45, UR21 ;  /* 0x00000015002d7c82 */ /* 0x000fe20008000000 */
[----:B------:R-:W-:Y:S01]  /*bac0*/  R2UR UR5, R9 ;  /* 0x00000000090572ca */ /* 0x000fe200000e0000 */
[----:B------:R-:W-:Y:S01]  /*bad0*/  IMAD R9, R18, 0x100, R8 ;  /* 0x0000010012097824 */ /* 0x000fe200078e0208 */
[----:B------:R-:W-:Y:S01]  /*bae0*/  UIADD3 UR40, UR16, 0x14100, URZ ;  /* 0x0001410010287890 */ /* 0x000fe2000fffe03f */
[----:B------:R-:W-:Y:S01]  /*baf0*/  IADD3 R11, P2, R11, 0x100, RZ ;  /* 0x000001000b0b7810 */ /* 0x000fe20007f5e0ff */
[----:B------:R-:W-:Y:S01]  /*bb00*/  UIADD3 UR32, UR16, 0x16100, URZ ;  /* 0x0001610010207890 */ /* 0x000fe2000fffe03f */
[----:B------:R-:W-:Y:S01]  /*bb10*/  IMAD.X R14, RZ, RZ, R14, P3 ;  /* 0x000000ffff0e7224 */ /* 0x000fe200018e060e */
[----:B------:R-:W-:Y:S01]  /*bb20*/  R2UR UR8, R9 ;  /* 0x00000000090872ca */ /* 0x000fe200000e0000 */
[----:B------:R-:W-:Y:S01]  /*bb30*/  UIADD3 UR24, UR16, 0x18100, URZ ;  /* 0x0001810010187890 */ /* 0x000fe2000fffe03f */
[----:B------:R-:W-:Y:S01]  /*bb40*/  IMAD.U32 R9, RZ, RZ, UR43 ;  /* 0x0000002bff097e24 */ /* 0x000fe2000f8e00ff */
[----:B------:R-:W-:Y:S01]  /*bb50*/  UIADD3 UR16, UR16, 0x1a100, URZ ;  /* 0x0001a10010107890 */ /* 0x000fe2000fffe03f */
[----:B------:R-:W-:Y:S01]  /*bb60*/  IMAD.X R13, RZ, RZ, R13, P2 ;  /* 0x000000ffff0d7224 */ /* 0x000fe200010e060d */
[----:B------:R-:W-:Y:S01]  /*bb70*/  UMOV UR34, 0x40 ;  /* 0x0000004000227882 */ /* 0x000fe20000000000 */
[----:B------:R-:W-:Y:S01]  /*bb80*/  UMOV UR36, UR20 ;  /* 0x0000001400247c82 */ /* 0x000fe20008000000 */
[----:B------:R-:W-:Y:S01]  /*bb90*/  UMOV UR37, UR21 ;  /* 0x0000001500257c82 */ /* 0x000fe20008000000 */
[----:B------:R-:W-:Y:S01]  /*bba0*/  UMOV UR33, UR41 ;  /* 0x0000002900217c82 */ /* 0x000fe20008000000 */
[----:B------:R-:W-:Y:S01]  /*bbb0*/  UMOV UR35, UR43 ;  /* 0x0000002b00237c82 */ /* 0x000fe20008000000 */
[----:B------:R-:W-:Y:S01]  /*bbc0*/  UMOV UR26, 0x80 ;  /* 0x00000080001a7882 */ /* 0x000fe20000000000 */
[----:B------:R-:W-:Y:S01]  /*bbd0*/  UMOV UR28, UR20 ;  /* 0x00000014001c7c82 */ /* 0x000fe20008000000 */
[----:B------:R-:W-:Y:S01]  /*bbe0*/  UMOV UR29, UR21 ;  /* 0x00000015001d7c82 */ /* 0x000fe20008000000 */
[----:B------:R-:W-:Y:S01]  /*bbf0*/  UIADD3 UR8, UR8, 0x2c100, URZ ;  /* 0x0002c10008087890 */ /* 0x000fe2000fffe03f */
[----:B------:R3:W-:Y:S01]  /*bc00*/  UTMALDG.4D [UR40], [UR4], desc[UR6] ;  /* 0x00000628040075b4 */ /* 0x0007e20008019000 */
[----:B------:R-:W-:Y:S01]  /*bc10*/  UMOV UR25, UR41 ;  /* 0x0000002900197c82 */ /* 0x000fe20008000000 */
[----:B------:R-:W-:Y:S01]  /*bc20*/  UMOV UR27, UR43 ;  /* 0x0000002b001b7c82 */ /* 0x000fe20008000000 */
[----:B------:R-:W-:Y:S01]  /*bc30*/  UMOV UR18, 0xc0 ;  /* 0x000000c000127882 */ /* 0x000fe20000000000 */
[----:B------:R-:W-:Y:S01]  /*bc40*/  UMOV UR17, UR41 ;  /* 0x0000002900117c82 */ /* 0x000fe20008000000 */
[----:B------:R-:W-:Y:S01]  /*bc50*/  UMOV UR19, UR43 ;  /* 0x0000002b00137c82 */ /* 0x000fe20008000000 */
[----:B------:R-:W-:Y:S01]  /*bc60*/  UMOV UR10, 0x10 ;  /* 0x00000010000a7882 */ /* 0x000fe20000000000 */
[----:B------:R-:W-:Y:S01]  /*bc70*/  UMOV UR9, UR41 ;  /* 0x0000002900097c82 */ /* 0x000fe20008000000 */
[----:B------:R3:W-:Y:S01]  /*bc80*/  UTMALDG.4D [UR32], [UR4], desc[UR6] ;  /* 0x00000620040075b4 */ /* 0x0007e20008019000 */
[----:B------:R3:W-:Y:S01]  /*bc90*/  UTMALDG.4D [UR24], [UR4], desc[UR6] ;  /* 0x00000618040075b4 */ /* 0x0007e20008019000 */
[----:B------:R3:W-:Y:S01]  /*bca0*/  UTMALDG.4D [UR16], [UR4], desc[UR6] ;  /* 0x00000610040075b4 */ /* 0x0007e20008019000 */
[----:B------:R3:W-:Y:S02]  /*bcb0*/  UBLKCP.S.G [UR8], [UR14], UR10 ;  /* 0x000000080e0073ba */ /* 0x0007e4000800020a */
[----:B---3--:R-:W-:Y:S05]  /*bcc0*/  @!P1 BRA `(.L_x_35) ;  /* 0xfffffff800289947 */ /* 0x008fea000383ffff */
[----:B------:R-:W-:-:S07]  /*bcd0*/  VIADD R18, R18, 0x1 ;  /* 0x0000000112127836 */ /* 0x000fce0000000000 */
.L_x_30:
[----:B------:R-:W-:-:S04]  /*bce0*/  SHF.L.U32 R11, R10, 0x1f, RZ ;  /* 0x0000001f0a0b7819 */ /* 0x000fc800000006ff */
[----:B------:R-:W3:Y:S02]  /*bcf0*/  SYNCS.PHASECHK.TRANS64.TRYWAIT P1, [R8+URZ+0x31838], R11 ;  /* 0x0318380b080075a7 */ /* 0x000ee4000802017f */
[----:B---3--:R-:W-:Y:S05]  /*bd00*/  @!P1 BRA `(.L_x_36) ;  /* 0x0000000400f49947 */ /* 0x008fea0003800000 */
.L_x_50:
[----:B------:R-:W-:Y:S05]  /*bd10*/  @P0 BRA `(.L_x_37) ;  /* 0x0000000000180947 */ /* 0x000fea0003800000 */
[----:B------:R-:W4:Y:S01]  /*bd20*/  S2R R12, SR_TID.X ;  /* 0x00000000000c7919 */ /* 0x000f220000002100 */
[----:B---3--:R-:W-:-:S04]  /*bd30*/  IMAD.MOV.U32 R11, RZ, RZ, 0x8100 ;  /* 0x00008100ff0b7424 */ /* 0x008fc800078e00ff */
[----:B------:R3:W-:Y:S01]  /*bd40*/  SYNCS.ARRIVE.TRANS64 RZ, [R8+URZ+0x31830], R11 ;  /* 0x0318300b08ff79a7 */ /* 0x0007e2000800003f */
[----:B----4-:R-:W-:-:S13]  /*bd50*/  LOP3.LUT P0, RZ, R12, 0x1f, RZ, 0xc0, !PT ;  /* 0x0000001f0cff7812 */ /* 0x010fda000780c0ff */
[----:B---3--:R-:W-:Y:S05]  /*bd60*/  @!P0 BRA `(.L_x_37) ;  /* 0x0000000000048947 */ /* 0x008fea0003800000 */
[----:B------:R-:W-:Y:S01]  /*bd70*/  BPT.TRAP 0x1 ;  /* 0x000000040000795c */ /* 0x000fe20000300000 */
.L_x_37:
[----:B------:R-:W4:Y:S01]  /*bd80*/  LDC.64 R12, c[0x0][0x728] ;  /* 0x0001ca00ff0c7b82 */ /* 0x000f220000000a00 */
[C---:B-----5:R-:W-:Y:S01]  /*bd90*/  IADD3 R2, P0, R9.reuse, R2, RZ ;  /* 0x0000000209027210 */ /* 0x060fe20007f1e0ff */
[----:B------:R-:W-:Y:S01]  /*bda0*/  UMOV UR6, 0x0 ;  /* 0x0000000000067882 */ /* 0x000fe20000000000 */
[----:B------:R-:W-:Y:S01]  /*bdb0*/  R2UR UR8, R8 ;  /* 0x00000000080872ca */ /* 0x000fe200000e0000 */
[----:B------:R-:W-:Y:S01]  /*bdc0*/  UMOV UR7, 0x14f00000 ;  /* 0x14f0000000077882 */ /* 0x000fe20000000000 */
[C---:B------:R-:W-:Y:S01]  /*bdd0*/  LEA.HI.X.SX32 R7, R9.reuse, R7, 0x1, P0 ;  /* 0x0000000709077211 */ /* 0x040fe200000f0eff */
[----:B------:R-:W-:Y:S01]  /*bde0*/  UMOV UR42, URZ ;  /* 0x0000003f002a7c82 */ /* 0x000fe20008000000 */
[----:B------:R-:W-:Y:S01]  /*bdf0*/  R2UR UR43, R9 ;  /* 0x00000000092b72ca */ /* 0x000fe200000e0000 */
[----:B------:R-:W-:Y:S01]  /*be00*/  UMOV UR44, UR20 ;  /* 0x00000014002c7c82 */ /* 0x000fe20008000000 */
[----:B------:R-:W-:Y:S01]  /*be10*/  UMOV UR45, UR21 ;  /* 0x00000015002d7c82 */ /* 0x000fe20008000000 */
[----:B------:R-:W-:Y:S01]  /*be20*/  UMOV UR34, 0x40 ;  /* 0x0000004000227882 */ /* 0x000fe20000000000 */
[----:B------:R-:W-:Y:S01]  /*be30*/  UMOV UR36, UR20 ;  /* 0x0000001400247c82 */ /* 0x000fe20008000000 */
[----:B------:R-:W-:Y:S01]  /*be40*/  UMOV UR37, UR21 ;  /* 0x0000001500257c82 */ /* 0x000fe20008000000 */
[----:B------:R-:W-:Y:S01]  /*be50*/  UMOV UR26, 0x80 ;  /* 0x00000080001a7882 */ /* 0x000fe20000000000 */
[----:B------:R-:W-:Y:S01]  /*be60*/  UMOV UR28, UR20 ;  /* 0x00000014001c7c82 */ /* 0x000fe20008000000 */
[----:B------:R-:W-:Y:S01]  /*be70*/  UMOV UR29, UR21 ;  /* 0x00000015001d7c82 */ /* 0x000fe20008000000 */
[----:B------:R-:W-:Y:S01]  /*be80*/  UIADD3 UR40, UR8, 0x24100, URZ ;  /* 0x0002410008287890 */ /* 0x000fe2000fffe03f */
[----:B------:R-:W-:Y:S01]  /*be90*/  LOP3.LUT R10, R10, 0x1, RZ, 0x3c, !PT ;  /* 0x000000010a0a7812 */ /* 0x000fe200078e3cff */
[----:B------:R-:W-:-:S02]  /*bea0*/  UIADD3 UR41, UR8, 0x31830, URZ ;  /* 0x0003183008297890 */ /* 0x000fc4000fffe03f */
[----:B------:R-:W-:Y:S02]  /*beb0*/  UIADD3 UR32, UR8, 0x26100, URZ ;  /* 0x0002610008207890 */ /* 0x000fe4000fffe03f */
[----:B------:R-:W-:Y:S01]  /*bec0*/  UIADD3 UR24, UR8, 0x28100, URZ ;  /* 0x0002810008187890 */ /* 0x000fe2000fffe03f */
[C---:B----4-:R-:W-:Y:S01]  /*bed0*/  LEA R12, P0, R2.reuse, R12, 0x2 ;  /* 0x0000000c020c7211 */ /* 0x050fe200078010ff */
[----:B------:R-:W-:Y:S02]  /*bee0*/  UIADD3 UR16, UR8, 0x2a100, URZ ;  /* 0x0002a10008107890 */ /* 0x000fe4000fffe03f */
[----:B------:R-:W-:Y:S01]  /*bef0*/  UIADD3 UR8, UR8, 0x2c300, URZ ;  /* 0x0002c30008087890 */ /* 0x000fe2000fffe03f */
[----:B------:R-:W-:Y:S01]  /*bf00*/  LEA.HI.X R13, R2, R13, R7, 0x2, P0 ;  /* 0x0000000d020d7211 */ /* 0x000fe200000f1407 */
[----:B------:R-:W-:Y:S01]  /*bf10*/  UMOV UR35, UR43 ;  /* 0x0000002b00237c82 */ /* 0x000fe20008000000 */
[----:B------:R-:W-:Y:S01]  /*bf20*/  IADD3 R4, P0, R4, 0x1f0, RZ ;  /* 0x000001f004047810 */ /* 0x000fe20007f1e0ff */
[----:B------:R-:W-:Y:S01]  /*bf30*/  UMOV UR33, UR41 ;  /* 0x0000002900217c82 */ /* 0x000fe20008000000 */
[----:B------:R-:W-:Y:S01]  /*bf40*/  R2UR UR14, R12 ;  /* 0x000000000c0e72ca */ /* 0x000fe200000e0000 */
[----:B------:R-:W-:Y:S01]  /*bf50*/  UMOV UR27, UR43 ;  /* 0x0000002b001b7c82 */ /* 0x000fe20008000000 */
[----:B------:R-:W-:Y:S01]  /*bf60*/  R2UR UR4, R4 ;  /* 0x00000000040472ca */ /* 0x000fe200000e0000 */
[----:B------:R-:W-:Y:S01]  /*bf70*/  IMAD.X R5, RZ, RZ, R5, P0 ;  /* 0x000000ffff057224 */ /* 0x000fe200000e0605 */
[----:B------:R-:W-:Y:S01]  /*bf80*/  R2UR UR15, R13 ;  /* 0x000000000d0f72ca */ /* 0x000fe200000e0000 */
[----:B------:R-:W-:Y:S01]  /*bf90*/  UMOV UR25, UR41 ;  /* 0x0000002900197c82 */ /* 0x000fe20008000000 */
[----:B------:R-:W-:Y:S01]  /*bfa0*/  UMOV UR18, 0xc0 ;  /* 0x000000c000127882 */ /* 0x000fe20000000000 */
[----:B------:R-:W-:Y:S01]  /*bfb0*/  UMOV UR19, UR43 ;  /* 0x0000002b00137c82 */ /* 0x000fe20008000000 */
[----:B------:R-:W-:Y:S01]  /*bfc0*/  R2UR UR5, R5 ;  /* 0x00000000050572ca */ /* 0x000fe200000e0000 */
[----:B------:R-:W-:Y:S01]  /*bfd0*/  UMOV UR17, UR41 ;  /* 0x0000002900117c82 */ /* 0x000fe20008000000 */
[----:B------:R-:W-:Y:S01]  /*bfe0*/  UMOV UR9, UR41 ;  /* 0x0000002900097c82 */ /* 0x000fe20008000000 */
[----:B------:R-:W-:Y:S01]  /*bff0*/  UMOV UR10, 0x10 ;  /* 0x00000010000a7882 */ /* 0x000fe20000000000 */
[----:B------:R-:W-:-:S04]  /*c000*/  ISETP.NE.AND P0, PT, R18, 0x2, PT ;  /* 0x000000021200780c */ /* 0x000fc80003f05270 */
[----:B------:R-:W-:Y:S02]  /*c010*/  SEL R3, RZ, 0x1, P0 ;  /* 0x00000001ff037807 */ /* 0x000fe40000000000 */
[----:B------:R-:W-:Y:S02]  /*c020*/  SEL R18, R18, RZ, P0 ;  /* 0x000000ff12127207 */ /* 0x000fe40000000000 */
[----:B------:R-:W-:Y:S01]  /*c030*/  LOP3.LUT R6, R6, R3, RZ, 0x3c, !PT ;  /* 0x0000000306067212 */ /* 0x000fe200078e3cff */
[----:B------:R4:W-:Y:S01]  /*c040*/  UTMALDG.4D [UR40], [UR4], desc[UR6] ;  /* 0x00000628040075b4 */ /* 0x0009e20008019000 */
[----:B------:R4:W-:Y:S01]  /*c050*/  UTMALDG.4D [UR32], [UR4], desc[UR6] ;  /* 0x00000620040075b4 */ /* 0x0009e20008019000 */
[----:B------:R4:W-:Y:S01]  /*c060*/  UTMALDG.4D [UR24], [UR4], desc[UR6] ;  /* 0x00000618040075b4 */ /* 0x0009e20008019000 */
[----:B------:R4:W-:Y:S01]  /*c070*/  UTMALDG.4D [UR16], [UR4], desc[UR6] ;  /* 0x00000610040075b4 */ /* 0x0009e20008019000 */
[----:B------:R4:W-:Y:S02]  /*c080*/  UBLKCP.S.G [UR8], [UR14], UR10 ;  /* 0x000000080e0073ba */ /* 0x0009e4000800020a */
[----:B----4-:R-:W-:Y:S01]  /*c090*/  NOP ;  /* 0x0000000000007918 */ /* 0x010fe20000000000 */
.L_x_27:
[----:B------:R-:W-:Y:S05]  /*c0a0*/  BSYNC B0 ;  /* 0x0000000000007941 */ /* 0x000fea0003800000 */
.L_x_26:
[----:B------:R-:W-:-:S03]  /*c0b0*/  UMOV UR4, 0xffffffff ;  /* 0xffffffff00047882 */ /* 0x000fc60000000000 */
[----:B------:R-:W-:Y:S05]  /*c0c0*/  BRA.DIV UR4, `(.L_x_38) ;  /* 0x0000000604187947 */ /* 0x000fea000b800000 */
[----:B------:R-:W-:-:S13]  /*c0d0*/  ELECT P6, URZ, PT ;  /* 0x00000000003f782f */ /* 0x000fda00038c0000 */
.L_x_53:
[----:B------:R-:W-:Y:S04]  /*c0e0*/  BSSY B0, `(.L_x_39) ;  /* 0x000001e000007945 */ /* 0x000fe80003800000 */
[----:B------:R-:W-:Y:S05]  /*c0f0*/  @!P6 BRA `(.L_x_40) ;  /* 0x000000000070e947 */ /* 0x000fea0003800000 */
[----:B------:R-:W-:-:S04]  /*c100*/  LOP3.LUT R0, R0, 0x2, RZ, 0xfc, !PT ;  /* 0x0000000200007812 */ /* 0x000fc800078efcff */
[----:B------:R-:W-:-:S13]  /*c110*/  ISETP.NE.AND P1, PT, R0, 0x3, PT ;  /* 0x000000030000780c */ /* 0x000fda0003f25270 */
[----:B------:R-:W-:Y:S05]  /*c120*/  @!P1 BRA `(.L_x_41) ;  /* 0x0000000000049947 */ /* 0x000fea0003800000 */
[----:B------:R-:W-:Y:S01]  /*c130*/  BPT.TRAP 0x1 ;  /* 0x000000040000795c */ /* 0x000fe20000300000 */
.L_x_41:
[----:B------:R-:W4:Y:S01]  /*c140*/  S2R R3, SR_CgaCtaId ;  /* 0x0000000000037919 */ /* 0x000f220000008800 */
[----:B------:R-:W-:-:S04]  /*c150*/  MOV R0, 0x400 ;  /* 0x0000040000007802 */ /* 0x000fc80000000f00 */
[----:B----4-:R-:W-:Y:S02]  /*c160*/  LEA R7, R3, R0, 0x18 ;  /* 0x0000000003077211 */ /* 0x010fe400078ec0ff */
[----:B------:R-:W-:-:S03]  /*c170*/  SHF.L.U32 R0, R6, 0x1f, RZ ;  /* 0x0000001f06007819 */ /* 0x000fc600000006ff */
[----:B------:R-:W-:-:S04]  /*c180*/  VIADD R3, R7, 0x31820 ;  /* 0x0003182007037836 */ /* 0x000fc80000000000 */
[----:B------:R-:W-:-:S04]  /*c190*/  IMAD R5, R18, 0x8, R3 ;  /* 0x0000000812057824 */ /* 0x000fc800078e0203 */
[----:B------:R-:W4:Y:S02]  /*c1a0*/  SYNCS.PHASECHK.TRANS64.TRYWAIT P0, [R5+URZ], R0 ;  /* 0x00000000050075a7 */ /* 0x000f24000800017f */
[----:B----4-:R-:W-:Y:S05]  /*c1b0*/  @!P0 BRA `(.L_x_42) ;  /* 0x0000000000fc8947 */ /* 0x010fea0003800000 */
.L_x_54:
[----:B------:R-:W-:-:S05]  /*c1c0*/  VIADD R18, R18, 0x1 ;  /* 0x0000000112127836 */ /* 0x000fca0000000000 */
[----:B------:R-:W-:-:S04]  /*c1d0*/  ISETP.NE.AND P0, PT, R18, 0x2, PT ;  /* 0x000000021200780c */ /* 0x000fc80003f05270 */
[----:B----4-:R-:W-:Y:S02]  /*c1e0*/  SEL R5, RZ, 0x1, P0 ;  /* 0x00000001ff057807 */ /* 0x010fe40000000000 */
[----:B------:R-:W-:Y:S02]  /*c1f0*/  SEL R18, R18, RZ, P0 ;  /* 0x000000ff12127207 */ /* 0x000fe40000000000 */
[----:B------:R-:W-:-:S03]  /*c200*/  LOP3.LUT R0, R6, R5, RZ, 0x3c, !PT ;  /* 0x0000000506007212 */ /* 0x000fc600078e3cff */
[----:B------:R-:W-:Y:S01]  /*c210*/  IMAD R3, R18, 0x8, R3 ;  /* 0x0000000812037824 */ /* 0x000fe200078e0203 */
[----:B------:R-:W-:-:S04]  /*c220*/  SHF.L.U32 R0, R0, 0x1f, RZ ;  /* 0x0000001f00007819 */ /* 0x000fc800000006ff */
[----:B------:R-:W4:Y:S02]  /*c230*/  SYNCS.PHASECHK.TRANS64.TRYWAIT P0, [R3+URZ], R0 ;  /* 0x00000000030075a7 */ /* 0x000f24000800017f */
[----:B----4-:R-:W-:Y:S05]  /*c240*/  @!P0 BRA `(.L_x_43) ;  /* 0x0000000000ec8947 */ /* 0x010fea0003800000 */
.L_x_55:
[----:B------:R-:W-:Y:S05]  /*c250*/  @!P1 BRA `(.L_x_44) ;  /* 0x0000000000049947 */ /* 0x000fea0003800000 */
[----:B------:R-:W-:Y:S01]  /*c260*/  BPT.TRAP 0x1 ;  /* 0x000000040000795c */ /* 0x000fe20000300000 */
.L_x_44:
[----:B------:R-:W-:-:S07]  /*c270*/  SHF.L.U32 R10, R10, 0x1f, RZ ;  /* 0x0000001f0a0a7819 */ /* 0x000fce00000006ff */
.L_x_45:
[----:B------:R1:W1:Y:S02]  /*c280*/  SYNCS.PHASECHK.TRANS64.TRYWAIT P0, [R7+URZ+0x31838], R10 ;  /* 0x0318380a070075a7 */ /* 0x000264000800017f */
[----:B-1----:R-:W-:Y:S05]  /*c290*/  @!P0 NANOSLEEP.SYNCS 0x989680 ;  /* 0x009896800000895d */ /* 0x002fea0003900000 */
[----:B------:R-:W1:Y:S02]  /*c2a0*/  @!P0 SYNCS.PHASECHK.TRANS64 P0, [R7+URZ+0x31838], R10 ;  /* 0x0318380a070085a7 */ /* 0x000e64000800007f */
[----:B-1----:R-:W-:Y:S05]  /*c2b0*/  @!P0 BRA `(.L_x_45) ;  /* 0xfffffffc00f08947 */ /* 0x002fea000383ffff */
.L_x_40:
[----:B------:R-:W-:Y:S05]  /*c2c0*/  BSYNC B0 ;  /* 0x0000000000007941 */ /* 0x000fea0003800000 */
.L_x_39:
[----:B------:R-:W-:Y:S05]  /*c2d0*/  EXIT ;  /* 0x000000000000794d */ /* 0x000fea0003800000 */
.L_x_7:
[----:B-1----:R-:W-:-:S04]  /*c2e0*/  IMAD.U32 R8, RZ, RZ, UR60 ;  /* 0x0000003cff087e24 */ /* 0x002fc8000f8e00ff */
[----:B------:R1:W2:Y:S03]  /*c2f0*/  SYNCS.PHASECHK.TRANS64.TRYWAIT P0, [R8+URZ+0x31800], R3 ;  /* 0x03180003080075a7 */ /* 0x0002a6000800017f */
[----:B--2---:R-:W-:Y:S05]  /*c300*/  @!P0 NANOSLEEP.SYNCS 0x989680 ;  /* 0x009896800000895d */ /* 0x004fea0003900000 */
[----:B------:R-:W2:Y:S02]  /*c310*/  @!P0 SYNCS.PHASECHK.TRANS64 P0, [R8+URZ+0x31800], R3 ;  /* 0x03180003080085a7 */ /* 0x000ea4000800007f */
[----:B--2---:R-:W-:Y:S05]  /*c320*/  @!P0 BRA `(.L_x_7) ;  /* 0xfffffffc00ec8947 */ /* 0x004fea000383ffff */
[----:B------:R-:W-:Y:S05]  /*c330*/  BRA `(.L_x_6) ;  /* 0xffffff4000f47947 */ /* 0x000fea000383ffff */
.L_x_12:
[----:B--2---:R2:W3:Y:S02]  /*c340*/  SYNCS.PHASECHK.TRANS64.TRYWAIT P1, [R17+URZ+0x31810], R10 ;  /* 0x0318100a110075a7 */ /* 0x0044e4000802017f */
[----:B---3--:R-:W-:Y:S05]  /*c350*/  @!P1 NANOSLEEP.SYNCS 0x989680 ;  /* 0x009896800000995d */ /* 0x008fea0003900000 */
[----:B------:R-:W3:Y:S02]  /*c360*/  @!P1 SYNCS.PHASECHK.TRANS64 P1, [R17+URZ+0x31810], R10 ;  /* 0x0318100a110095a7 */ /* 0x000ee4000802007f */
[----:B---3--:R-:W-:Y:S05]  /*c370*/  @!P1 BRA `(.L_x_12) ;  /* 0xfffffffc00f09947 */ /* 0x008fea000383ffff */
[----:B------:R-:W-:Y:S05]  /*c380*/  BRA `(.L_x_11) ;  /* 0xffffff4c007c7947 */ /* 0x000fea000383ffff */
.L_x_16:
[----:B------:R1:W1:Y:S02]  /*c390*/  SYNCS.PHASECHK.TRANS64.TRYWAIT P1, [R5+URZ+0x31830], R12 ;  /* 0x0318300c050075a7 */ /* 0x000264000802017f */
[----:B-1----:R-:W-:Y:S05]  /*c3a0*/  @!P1 NANOSLEEP.SYNCS 0x989680 ;  /* 0x009896800000995d */ /* 0x002fea0003900000 */
[----:B------:R-:W1:Y:S02]  /*c3b0*/  @!P1 SYNCS.PHASECHK.TRANS64 P1, [R5+URZ+0x31830], R12 ;  /* 0x0318300c050095a7 */ /* 0x000e64000802007f */
[----:B-1----:R-:W-:Y:S05]  /*c3c0*/  @!P1 BRA `(.L_x_16) ;  /* 0xfffffffc00f09947 */ /* 0x002fea000383ffff */
[----:B------:R-:W-:Y:S05]  /*c3d0*/  BRA `(.L_x_15) ;  /* 0xffffff7000f47947 */ /* 0x000fea000383ffff */
.L_x_28:
[----:B-1----:R1:W2:Y:S02]  /*c3e0*/  SYNCS.PHASECHK.TRANS64.TRYWAIT P1, [R8+URZ+0x31820], R7 ;  /* 0x03182007080075a7 */ /* 0x0022a4000802017f */
[----:B--2---:R-:W-:Y:S05]  /*c3f0*/  @!P1 NANOSLEEP.SYNCS 0x989680 ;  /* 0x009896800000995d */ /* 0x004fea0003900000 */
[----:B------:R-:W2:Y:S02]  /*c400*/  @!P1 SYNCS.PHASECHK.TRANS64 P1, [R8+URZ+0x31820], R7 ;  /* 0x03182007080095a7 */ /* 0x000ea4000802007f */
[----:B--2---:R-:W-:Y:S05]  /*c410*/  @!P1 BRA `(.L_x_28) ;  /* 0xfffffffc00f09947 */ /* 0x004fea000383ffff */
[----:B------:R-:W-:Y:S05]  /*c420*/  BRA `(.L_x_46) ;  /* 0xffffffe800687947 */ /* 0x000fea000383ffff */
.L_x_31:
[----:B-1----:R1:W2:Y:S02]  /*c430*/  SYNCS.PHASECHK.TRANS64.TRYWAIT P1, [R8+URZ+0x31838], R5 ;  /* 0x03183805080075a7 */ /* 0x0022a4000802017f */
[----:B--2---:R-:W-:Y:S05]  /*c440*/  @!P1 NANOSLEEP.SYNCS 0x989680 ;  /* 0x009896800000995d */ /* 0x004fea0003900000 */
[----:B------:R-:W2:Y:S02]  /*c450*/  @!P1 SYNCS.PHASECHK.TRANS64 P1, [R8+URZ+0x31838], R5 ;  /* 0x03183805080095a7 */ /* 0x000ea4000802007f */
[----:B--2---:R-:W-:Y:S05]  /*c460*/  @!P1 BRA `(.L_x_31) ;  /* 0xfffffffc00f09947 */ /* 0x004fea000383ffff */
[----:B------:R-:W-:Y:S05]  /*c470*/  BRA `(.L_x_47) ;  /* 0xfffffff000487947 */ /* 0x000fea000383ffff */
.L_x_33:
[----:B------:R-:W-:-:S07]  /*c480*/  SHF.L.U32 R20, R6, 0x1f, RZ ;  /* 0x0000001f06147819 */ /* 0x000fce00000006ff */
.L_x_48:
[----:B-1----:R1:W2:Y:S02]  /*c490*/  SYNCS.PHASECHK.TRANS64.TRYWAIT P1, [R19+URZ+0x31820], R20 ;  /* 0x03182014130075a7 */ /* 0x0022a4000802017f */
[----:B--2---:R-:W-:Y:S05]  /*c4a0*/  @!P1 NANOSLEEP.SYNCS 0x989680 ;  /* 0x009896800000995d */ /* 0x004fea0003900000 */
[----:B------:R-:W2:Y:S02]  /*c4b0*/  @!P1 SYNCS.PHASECHK.TRANS64 P1, [R19+URZ+0x31820], R20 ;  /* 0x03182014130095a7 */ /* 0x000ea4000802007f */
[----:B--2---:R-:W-:Y:S05]  /*c4c0*/  @!P1 BRA `(.L_x_48) ;  /* 0xfffffffc00f09947 */ /* 0x004fea000383ffff */
[----:B------:R-:W-:Y:S05]  /*c4d0*/  BRA `(.L_x_49) ;  /* 0xfffffff400107947 */ /* 0x000fea000383ffff */
.L_x_36:
[----:B---3--:R3:W4:Y:S02]  /*c4e0*/  SYNCS.PHASECHK.TRANS64.TRYWAIT P1, [R8+URZ+0x31838], R11 ;  /* 0x0318380b080075a7 */ /* 0x008724000802017f */
[----:B----4-:R-:W-:Y:S05]  /*c4f0*/  @!P1 NANOSLEEP.SYNCS 0x989680 ;  /* 0x009896800000995d */ /* 0x010fea0003900000 */
[----:B------:R-:W4:Y:S02]  /*c500*/  @!P1 SYNCS.PHASECHK.TRANS64 P1, [R8+URZ+0x31838], R11 ;  /* 0x0318380b080095a7 */ /* 0x000f24000802007f */
[----:B----4-:R-:W-:Y:S05]  /*c510*/  @!P1 BRA `(.L_x_36) ;  /* 0xfffffffc00f09947 */ /* 0x010fea000383ffff */
[----:B------:R-:W-:Y:S05]  /*c520*/  BRA `(.L_x_50) ;  /* 0xfffffff400f87947 */ /* 0x000fea000383ffff */
.L_x_38:
[----:B------:R-:W-:Y:S01]  /*c530*/  BSSY B0, `(.L_x_51) ;  /* 0x0000006000007945 */ /* 0x000fe20003800000 */
[----:B------:R-:W-:-:S07]  /*c540*/  IMAD.MOV.U32 R15, RZ, RZ, -0x1 ;  /* 0xffffffffff0f7424 */ /* 0x000fce00078e00ff */
[----:B-123--:R-:W-:Y:S05]  /*c550*/  WARPSYNC.COLLECTIVE R15, `(.L_x_52) ;  /* 0x000000000f0c7348 */ /* 0x00efea0003c00000 */
[----:B------:R-:W-:Y:S02]  /*c560*/  ELECT P6, UR62, PT ;  /* 0x00000000003e782f */ /* 0x000fe400038c0000 */
[----:B------:R-:W-:Y:S01]  /*c570*/  MOV R14, UR62 ;  /* 0x0000003e000e7c02 */ /* 0x000fe20008000f00 */
[----:B-123--:R-:W-:Y:S10]  /*c580*/  ENDCOLLECTIVE ;  /* 0x000000000000791b */ /* 0x00eff40003800000 */
.L_x_52:
[----:B------:R-:W-:Y:S05]  /*c590*/  BSYNC B0 ;  /* 0x0000000000007941 */ /* 0x000fea0003800000 */
.L_x_51:
[----:B------:R-:W-:Y:S05]  /*c5a0*/  BRA `(.L_x_53) ;  /* 0xfffffff800cc7947 */ /* 0x000fea000383ffff */
.L_x_42:
[----:B----4-:R4:W1:Y:S02]  /*c5b0*/  SYNCS.PHASECHK.TRANS64.TRYWAIT P0, [R5+URZ], R0 ;  /* 0x00000000050075a7 */ /* 0x010864000800017f */
[----:B-1----:R-:W-:Y:S05]  /*c5c0*/  @!P0 NANOSLEEP.SYNCS 0x989680 ;  /* 0x009896800000895d */ /* 0x002fea0003900000 */
[----:B------:R-:W1:Y:S02]  /*c5d0*/  @!P0 SYNCS.PHASECHK.TRANS64 P0, [R5+URZ], R0 ;  /* 0x00000000050085a7 */ /* 0x000e64000800007f */
[----:B-1----:R-:W-:Y:S05]  /*c5e0*/  @!P0 BRA `(.L_x_42) ;  /* 0xfffffffc00f08947 */ /* 0x002fea000383ffff */
[----:B------:R-:W-:Y:S05]  /*c5f0*/  BRA `(.L_x_54) ;  /* 0xfffffff800f07947 */ /* 0x000fea000383ffff */
.L_x_43:
[----:B----4-:R4:W1:Y:S02]  /*c600*/  SYNCS.PHASECHK.TRANS64.TRYWAIT P0, [R3+URZ], R0 ;  /* 0x00000000030075a7 */ /* 0x010864000800017f */
[----:B-1----:R-:W-:Y:S05]  /*c610*/  @!P0 NANOSLEEP.SYNCS 0x989680 ;  /* 0x009896800000895d */ /* 0x002fea0003900000 */
[----:B------:R-:W1:Y:S02]  /*c620*/  @!P0 SYNCS.PHASECHK.TRANS64 P0, [R3+URZ], R0 ;  /* 0x00000000030085a7 */ /* 0x000e64000800007f */
[----:B-1----:R-:W-:Y:S05]  /*c630*/  @!P0 BRA `(.L_x_43) ;  /* 0xfffffffc00f08947 */ /* 0x002fea000383ffff */
[----:B------:R-:W-:Y:S05]  /*c640*/  BRA `(.L_x_55) ;  /* 0xfffffffc00007947 */ /* 0x000fea000383ffff */
.L_x_56:
[----:B------:R-:W-:-:S00]  /*c650*/  BRA `(.L_x_56) ;  /* 0xfffffffc00fc7947 */ /* 0x000fc0000383ffff */
[----:B------:R-:W-:-:S00]  /*c660*/  NOP ;  /* 0x0000000000007918 */ /* 0x000fc00000000000 */
        /* <DEDUP_REMOVED lines=9> */
.L_x_1145:


//--------------------- .text._ZN7cutlass13device_kernelIN5flash11enable_sm90INS1_16FlashAttnBwdSm90INS1_25CollectiveMainloopBwdSm90ILi2ELi1ELi1EN4cute5tupleIJNS5_1CILi1EEES8_S8_EEENS6_IJNS7_ILi64EEENS7_ILi80EEENS7_ILi256EEEEEENS_6half_tEfNS_4arch4Sm90ELb0ELb0ELb0ELb0ELb0ELb0ELb1ELb1ELi2ELi1ELi1ELi1ELb0EEENS1_24CollectiveEpilogueBwdGQAISD_fSG_Li256ELb0ELb0EEENS1_19SingleTileSchedulerILb0ELb0ELb0ELi80EEEEEEEEEvNT_6ParamsE --------------------------
	.section	.text._ZN7cutlass13device_kernelIN5flash11enable_sm90INS1_16FlashAttnBwdSm90INS1_25CollectiveMainloopBwdSm90ILi2ELi1ELi1EN4cute5tupleIJNS5_1CILi1EEES8_S8_EEENS6_IJNS7_ILi64EEENS7_ILi80EEENS7_ILi256EEEEEENS_6half_tEfNS_4arch4Sm90ELb0ELb0ELb0ELb0ELb0ELb0ELb1ELb1ELi2ELi1ELi1ELi1ELb0EEENS1_24CollectiveEpilogueBwdGQAISD_fSG_Li256ELb0ELb0EEENS1_19SingleTileSchedulerILb0ELb0ELb0ELi80EEEEEEEEEvNT_6ParamsE,"ax",@progbits
	.align	128
.text._ZN7cutlass13device_kernelIN5flash11enable_sm90INS1_16FlashAttnBwdSm90INS1_25CollectiveMainloopBwdSm90ILi2ELi1ELi1EN4cute5tupleIJNS5_1CILi1EEES8_S8_EEENS6_IJNS7_ILi64EEENS7_ILi80EEENS7_ILi256EEEEEENS_6half_tEfNS_4arch4Sm90ELb0ELb0ELb0ELb0ELb0ELb0ELb1ELb1ELi2ELi1ELi1ELi1ELb0EEENS1_24CollectiveEpilogueBwdGQAISD_fSG_Li256ELb0ELb0EEENS1_19SingleTileSchedulerILb0ELb0ELb0ELi80EEEEEEEEEvNT_6ParamsE:
        .type           _ZN7cutlass13device_kernelIN5flash11enable_sm90INS1_16FlashAttnBwdSm90INS1_25CollectiveMainloopBwdSm90ILi2ELi1ELi1EN4cute5tupleIJNS5_1CILi1EEES8_S8_EEENS6_IJNS7_ILi64EEENS7_ILi80EEENS7_ILi256EEEEEENS_6half_tEfNS_4arch4Sm90ELb0ELb0ELb0ELb0ELb0ELb0ELb1ELb1ELi2ELi1ELi1ELi1ELb0EEENS1_24CollectiveEpilogueBwdGQAISD_fSG_Li256ELb0ELb0EEENS1_19SingleTileSchedulerILb0ELb0ELb0ELi80EEEEEEEEEvNT_6ParamsE,@function
        .size           _ZN7cutlass13device_kernelIN5flash11enable_sm90INS1_16FlashAttnBwdSm90INS1_25CollectiveMainloopBwdSm90ILi2ELi1ELi1EN4cute5tupleIJNS5_1CILi1EEES8_S8_EEENS6_IJNS7_ILi64EEENS7_ILi80EEENS7_ILi256EEEEEENS_6half_tEfNS_4arch4Sm90ELb0ELb0ELb0ELb0ELb0ELb0ELb1ELb1ELi2ELi1ELi1ELi1ELb0EEENS1_24CollectiveEpilogueBwdGQAISD_fSG_Li256ELb0ELb0EEENS1_19SingleTileSchedulerILb0ELb0ELb0ELi80EEEEEEEEEvNT_6ParamsE,(.L_x_1146 - _ZN7cutlass13device_kernelIN5flash11enable_sm90INS1_16FlashAttnBwdSm90INS1_25CollectiveMainloopBwdSm90ILi2ELi1ELi1EN4cute5tupleIJNS5_1CILi1EEES8_S8_EEENS6_IJNS7_ILi64EEENS7_ILi80EEENS7_ILi256EEEEEENS_6half_tEfNS_4arch4Sm90ELb0ELb0ELb0ELb0ELb0ELb0ELb1ELb1ELi2ELi1ELi1ELi1ELb0EEENS1_24CollectiveEpilogueBwdGQAISD_fSG_Li256ELb0ELb0EEENS1_19SingleTileSchedulerILb0ELb0ELb0ELi80EEEEEEEEEvNT_6ParamsE)
        .other          _ZN7cutlass13device_kernelIN5flash11enable_sm90INS1_16FlashAttnBwdSm90INS1_25CollectiveMainloopBwdSm90ILi2ELi1ELi1EN4cute5tupleIJNS5_1CILi1EEES8_S8_EEENS6_IJNS7_ILi64EEENS7_ILi80EEENS7_ILi256EEEEEENS_6half_tEfNS_4arch4Sm90ELb0ELb0ELb0ELb0ELb0ELb0ELb1ELb1ELi2ELi1ELi1ELi1ELb0EEENS1_24CollectiveEpilogueBwdGQAISD_fSG_Li256ELb0ELb0EEENS1_19SingleTileSchedulerILb0ELb0ELb0ELi80EEEEEEEEEvNT_6ParamsE,@"STO_CUDA_ENTRY STV_DEFAULT"
_ZN7cutlass13device_kernelIN5flash11enable_sm90INS1_16FlashAttnBwdSm90INS1_25CollectiveMainloopBwdSm90ILi2ELi1ELi1EN4cute5tupleIJNS5_1CILi1EEES8_S8_EEENS6_IJNS7_ILi64EEENS7_ILi80EEENS7_ILi256EEEEEENS_6half_tEfNS_4arch4Sm90ELb0ELb0ELb0ELb0ELb0ELb0ELb1ELb1ELi2ELi1ELi1ELi1ELb0EEENS1_24CollectiveEpilogueBwdGQAISD_fSG_Li256ELb0ELb0EEENS1_19SingleTileSchedulerILb0ELb0ELb0ELi80EEEEEEEEEvNT_6ParamsE:
        /* <DEDUP_REMOVED lines=14> */
[----:B------:R-:W-:-:S02]  /*00e0*/  UIADD3.X UR7, URZ, UR5, URZ, UP0, !UPT ;  /* 0x000000053f077290 */ /* 0x000fc400087fe43f */
[----:B------:R-:W-:Y:S02]  /*00f0*/  UIADD3.X UR9, URZ, UR5, URZ, UP1, !UPT ;  /* 0x000000053f097290 */ /* 0x000fe40008ffe43f */
[----:B------:R-:W-:Y:S02]  /*0100*/  UIADD3.X UR11, URZ, UR5, URZ, UP2, !UPT ;  /* 0x000000053f0b7290 */ /* 0x000fe400097fe43f */
[----:B------:R-:W-:-:S03]  /*0110*/  UIADD3.X UR5, URZ, UR5, URZ, UP3, !UPT ;  /* 0x000000053f057290 */ /* 0x000fc60009ffe43f */
[----:B------:R1:W-:Y:S02]  /*0120*/  UTMACCTL.PF [UR6] ;  /* 0x00000000060079b9 */ /* 0x0003e40008040000 */
[----:B------:R1:W-:Y:S02]  /*0130*/  UTMACCTL.PF [UR8] ;  /* 0x00000000080079b9 */ /* 0x0003e40008040000 */
[----:B------:R1:W-:Y:S02]  /*0140*/  UTMACCTL.PF [UR10] ;  /* 0x000000000a0079b9 */ /* 0x0003e40008040000 */
[----:B------:R1:W-:Y:S02]  /*0150*/  UTMACCTL.PF [UR4] ;  /* 0x00000000040079b9 */ /* 0x0003e40008040000 */
[----:B-1----:R-:W-:Y:S01]  /*0160*/  NOP ;  /* 0x0000000000007918 */ /* 0x002fe20000000000 */
.L_x_58:
[----:B------:R-:W-:Y:S05]  /*0170*/  BSYNC B0 ;  /* 0x0000000000007941 */ /* 0x000fea0003800000 */
.L_x_57:
        /* <DEDUP_REMOVED lines=34> */
.L_x_59:
        /* <DEDUP_REMOVED lines=20> */
.L_x_60:
[----:B-1----:R-:W-:Y:S01]  /*04e0*/  ISETP.NE.AND P0, PT, R2, RZ, PT ;  /* 0x000000ff0200720c */ /* 0x002fe20003f05270 */
[----:B------:R-:W-:Y:S01]  /*04f0*/  IMAD.MOV.U32 R19, RZ, RZ, 0x1 ;  /* 0x00000001ff137424 */ /* 0x000fe200078e00ff */
[----:B------:R-:W-:Y:S01]  /*0500*/  NOP ;  /* 0x0000000000007918 */ /* 0x000fe20000000000 */
[----:B------:R-:W-:Y:S01]  /*0510*/  BSSY B0, `(.L_x_61) ;  /* 0x00009a6000007945 */ /* 0x000fe20003800000 */
[----:B------:R-:W-:Y:S02]  /*0520*/  LOP3.LUT R21, R4, 0x7f, RZ, 0xc0, !PT ;  /* 0x0000007f04157812 */ /* 0x000fe400078ec0ff */
[----:B------:R-:W-:Y:S01]  /*0530*/  SEL R19, R19, 0x2, !P0 ;  /* 0x0000000213137807 */ /* 0x000fe20004000000 */
[----:B--23--:R-:W-:Y:S06]  /*0540*/  BAR.SYNC.DEFER_BLOCKING 0x0 ;  /* 0x0000000000007b1d */ /* 0x00cfec0000010000 */
[----:B------:R-:W-:Y:S05]  /*0550*/  @!P0 BRA `(.L_x_62) ;  /* 0x0000008000808947 */ /* 0x000fea0003800000 */
.L_x_63:
[----:B------:R-:W-:-:S08]  /*0560*/  NOP ;  /* 0x0000000000007918 */ /* 0x000fd00000000000 */
[----:B------:R-:W1:Y:S02]  /*0570*/  USETMAXREG.TRY_ALLOC.CTAPOOL UP0, 0xf0 ;  /* 0x000000f0000079c8 */ /* 0x000e640008000600 */
[----:B-1----:R-:W-:-:S13]  /*0580*/  PLOP3.LUT P0, PT, PT, PT, UP0, 0x80, 0x0 ;  /* 0x000000000000781c */ /* 0x002fda0003f0f008 */
[----:B------:R-:W-:Y:S05]  /*0590*/  @!P0 BRA `(.L_x_63) ;  /* 0xfffffffc00f08947 */ /* 0x000fea000383ffff */
[----:B------:R-:W1:Y:S02]  /*05a0*/  S2UR UR4, SR_CTAID.Z ;  /* 0x00000000000479c3 */ /* 0x000e640000002700 */
[----:B-1----:R-:W-:-:S13]  /*05b0*/  ISETP.LE.AND P0, PT, RZ, UR4, PT ;  /* 0x00000004ff007c0c */ /* 0x002fda000bf03270 */
[----:B------:R-:W-:Y:S05]  /*05c0*/  @!P0 BRA `(.L_x_64) ;  /* 0x0000009800688947 */ /* 0x000fea0003800000 */
[----:B------:R-:W1:Y:S01]  /*05d0*/  S2R R0, SR_TID.X ;  /* 0x0000000000007919 */ /* 0x000e620000002100 */
[----:B------:R-:W2:Y:S01]  /*05e0*/  S2UR UR4, SR_CgaCtaId ;  /* 0x00000000000479c3 */ /* 0x000ea20000008800 */
[----:B------:R-:W-:Y:S01]  /*05f0*/  UMOV UR60, 0x400 ;  /* 0x00000400003c7882 */ /* 0x000fe20000000000 */
[----:B------:R-:W-:Y:S01]  /*0600*/  SHF.L.U32 R11, RZ, 0x1f, RZ ;  /* 0x0000001fff0b7819 */ /* 0x000fe200000006ff */
[----:B--2---:R-:W-:Y:S01]  /*0610*/  ULEA UR60, UR4, UR60, 0x18 ;  /* 0x0000003c043c7291 */ /* 0x004fe2000f8ec03f */
[----:B-1----:R-:W-:-:S08]  /*0620*/  VIADD R0, R0, 0xffffff80 ;  /* 0xffffff8000007836 */ /* 0x002fd00000000000 */
[----:B------:R-:W1:Y:S01]  /*0630*/  SYNCS.PHASECHK.TRANS64.TRYWAIT P0, [UR60+0x31800], R11 ;  /* 0x0318000bff0075a7 */ /* 0x000e62000800017c */
[----:B------:R-:W-:-:S04]  /*0640*/  SHF.R.S32.HI R3, RZ, 0x1f, R0 ;  /* 0x0000001fff037819 */ /* 0x000fc80000011400 */
[----:B------:R-:W-:-:S04]  /*0650*/  LEA.HI R2, R3, R0, RZ, 0x7 ;  /* 0x0000000003027211 */ /* 0x000fc800078f38ff */
[----:B------:R-:W-:Y:S02]  /*0660*/  SHF.R.S32.HI R229, RZ, 0x7, R2 ;  /* 0x00000007ffe57819 */ /* 0x000fe40000011402 */
[----:B------:R-:W-:-:S03]  /*0670*/  LOP3.LUT R5, R2, 0xffffff80, RZ, 0xc0, !PT ;  /* 0xffffff8002057812 */ /* 0x000fc600078ec0ff */
[----:B------:R-:W2:Y:S02]  /*0680*/  SHFL.IDX PT, R4, R229, RZ, 0x1f ;  /* 0x00001fffe5047589 */ /* 0x000ea400000e0000 */
[----:B------:R-:W-:-:S05]  /*0690*/  IMAD.IADD R6, R0, 0x1, -R5 ;  /* 0x0000000100067824 */ /* 0x000fca00078e0a05 */
[----:B------:R-:W-:-:S04]  /*06a0*/  SHF.R.S32.HI R7, RZ, 0x1f, R6 ;  /* 0x0000001fff077819 */ /* 0x000fc80000011406 */
[CC--:B------:R-:W-:Y:S02]  /*06b0*/  LEA.HI R8, R7.reuse, R6.reuse, RZ, 0x2 ;  /* 0x0000000607087211 */ /* 0x0c0fe400078f10ff */
[----:B------:R-:W-:Y:S02]  /*06c0*/  LEA.HI R7, R7, R6, RZ, 0x5 ;  /* 0x0000000607077211 */ /* 0x000fe400078f28ff */
[--C-:B------:R-:W-:Y:S02]  /*06d0*/  SHF.R.S32.HI R9, RZ, 0x2, R8.reuse ;  /* 0x00000002ff097819 */ /* 0x100fe40000011408 */
[----:B------:R-:W-:Y:S02]  /*06e0*/  SHF.R.S32.HI R10, RZ, 0x1f, R8 ;  /* 0x0000001fff0a7819 */ /* 0x000fe40000011408 */
[----:B------:R-:W-:Y:S02]  /*06f0*/  SHF.R.S32.HI R7, RZ, 0x5, R7 ;  /* 0x00000005ff077819 */ /* 0x000fe40000011407 */
[----:B------:R-:W-:-:S02]  /*0700*/  LEA.HI R10, R10, R9, RZ, 0x3 ;  /* 0x000000090a0a7211 */ /* 0x000fc400078f18ff */
[----:B--2---:R-:W-:Y:S02]  /*0710*/  LEA.HI R2, R4, R4, RZ, 0x1 ;  /* 0x0000000404027211 */ /* 0x004fe400078f08ff */
[----:B------:R-:W-:Y:S02]  /*0720*/  LOP3.LUT R10, R10, 0xfffffff8, RZ, 0xc0, !PT ;  /* 0xfffffff80a0a7812 */ /* 0x000fe400078ec0ff */
[----:B------:R-:W-:-:S03]  /*0730*/  LOP3.LUT R5, R2, 0xfffffffe, RZ, 0xc0, !PT ;  /* 0xfffffffe02057812 */ /* 0x000fc600078ec0ff */
[----:B------:R-:W-:Y:S02]  /*0740*/  IMAD.IADD R10, R9, 0x1, -R10 ;  /* 0x00000001090a7824 */ /* 0x000fe400078e0a0a */
[----:B------:R-:W-:Y:S01]  /*0750*/  IMAD.IADD R4, R4, 0x1, -R5 ;  /* 0x0000000104047824 */ /* 0x000fe200078e0a05 */
[----:B-1----:R-:W-:Y:S06]  /*0760*/  @P0 BRA `(.L_x_65) ;  /* 0x0000000000080947 */ /* 0x002fec0003800000 */
[----:B------:R-:W1:Y:S02]  /*0770*/  SYNCS.PHASECHK.TRANS64.TRYWAIT P0, [UR60+0x31800], R11 ;  /* 0x0318000bff0075a7 */ /* 0x000e64000800017c */
[----:B-1----:R-:W-:Y:S05]  /*0780*/  @!P0 BRA `(.L_x_66) ;  /* 0x0000009800008947 */ /* 0x002fea0003800000 */
.L_x_65:
[----:B------:R-:W-:Y:S01]  /*0790*/  IMAD R228, R7, 0x10, R10 ;  /* 0x0000001007e47824 */ /* 0x000fe200078e020a */
[----:B------:R-:W-:Y:S01]  /*07a0*/  CS2R R56, SRZ ;  /* 0x0000000000387805 */ /* 0x000fe2000001ff00 */
[----:B------:R-:W2:Y:S01]  /*07b0*/  LDC R10, c[0x0][0x280] ;  /* 0x0000a000ff0a7b82 */ /* 0x000ea20000000800 */
        /* <DEDUP_REMOVED lines=79> */
[----:B------:R-:W-:Y:S01]  /*0cb0*/  CS2R R134, SRZ ;  /* 0x0000000000867805 */ /* 0x000fe2000001ff00 */
[----:B------:R-:W-:Y:S01]  /*0cc0*/  IMAD.SHL.U32 R230, R6, 0x4, RZ ;  /* 0x0000000406e67824 */ /* 0x000fe200078e00ff */
[----:B------:R-:W-:Y:S06]  /*0cd0*/  @!P0 BRA `(.L_x_67) ;  /* 0x0000006c00608947 */ /* 0x000fec0003800000 */
[----:B------:R-:W2:Y:S01]  /*0ce0*/  S2R R9, SR_CTAID.X ;  /* 0x0000000000097919 */ /* 0x000ea20000002500 */
[----:B------:R-:W2:Y:S01]  /*0cf0*/  LDC R12, c[0x0][0x290] ;  /* 0x0000a400ff0c7b82 */ /* 0x000ea20000000800 */
[CC--:B-1----:R-:W-:Y:S01]  /*0d00*/  LEA.HI R2, R3.reuse, R0.reuse, RZ, 0x5 ;  /* 0x0000000003027211 */ /* 0x0c2fe200078f28ff */
[----:B------:R-:W-:Y:S01]  /*0d10*/  IMAD.MOV.U32 R18, RZ, RZ, RZ ;  /* 0x000000ffff127224 */ /* 0x000fe200078e00ff */
[----:B------:R-:W-:Y:S01]  /*0d20*/  LEA.HI R3, R3, R0, RZ, 0x4 ;  /* 0x0000000003037211 */ /* 0x000fe200078f20ff */
[----:B------:R-:W-:Y:S01]  /*0d30*/  IMAD.MOV.U32 R17, RZ, RZ, RZ ;  /* 0x000000ffff117224 */ /* 0x000fe200078e00ff */
[--C-:B------:R-:W-:Y:S02]  /*0d40*/  SHF.R.S32.HI R5, RZ, 0x5, R2.reuse ;  /* 0x00000005ff057819 */ /* 0x100fe40000011402 */
[----:B------:R-:W-:Y:S02]  /*0d50*/  CS2R R142, SRZ ;  /* 0x00000000008e7805 */ /* 0x000fe4000001ff00 */
[----:B------:R-:W-:-:S02]  /*0d60*/  SHF.R.S32.HI R2, RZ, 0x1f, R2 ;  /* 0x0000001fff027819 */ /* 0x000fc40000011402 */
[----:B------:R-:W-:Y:S02]  /*0d70*/  CS2R R140, SRZ ;  /* 0x00000000008c7805 */ /* 0x000fe4000001ff00 */
[----:B------:R-:W-:Y:S02]  /*0d80*/  LOP3.LUT R3, R3, 0xffffff0, RZ, 0xc0, !PT ;  /* 0x0ffffff003037812 */ /* 0x000fe400078ec0ff */
[----:B------:R-:W-:Y:S02]  /*0d90*/  CS2R R138, SRZ ;  /* 0x00000000008a7805 */ /* 0x000fe4000001ff00 */
[----:B------:R-:W-:Y:S02]  /*0da0*/  LEA.HI R2, R2, R5, RZ, 0x2 ;  /* 0x0000000502027211 */ /* 0x000fe400078f10ff */
[----:B------:R-:W-:Y:S02]  /*0db0*/  CS2R R136, SRZ ;  /* 0x0000000000887805 */ /* 0x000fe4000001ff00 */
[----:B------:R-:W-:Y:S01]  /*0dc0*/  LOP3.LUT R7, R8, 0xfffffffc, RZ, 0xc0, !PT ;  /* 0xfffffffc08077812 */ /* 0x000fe200078ec0ff */
[----:B------:R-:W-:Y:S01]  /*0dd0*/  IMAD.IADD R0, R0, 0x1, -R3 ;  /* 0x0000000100007824 */ /* 0x000fe200078e0a03 */
[----:B------:R-:W-:-:S02]  /*0de0*/  LOP3.LUT R2, R2, 0xfffffc, RZ, 0xc0, !PT ;  /* 0x00fffffc02027812 */ /* 0x000fc400078ec0ff */
[----:B------:R-:W-:Y:S02]  /*0df0*/  CS2R R158, SRZ ;  /* 0x00000000009e7805 */ /* 0x000fe4000001ff00 */
[----:B------:R-:W-:Y:S01]  /*0e00*/  LEA.HI R8, R229, R229, RZ, 0x1 ;  /* 0x000000e5e5087211 */ /* 0x000fe200078f08ff */
[----:B------:R-:W-:Y:S01]  /*0e10*/  IMAD.IADD R7, R6, 0x1, -R7 ;  /* 0x0000000106077824 */ /* 0x000fe200078e0a07 */
[----:B------:R-:W-:Y:S01]  /*0e20*/  LOP3.LUT R19, R19, 0x1, RZ, 0xfc, !PT ;  /* 0x0000000113137812 */ /* 0x000fe200078efcff */
[----:B------:R-:W-:Y:S01]  /*0e30*/  VIADD R6, R10, 0x3f ;  /* 0x0000003f0a067836 */ /* 0x000fe20000000000 */
[----:B------:R-:W-:Y:S01]  /*0e40*/  LOP3.LUT R8, R8, 0xfffffffe, RZ, 0xc0, !PT ;  /* 0xfffffffe08087812 */ /* 0x000fe200078ec0ff */
[----:B------:R-:W-:Y:S01]  /*0e50*/  IMAD.IADD R5, R5, 0x1, -R2 ;  /* 0x0000000105057824 */ /* 0x000fe200078e0a02 */
[----:B------:R-:W-:Y:S01]  /*0e60*/  CS2R R156, SRZ ;  /* 0x00000000009c7805 */ /* 0x000fe2000001ff00 */
[C---:B------:R-:W-:Y:S01]  /*0e70*/  IMAD R0, R229.reuse, 0x40, R0 ;  /* 0x00000040e5007824 */ /* 0x040fe200078e0200 */
[----:B------:R-:W-:Y:S01]  /*0e80*/  SHF.R.S32.HI R3, RZ, 0x1f, R6 ;  /* 0x0000001fff037819 */ /* 0x000fe20000011406 */
[----:B------:R-:W-:Y:S01]  /*0e90*/  IMAD.IADD R8, R229, 0x1, -R8 ;  /* 0x00000001e5087824 */ /* 0x000fe200078e0a08 */
[----:B------:R-:W-:Y:S01]  /*0ea0*/  CS2R R154, SRZ ;  /* 0x00000000009a7805 */ /* 0x000fe2000001ff00 */
[----:B------:R-:W-:Y:S01]  /*0eb0*/  IMAD R0, R5, 0x10, R0 ;  /* 0x0000001005007824 */ /* 0x000fe200078e0200 */
[----:B------:R-:W-:Y:S01]  /*0ec0*/  LEA.HI R231, R3, R6, RZ, 0x6 ;  /* 0x0000000603e77211 */ /* 0x000fe200078f30ff */
[----:B------:R-:W-:Y:S01]  /*0ed0*/  IMAD.MOV.U32 R3, RZ, RZ, RZ ;  /* 0x000000ffff037224 */ /* 0x000fe200078e00ff */
[----:B------:R-:W-:Y:S01]  /*0ee0*/  CS2R R152, SRZ ;  /* 0x0000000000987805 */ /* 0x000fe2000001ff00 */
[----:B--2---:R-:W-:Y:S01]  /*0ef0*/  IMAD R9, R9, -0x50, R12 ;  /* 0xffffffb009097824 */ /* 0x004fe200078e020c */
[----:B------:R-:W-:Y:S01]  /*0f00*/  CS2R R174, SRZ ;  /* 0x0000000000ae7805 */ /* 0x000fe2000001ff00 */
[----:B------:R-:W-:Y:S01]  /*0f10*/  IMAD.SHL.U32 R0, R0, 0x8, RZ ;  /* 0x0000000800007824 */ /* 0x000fe200078e00ff */
[----:B------:R-:W-:Y:S01]  /*0f20*/  CS2R R172, SRZ ;  /* 0x0000000000ac7805 */ /* 0x000fe2000001ff00 */
[----:B------:R-:W-:Y:S01]  /*0f30*/  IMAD R2, R8, -0x8, R9 ;  /* 0xfffffff808027824 */ /* 0x000fe200078e0209 */
[----:B------:R-:W-:-:S02]  /*0f40*/  CS2R R170, SRZ ;  /* 0x0000000000aa7805 */ /* 0x000fc4000001ff00 */
[----:B------:R-:W-:Y:S02]  /*0f50*/  CS2R R168, SRZ ;  /* 0x0000000000a87805 */ /* 0x000fe4000001ff00 */
[----:B------:R-:W-:Y:S01]  /*0f60*/  CS2R R190, SRZ ;  /* 0x0000000000be7805 */ /* 0x000fe2000001ff00 */
[----:B------:R-:W-:Y:S01]  /*0f70*/  IMAD R2, R7, -0x2, R2 ;  /* 0xfffffffe07027824 */ /* 0x000fe200078e0202 */
        /* <DEDUP_REMOVED lines=67> */
[----:B------:R-:W-:Y:S01]  /*13b0*/  SHF.R.S32.HI R231, RZ, 0x6, R231 ;  /* 0x00000006ffe77819 */ /* 0x000fe200000114e7 */
[----:B------:R-:W-:Y:S01]  /*13c0*/  UMOV UR61, URZ ;  /* 0x0000003f003d7c82 */ /* 0x000fe20008000000 */
[----:B------:R-:W-:-:S07]  /*13d0*/  LEA R0, R0, UR60, 0x1 ;  /* 0x0000003c00007c11 */ /* 0x000fce000f8e08ff */
.L_x_78:
[----:B------:R-:W-:-:S13]  /*13e0*/  ISETP.NE.AND P0, PT, R19, 0x3, PT ;  /* 0x000000031300780c */ /* 0x000fda0003f05270 */
[----:B--2---:R-:W-:Y:S05]  /*13f0*/  @!P0 BRA `(.L_x_68) ;  /* 0x0000000000048947 */ /* 0x004fea0003800000 */
[----:B------:R-:W-:Y:S01]  /*1400*/  BPT.TRAP 0x1 ;  /* 0x000000040000795c */ /* 0x000fe20000300000 */
.L_x_68:
[----:B------:R-:W-:Y:S02]  /*1410*/  LEA R16, R3, UR60, 0x3 ;  /* 0x0000003c03107c11 */ /* 0x000fe4000f8e18ff */
[----:B------:R-:W-:-:S04]  /*1420*/  SHF.L.U32 R11, R18, 0x1f, RZ ;  /* 0x0000001f120b7819 */ /* 0x000fc800000006ff */
[----:B------:R1:W2:Y:S01]  /*1430*/  SYNCS.PHASECHK.TRANS64.TRYWAIT P1, [R16+URZ+0x31810], R11 ;  /* 0x0318100b100075a7 */ /* 0x0002a2000802017f */
[----:B------:R-:W-:Y:S05]  /*1440*/  @!P0 BRA `(.L_x_69) ;  /* 0x0000000000048947 */ /* 0x000fea0003800000 */
[----:B------:R-:W-:Y:S01]  /*1450*/  BPT.TRAP 0x1 ;  /* 0x000000040000795c */ /* 0x000fe20000300000 */
.L_x_69:
[----:B------:R-:W-:Y:S01]  /*1460*/  IMAD.U32 R5, RZ, RZ, UR60 ;  /* 0x0000003cff057e24 */ /* 0x000fe2000f8e00ff */
[----:B------:R-:W-:-:S03]  /*1470*/  LEA R6, R4, UR60, 0xa ;  /* 0x0000003c04067c11 */ /* 0x000fc6000f8e50ff */
[----:B------:R-:W-:Y:S01]  /*1480*/  VIADD R7, R5, 0x14100 ;  /* 0x0001410005077836 */ /* 0x000fe20000000000 */
[----:B------:R-:W-:-:S04]  /*1490*/  SHF.R.U32.HI R8, RZ, 0x4, R6 ;  /* 0x00000004ff087819 */ /* 0x000fc80000011606 */
[----:B------:R-:W-:Y:S02]  /*14a0*/  SHF.R.U32.HI R7, RZ, 0x4, R7 ;  /* 0x00000004ff077819 */ /* 0x000fe40000011607 */
[----:B------:R-:W-:Y:S02]  /*14b0*/  LOP3.LUT R9, R8, 0x3fff, RZ, 0xc0, !PT ;  /* 0x00003fff08097812 */ /* 0x000fe400078ec0ff */
[----:B------:R-:W-:Y:S02]  /*14c0*/  LOP3.LUT R8, R7, 0x3fff, RZ, 0xc0, !PT ;  /* 0x00003fff07087812 */ /* 0x000fe400078ec0ff */
[----:B------:R-:W-:Y:S02]  /*14d0*/  LOP3.LUT R7, R9, 0x10000, RZ, 0xfc, !PT ;  /* 0x0001000009077812 */ /* 0x000fe400078efcff */
[----:B------:R-:W-:Y:S01]  /*14e0*/  LOP3.LUT R8, R8, 0x10000, RZ, 0xfc, !PT ;  /* 0x0001000008087812 */ /* 0x000fe200078efcff */
[----:B--2---:R-:W-:Y:S06]  /*14f0*/  @P1 BRA `(.L_x_70) ;  /* 0x0000000000081947 */ /* 0x004fec0003800000 */
[----:B------:R-:W2:Y:S02]  /*1500*/  SYNCS.PHASECHK.TRANS64.TRYWAIT P1, [R16+URZ+0x31810], R11 ;  /* 0x0318100b100075a7 */ /* 0x000ea4000802017f */
[----:B--2---:R-:W-:Y:S05]  /*1510*/  @!P1 BRA `(.L_x_71) ;  /* 0x0000008800b49947 */ /* 0x004fea0003800000 */
.L_x_70:
[----:B------:R-:W-:Y:S01]  /*1520*/  IMAD R8, R3, 0x800, R8 ;  /* 0x0000080003087824 */ /* 0x000fe200078e0208 */
[C---:B------:R-:W-:Y:S01]  /*1530*/  R2UR UR6, R7.reuse ;  /* 0x00000000070672ca */ /* 0x040fe200000e0000 */
[C---:B------:R-:W-:Y:S01]  /*1540*/  VIADD R9, R7.reuse, 0x80 ;  /* 0x0000008007097836 */ /* 0x040fe20000000000 */
[----:B------:R-:W-:Y:S01]  /*1550*/  WARPGROUP.ARRIVE ;  /* 0x00000000000079c5 */ /* 0x000fe20000000000 */
[----:B------:R-:W-:Y:S01]  /*1560*/  VIADD R10, R7, 0x100 ;  /* 0x00000100070a7836 */ /* 0x000fe20000000000 */
[----:B------:R-:W-:Y:S01]  /*1570*/  R2UR UR4, R8 ;  /* 0x00000000080472ca */ /* 0x000fe200000e0000 */
[----:B------:R-:W-:Y:S01]  /*1580*/  UMOV UR7, 0x40000000 ;  /* 0x4000000000077882 */ /* 0x000fe20000000000 */
[----:B------:R-:W-:Y:S01]  /*1590*/  R2UR UR8, R9 ;  /* 0x00000000090872ca */ /* 0x000fe200000e0000 */
[C---:B------:R-:W-:Y:S01]  /*15a0*/  VIADD R9, R7.reuse, 0x180 ;  /* 0x0000018007097836 */ /* 0x040fe20000000000 */
[----:B------:R-:W-:Y:S01]  /*15b0*/  R2UR UR9, R10 ;  /* 0x000000000a0972ca */ /* 0x000fe200000e0000 */
[----:B------:R-:W-:Y:S01]  /*15c0*/  VIADD R10, R7, 0x200 ;  /* 0x00000200070a7836 */ /* 0x000fe20000000000 */
[----:B------:R-:W-:-:S02]  /*15d0*/  UMOV UR5, 0x40000040 ;  /* 0x4000004000057882 */ /* 0x000fc40000000000 */
[----:B------:R-:W-:Y:S01]  /*15e0*/  R2UR UR10, R9 ;  /* 0x00000000090a72ca */ /* 0x000fe200000e0000 */
[----:B------:R-:W-:Y:S01]  /*15f0*/  VIADD R9, R8, 0x2 ;  /* 0x0000000208097836 */ /* 0x000fe20000000000 */
[----:B------:R-:W-:Y:S01]  /*1600*/  R2UR UR11, R10 ;  /* 0x000000000a0b72ca */ /* 0x000fe200000e0000 */
[----:B------:R-:W-:Y:S02]  /*1610*/  VIADD R10, R7, 0x2 ;  /* 0x00000002070a7836 */ /* 0x000fe40000000000 */
[----:B------:R-:W-:Y:S01]  /*1620*/  HGMMA.64x8x16.F32 R24, gdesc[UR4], RZ, !UPT ;  /* 0x00000000041879f0 */ /* 0x000fe2000c7008ff */
[----:B------:R-:W-:Y:S01]  /*1630*/  UMOV UR7, 0x40000000 ;  /* 0x4000000000077882 */ /* 0x000fe20000000000 */
[----:B------:R-:W-:Y:S02]  /*1640*/  UMOV UR6, UR8 ;  /* 0x0000000800067c82 */ /* 0x000fe40008000000 */
[----:B------:R-:W-:Y:S01]  /*1650*/  HGMMA.64x8x16.F32 R28, gdesc[UR4], RZ, !UPT ;  /* 0x00000000041c79f0 */ /* 0x000fe2000c7008ff */
[----:B------:R-:W-:Y:S01]  /*1660*/  UMOV UR6, UR9 ;  /* 0x0000000900067c82 */ /* 0x000fe20008000000 */
[----:B------:R-:W-:-:S02]  /*1670*/  UMOV UR7, 0x40000000 ;  /* 0x4000000000077882 */ /* 0x000fc40000000000 */
[----:B------:R-:W-:Y:S01]  /*1680*/  HGMMA.64x8x16.F32 R32, gdesc[UR4], RZ, !UPT ;  /* 0x00000000042079f0 */ /* 0x000fe2000c7008ff */
[----:B------:R-:W-:Y:S01]  /*1690*/  UMOV UR6, UR10 ;  /* 0x0000000a00067c82 */ /* 0x000fe20008000000 */
[----:B------:R-:W-:Y:S02]  /*16a0*/  UMOV UR7, 0x40000000 ;  /* 0x4000000000077882 */ /* 0x000fe40000000000 */
[----:B------:R-:W-:Y:S01]  /*16b0*/  HGMMA.64x8x16.F32 R36, gdesc[UR4], RZ, !UPT ;  /* 0x00000000042479f0 */ /* 0x000fe2000c7008ff */
[----:B------:R-:W-:Y:S01]  /*16c0*/  UMOV UR6, UR11 ;  /* 0x0000000b00067c82 */ /* 0x000fe20008000000 */
[----:B------:R-:W-:Y:S02]  /*16d0*/  UMOV UR7, 0x40000000 ;  /* 0x4000000000077882 */ /* 0x000fe40000000000 */
[----:B------:R-:W-:Y:S01]  /*16e0*/  HGMMA.64x8x16.F32 R40, gdesc[UR4], RZ, !UPT ;  /* 0x00000000042879f0 */ /* 0x000fe2000c7008ff */
[----:B------:R-:W-:Y:S01]  /*16f0*/  R2UR UR6, R10 ;  /* 0x000000000a0672ca */ /* 0x000fe200000e0000 */
[----:B------:R-:W-:Y:S01]  /*1700*/  VIADD R10, R7, 0x82 ;  /* 0x00000082070a7836 */ /* 0x000fe20000000000 */
[----:B------:R-:W-:Y:S01]  /*1710*/  R2UR UR4, R9 ;  /* 0x00000000090472ca */ /* 0x000fe200000e0000 */
[C---:B------:R-:W-:Y:S01]  /*1720*/  VIADD R9, R7.reuse, 0x102 ;  /* 0x0000010207097836 */ /* 0x040fe20000000000 */
[----:B------:R-:W-:Y:S01]  /*1730*/  UMOV UR7, 0x40000000 ;  /* 0x4000000000077882 */ /* 0x000fe20000000000 */
[----:B------:R-:W-:Y:S01]  /*1740*/  UMOV UR5, 0x40000040 ;  /* 0x4000004000057882 */ /* 0x000fe20000000000 */
        /* <DEDUP_REMOVED lines=8> */
[----:B------:R-:W-:Y:S03]  /*17d0*/  HGMMA.64x8x16.F32 R24, gdesc[UR4], R24 ;  /* 0x00000000041879f0 */ /* 0x000fe60008700818 */
[----:B------:R-:W-:Y:S01]  /*17e0*/  UMOV UR6, UR8 ;  /* 0x0000000800067c82 */ /* 0x000fe20008000000 */
[----:B------:R-:W-:Y:S02]  /*17f0*/  UMOV UR7, 0x40000000 ;  /* 0x4000000000077882 */ /* 0x000fe40000000000 */
[----:B------:R-:W-:Y:S01]  /*1800*/  HGMMA.64x8x16.F32 R28, gdesc[UR4], R28 ;  /* 0x00000000041c79f0 */ /* 0x000fe2000870081c */
[----:B------:R-:W-:Y:S01]  /*1810*/  UMOV UR6, UR9 ;  /* 0x0000000900067c82 */ /* 0x000fe20008000000 */
[----:B------:R-:W-:-:S02]  /*1820*/  UMOV UR7, 0x40000000 ;  /* 0x4000000000077882 */ /* 0x000fc40000000000 */
[----:B------:R-:W-:Y:S01]  /*1830*/  HGMMA.64x8x16.F32 R32, gdesc[UR4], R32 ;  /* 0x00000000042079f0 */ /* 0x000fe20008700820 */
[----:B------:R-:W-:Y:S01]  /*1840*/  UMOV UR6, UR10 ;  /* 0x0000000a00067c82 */ /* 0x000fe20008000000 */
[----:B------:R-:W-:Y:S02]  /*1850*/  UMOV UR7, 0x40000000 ;  /* 0x4000000000077882 */ /* 0x000fe40000000000 */
[----:B------:R-:W-:Y:S01]  /*1860*/  HGMMA.64x8x16.F32 R36, gdesc[UR4], R36 ;  /* 0x00000000042479f0 */ /* 0x000fe20008700824 */
[----:B------:R-:W-:Y:S01]  /*1870*/  UMOV UR6, UR11 ;  /* 0x0000000b00067c82 */ /* 0x000fe20008000000 */
[----:B------:R-:W-:Y:S02]  /*1880*/  UMOV UR7, 0x40000000 ;  /* 0x4000000000077882 */ /* 0x000fe40000000000 */
[----:B------:R-:W-:Y:S01]  /*1890*/  HGMMA.64x8x16.F32 R40, gdesc[UR4], R40 ;  /* 0x00000000042879f0 */ /* 0x000fe20008700828 */
        /* <DEDUP_REMOVED lines=312> */
[----:B------:R-:W-:Y:S01]  /*2c20*/  HGMMA.64x8x16.F32 R24, gdesc[UR4], R24 ;  /* 0x00000000041879f0 */ /* 0x000fe20008700818 */
        /* <DEDUP_REMOVED lines=22> */
[----:B------:R-:W-:Y:S02]  /*2d90*/  R2UR UR10, R10 ;  /* 0x000000000a0a72ca */ /* 0x000fe400000e0000 */
        /* <DEDUP_REMOVED lines=16> */
[C---:B------:R-:W-:Y:S01]  /*2ea0*/  VIADD R9, R7.reuse, 0x806 ;  /* 0x0000080607097836 */ /* 0x040fe20000000000 */
[----:B------:R-:W-:Y:S01]  /*2eb0*/  R2UR UR4, R8 ;  /* 0x00000000080472ca */ /* 0x000fe200000e0000 */
[----:B------:R-:W-:Y:S01]  /*2ec0*/  VIADD R8, R7, 0x886 ;  /* 0x0000088607087836 */ /* 0x000fe20000000000 */
[----:B------:R-:W-:Y:S01]  /*2ed0*/  UMOV UR7, 0x40000000 ;  /* 0x4000000000077882 */ /* 0x000fe20000000000 */
[----:B------:R-:W-:Y:S01]  /*2ee0*/  UMOV UR5, 0x40000040 ;  /* 0x4000004000057882 */ /* 0x000fe20000000000 */
[----:B------:R-:W-:Y:S01]  /*2ef0*/  R2UR UR8, R9 ;  /* 0x00000000090872ca */ /* 0x000fe200000e0000 */
[C---:B------:R-:W-:Y:S01]  /*2f00*/  VIADD R9, R7.reuse, 0x906 ;  /* 0x0000090607097836 */ /* 0x040fe20000000000 */
[----:B------:R-:W-:Y:S01]  /*2f10*/  R2UR UR9, R8 ;  /* 0x00000000080972ca */ /* 0x000fe200000e0000 */
[----:B------:R-:W-:-:S03]  /*2f20*/  VIADD R7, R7, 0x986 ;  /* 0x0000098607077836 */ /* 0x000fc60000000000 */
[----:B------:R-:W-:Y:S02]  /*2f30*/  R2UR UR10, R9 ;  /* 0x00000000090a72ca */ /* 0x000fe400000e0000 */
[----:B------:R-:W-:Y:S01]  /*2f40*/  R2UR UR11, R7 ;  /* 0x00000000070b72ca */ /* 0x000fe200000e0000 */
[----:B------:R-:W-:-:S05]  /*2f50*/  IMAD R7, R3, 0x40, R228 ;  /* 0x0000004003077824 */ /* 0x000fca00078e02e4 */
[----:B------:R-:W-:-:S05]  /*2f60*/  LEA R7, R7, UR60, 0x2 ;  /* 0x0000003c07077c11 */ /* 0x000fca000f8e10ff */
[----:B------:R3:W4:Y:S04]  /*2f70*/  LDS R14, [R7+0x2c100] ;  /* 0x02c10000070e7984 */ /* 0x0007280000000800 */
[----:B------:R3:W1:Y:S01]  /*2f80*/  LDS R15, [R7+0x2c120] ;  /* 0x02c12000070f7984 */ /* 0x0006620000000800 */
        /* <DEDUP_REMOVED lines=12> */
[----:B------:R-:W-:Y:S01]  /*3050*/  HGMMA.64x8x16.F32 R40, gdesc[UR4], R40, gsb0 ;  /* 0x00000000042879f0 */ /* 0x000fe20008000828 */
[----:B---3--:R-:W-:Y:S05]  /*3060*/  @!P0 BRA `(.L_x_72) ;  /* 0x0000000000048947 */ /* 0x008fea0003800000 */
[----:B------:R-:W-:Y:S01]  /*3070*/  BPT.TRAP 0x1 ;  /* 0x000000040000795c */ /* 0x000fe20000300000 */
.L_x_72:
[----:B------:R-:W-:-:S04]  /*3080*/  SHF.L.U32 R10, R17, 0x1f, RZ ;  /* 0x0000001f110a7819 */ /* 0x000fc800000006ff */
[----:B------:R3:W1:Y:S01]  /*3090*/  SYNCS.PHASECHK.TRANS64.TRYWAIT P1, [UR60+0x31830], R10 ;  /* 0x0318300aff0075a7 */ /* 0x000662000802017c */
[----:B------:R-:W-:Y:S05]  /*30a0*/  @!P0 BRA `(.L_x_73) ;  /* 0x0000000000048947 */ /* 0x000fea0003800000 */
[----:B------:R-:W-:Y:S01]  /*30b0*/  BPT.TRAP 0x1 ;  /* 0x000000040000795c */ /* 0x000fe20000300000 */
.L_x_73:
[----:B------:R-:W-:Y:S02]  /*30c0*/  VIADD R6, R6, 0xa000 ;  /* 0x0000a00006067836 */ /* 0x000fe40000000000 */
[----:B------:R-:W-:-:S03]  /*30d0*/  VIADD R7, R5, 0x24100 ;  /* 0x0002410005077836 */ /* 0x000fc60000000000 */
[----:B------:R-:W-:Y:S02]  /*30e0*/  SHF.R.U32.HI R6, RZ, 0x4, R6 ;  /* 0x00000004ff067819 */ /* 0x000fe40000011606 */
[----:B------:R-:W-:Y:S02]  /*30f0*/  SHF.R.U32.HI R8, RZ, 0x4, R7 ;  /* 0x00000004ff087819 */ /* 0x000fe40000011607 */
[----:B------:R-:W-:Y:S02]  /*3100*/  LOP3.LUT R6, R6, 0x3fff, RZ, 0xc0, !PT ;  /* 0x00003fff06067812 */ /* 0x000fe400078ec0ff */
[----:B------:R-:W-:Y:S02]  /*3110*/  LOP3.LUT R8, R8, 0x3fff, RZ, 0xc0, !PT ;  /* 0x00003fff08087812 */ /* 0x000fe400078ec0ff */
[----:B------:R-:W-:Y:S02]  /*3120*/  LOP3.LUT R6, R6, 0x10000, RZ, 0xfc, !PT ;  /* 0x0001000006067812 */ /* 0x000fe400078efcff */
[----:B------:R-:W-:Y:S01]  /*3130*/  LOP3.LUT R8, R8, 0x10000, RZ, 0xfc, !PT ;  /* 0x0001000008087812 */ /* 0x000fe200078efcff */
[----:B-1----:R-:W-:Y:S06]  /*3140*/  @P1 BRA `(.L_x_74) ;  /* 0x0000000000081947 */ /* 0x002fec0003800000 */
[----:B------:R-:W1:Y:S02]  /*3150*/  SYNCS.PHASECHK.TRANS64.TRYWAIT P1, [UR60+0x31830], R10 ;  /* 0x0318300aff0075a7 */ /* 0x000e64000802017c */
[----:B-1----:R-:W-:Y:S05]  /*3160*/  @!P1 BRA `(.L_x_75) ;  /* 0x0000006c00b49947 */ /* 0x002fea0003800000 */
.L_x_74:
[----:B------:R-:W-:Y:S01]  /*3170*/  VIADD R9, R6, 0x80 ;  /* 0x0000008006097836 */ /* 0x000fe20000000000 */
[----:B------:R-:W-:Y:S01]  /*3180*/  R2UR UR4, R8 ;  /* 0x00000000080472ca */ /* 0x000fe200000e0000 */
[C---:B---3--:R-:W-:Y:S01]  /*3190*/  VIADD R10, R6.reuse, 0x100 ;  /* 0x00000100060a7836 */ /* 0x048fe20000000000 */
[C---:B------:R-:W-:Y:S01]  /*31a0*/  R2UR UR6, R6.reuse ;  /* 0x00000000060672ca */ /* 0x040fe200000e0000 */
[----:B------:R-:W-:Y:S01]  /*31b0*/  WARPGROUP.ARRIVE ;  /* 0x00000000000079c5 */ /* 0x000fe20000000000 */
        /* <DEDUP_REMOVED lines=9> */
[----:B------:R-:W-:Y:S01]  /*3250*/  VIADD R10, R8, 0x2 ;  /* 0x00000002080a7836 */ /* 0x000fe20000000000 */
[C---:B------:R-:W-:Y:S01]  /*3260*/  ISETP.GT.AND P1, PT, R2.reuse, 0x10, PT ;  /* 0x000000100200780c */ /* 0x040fe20003f24270 */
[----:B------:R-:W-:Y:S01]  /*3270*/  HGMMA.64x8x16.F32 R44, gdesc[UR4], RZ, !UPT ;  /* 0x00000000042c79f0 */ /* 0x000fe2000c7008ff */
[----:B------:R-:W-:Y:S01]  /*3280*/  UMOV UR7, 0x40000000 ;  /* 0x4000000000077882 */ /* 0x000fe20000000000 */
[----:B------:R-:W-:Y:S01]  /*3290*/  UMOV UR6, UR8 ;  /* 0x0000000800067c82 */ /* 0x000fe20008000000 */
[C---:B------:R-:W-:Y:S01]  /*32a0*/  ISETP.GT.AND P2, PT, R2.reuse, 0x11, PT ;  /* 0x000000110200780c */ /* 0x040fe20003f44270 */
[----:B------:R-:W-:Y:S01]  /*32b0*/  HGMMA.64x8x16.F32 R48, gdesc[UR4], RZ, !UPT ;  /* 0x00000000043079f0 */ /* 0x000fe2000c7008ff */
[----:B------:R-:W-:Y:S01]  /*32c0*/  UMOV UR6, UR9 ;  /* 0x0000000900067c82 */ /* 0x000fe20008000000 */
[----:B------:R-:W-:Y:S01]  /*32d0*/  UMOV UR7, 0x40000000 ;  /* 0x4000000000077882 */ /* 0x000fe20000000000 */
[C---:B------:R-:W-:Y:S01]  /*32e0*/  ISETP.GT.AND P5, PT, R2.reuse, RZ, PT ;  /* 0x000000ff0200720c */ /* 0x040fe20003fa4270 */
[----:B------:R-:W-:Y:S01]  /*32f0*/  HGMMA.64x8x16.F32 R52, gdesc[UR4], RZ, !UPT ;  /* 0x00000000043479f0 */ /* 0x000fe2000c7008ff */
[----:B------:R-:W-:Y:S01]  /*3300*/  UMOV UR6, UR10 ;  /* 0x0000000a00067c82 */ /* 0x000fe20008000000 */
[----:B------:R-:W-:Y:S01]  /*3310*/  UMOV UR7, 0x40000000 ;  /* 0x4000000000077882 */ /* 0x000fe20000000000 */
[C---:B------:R-:W-:Y:S01]  /*3320*/  ISETP.GT.AND P3, PT, R2.reuse, 0x20, PT ;  /* 0x000000200200780c */ /* 0x040fe20003f64270 */
[----:B------:R-:W-:Y:S01]  /*3330*/  HGMMA.64x8x16.F32 R216, gdesc[UR4], RZ, !UPT ;  /* 0x0000000004d879f0 */ /* 0x000fe2000c7008ff */
[----:B------:R-:W-:Y:S01]  /*3340*/  UMOV UR6, UR11 ;  /* 0x0000000b00067c82 */ /* 0x000fe20008000000 */
[----:B------:R-:W-:Y:S01]  /*3350*/  UMOV UR7, 0x40000000 ;  /* 0x4000000000077882 */ /* 0x000fe20000000000 */
[----:B------:R-:W-:Y:S01]  /*3360*/  ISETP.GT.AND P6, PT, R2, 0x1, PT ;  /* 0x000000010200780c */ /* 0x000fe20003fc4270 */
        /* <DEDUP_REMOVED lines=11> */
[----:B------:R-:W-:Y:S01]  /*3420*/  ISETP.GT.AND P4, PT, R2, 0x21, PT ;  /* 0x000000210200780c */ /* 0x000fe20003f84270 */
[----:B------:R-:W-:Y:S01]  /*3430*/  UMOV UR57, 0x40000040 ;  /* 0x4000004000397882 */ /* 0x000fe20000000000 */
[----:B------:R-:W-:Y:S01]  /*3440*/  R2UR UR10, R9 ;  /* 0x00000000090a72ca */ /* 0x000fe200000e0000 */
[----:B------:R-:W-:Y:S01]  /*3450*/  VIADD R9, R6, 0x4 ;  /* 0x0000000406097836 */ /* 0x000fe20000000000 */
[----:B------:R-:W-:Y:S01]  /*3460*/  R2UR UR11, R10 ;  /* 0x000000000a0b72ca */ /* 0x000fe200000e0000 */
[----:B------:R-:W-:Y:S01]  /*3470*/  VIADD R10, R8, 0x4 ;  /* 0x00000004080a7836 */ /* 0x000fe20000000000 */
[----:B------:R-:W-:Y:S01]  /*3480*/  UMOV UR59, 0x40 ;  /* 0x00000040003b7882 */ /* 0x000fe20000000000 */
[----:B------:R-:W-:Y:S01]  /*3490*/  UMOV UR13, UR57 ;  /* 0x00000039000d7c82 */ /* 0x000fe20008000000 */
[----:B------:R-:W-:Y:S01]  /*34a0*/  UMOV UR15, 0x40 ;  /* 0x00000040000f7882 */ /* 0x000fe20000000000 */
[----:B------:R-:W-:Y:S01]  /*34b0*/  UMOV UR17, UR57 ;  /* 0x0000003900117c82 */ /* 0x000fe20008000000 */
[----:B------:R-:W-:Y:S01]  /*34c0*/  UMOV UR19, 0x40 ;  /* 0x0000004000137882 */ /* 0x000fe20000000000 */
[----:B------:R-:W-:Y:S01]  /*34d0*/  UMOV UR49, 0x40000040 ;  /* 0x4000004000317882 */ /* 0x000fe20000000000 */
        /* <DEDUP_REMOVED lines=9> */
[----:B------:R-:W-:Y:S01]  /*3570*/  HGMMA.64x8x16.F32 R44, gdesc[UR4], R44 ;  /* 0x00000000042c79f0 */ /* 0x000fe2000870082c */
[----:B------:R-:W-:Y:S01]  /*3580*/  UMOV UR6, UR8 ;  /* 0x0000000800067c82 */ /* 0x000fe20008000000 */
[----:B------:R-:W-:Y:S01]  /*3590*/  UMOV UR7, 0x40000000 ;  /* 0x4000000000077882 */ /* 0x000fe20000000000 */
[----:B------:R-:W-:Y:S01]  /*35a0*/  UMOV UR41, UR25 ;  /* 0x0000001900297c82 */ /* 0x000fe20008000000 */
[----:B------:R-:W-:Y:S01]  /*35b0*/  HGMMA.64x8x16.F32 R48, gdesc[UR4], R48 ;  /* 0x00000000043079f0 */ /* 0x000fe20008700830 */
[----:B------:R-:W-:Y:S01]  /*35c0*/  UMOV UR6, UR9 ;  /* 0x0000000900067c82 */ /* 0x000fe20008000000 */
[----:B------:R-:W-:Y:S01]  /*35d0*/  UMOV UR7, 0x40000000 ;  /* 0x4000000000077882 */ /* 0x000fe20000000000 */
        /* <DEDUP_REMOVED lines=19> */
[C---:B------:R-:W-:Y:S01]  /*3710*/  VIADD R10, R6.reuse, 0x204 ;  /* 0x00000204060a7836 */ /* 0x040fe20000000000 */
[----:B------:R-:W-:Y:S01]  /*3720*/  UMOV UR33, UR25 ;  /* 0x0000001900217c82 */ /* 0x000fe20008000000 */
[----:B------:R-:W-:Y:S01]  /*3730*/  UMOV UR35, 0x40 ;  /* 0x0000004000237882 */ /* 0x000fe20000000000 */
[----:B------:R-:W-:Y:S01]  /*3740*/  R2UR UR10, R9 ;  /* 0x00000000090a72ca */ /* 0x000fe200000e0000 */
[----:B------:R-:W-:Y:S01]  /*3750*/  VIADD R9, R6, 0x6 ;  /* 0x0000000606097836 */ /* 0x000fe20000000000 */
[----:B------:R-:W-:Y:S01]  /*3760*/  R2UR UR11, R10 ;  /* 0x000000000a0b72ca */ /* 0x000fe200000e0000 */
[----:B------:R-:W-:Y:S01]  /*3770*/  VIADD R10, R8, 0x6 ;  /* 0x00000006080a7836 */ /* 0x000fe20000000000 */
[----:B------:R-:W-:Y:S01]  /*3780*/  UMOV UR21, 0x40000040 ;  /* 0x4000004000157882 */ /* 0x000fe20000000000 */
[----:B------:R-:W-:Y:S01]  /*3790*/  IMAD R5, R4, 0x2800, R5 ;  /* 0x0000280004057824 */ /* 0x000fe200078e0205 */
[----:B------:R-:W-:-:S04]  /*37a0*/  UMOV UR23, 0x40 ;  /* 0x0000004000177882 */ /* 0x000fc80000000000 */
[----:B------:R-:W-:-:S04]  /*37b0*/  SHF.R.U32.HI R5, RZ, 0x4, R5 ;  /* 0x00000004ff057819 */ /* 0x000fc80000011605 */
[----:B------:R-:W-:Y:S01]  /*37c0*/  LOP3.LUT R5, R5, 0x3fff, RZ, 0xc0, !PT ;  /* 0x00003fff05057812 */ /* 0x000fe200078ec0ff */
[----:B------:R-:W-:Y:S01]  /*37d0*/  HGMMA.64x8x16.F32 R44, gdesc[UR4], R44 ;  /* 0x00000000042c79f0 */ /* 0x000fe2000870082c */
[----:B------:R-:W-:Y:S01]  /*37e0*/  UMOV UR6, UR8 ;  /* 0x0000000800067c82 */ /* 0x000fe20008000000 */
[----:B------:R-:W-:Y:S02]  /*37f0*/  UMOV UR7, 0x40000000 ;  /* 0x4000000000077882 */ /* 0x000fe40000000000 */
        /* <DEDUP_REMOVED lines=321> */
[----:B------:R-:W-:Y:S04]  /*4c10*/  HGMMA.64x8x16.F32 R44, gdesc[UR4], R44 ;  /* 0x00000000042c79f0 */ /* 0x000fe8000870082c */
        /* <DEDUP_REMOVED lines=24> */
[----:B------:R-:W-:Y:S04]  /*4da0*/  HGMMA.64x8x16.F32 R44, gdesc[UR4], R44 ;  /* 0x00000000042c79f0 */ /* 0x000fe8000870082c */
[----:B------:R-:W-:Y:S01]  /*4db0*/  UMOV UR6, UR8 ;  /* 0x0000000800067c82 */ /* 0x000fe20008000000 */
[----:B------:R-:W-:Y:S02]  /*4dc0*/  UMOV UR7, 0x40000000 ;  /* 0x4000000000077882 */ /* 0x000fe40000000000 */
[----:B------:R-:W-:Y:S01]  /*4dd0*/  HGMMA.64x8x16.F32 R48, gdesc[UR4], R48 ;  /* 0x00000000043079f0 */ /* 0x000fe20008700830 */
[----:B------:R-:W-:Y:S01]  /*4de0*/  UMOV UR6, UR9 ;  /* 0x0000000900067c82 */ /* 0x000fe20008000000 */
[----:B------:R-:W-:Y:S01]  /*4df0*/  UMOV UR7, 0x40000000 ;  /* 0x4000000000077882 */ /* 0x000fe20000000000 */
[----:B------:R-:W-:Y:S01]  /*4e00*/  UMOV UR9, UR15 ;  /* 0x0000000f00097c82 */ /* 0x000fe20008000000 */
[----:B------:R-:W-:Y:S01]  /*4e10*/  HGMMA.64x8x16.F32 R52, gdesc[UR4], R52 ;  /* 0x00000000043479f0 */ /* 0x000fe20008700834 */
[----:B------:R-:W-:Y:S01]  /*4e20*/  UMOV UR6, UR10 ;  /* 0x0000000a00067c82 */ /* 0x000fe20008000000 */
[----:B------:R-:W-:-:S02]  /*4e30*/  UMOV UR7, 0x40000000 ;  /* 0x4000000000077882 */ /* 0x000fc40000000000 */
[----:B------:R-:W-:Y:S01]  /*4e40*/  HGMMA.64x8x16.F32 R216, gdesc[UR4], R216 ;  /* 0x0000000004d879f0 */ /* 0x000fe200087008d8 */
[----:B------:R-:W-:Y:S01]  /*4e50*/  UMOV UR6, UR11 ;  /* 0x0000000b00067c82 */ /* 0x000fe20008000000 */
[----:B------:R-:W-:Y:S01]  /*4e60*/  UMOV UR7, 0x40000000 ;  /* 0x4000000000077882 */ /* 0x000fe20000000000 */
[----:B------:R-:W-:Y:S01]  /*4e70*/  UMOV UR11, UR19 ;  /* 0x00000013000b7c82 */ /* 0x000fe20008000000 */
[----:B------:R-:W-:Y:S01]  /*4e80*/  HGMMA.64x8x16.F32 R220, gdesc[UR4], R220, gsb0 ;  /* 0x0000000004dc79f0 */ /* 0x000fe200080008dc */
[----:B------:R-:W-:Y:S01]  /*4e90*/  ULDC UR4, c[0x0][0x744] ;  /* 0x0001d10000047ab9 */ /* 0x000fe20000000800 */
[----:B------:R-:W-:Y:S01]  /*4ea0*/  UMOV UR7, 0x40 ;  /* 0x0000004000077882 */ /* 0x000fe20000000000 */
[----:B------:R-:W-:Y:S02]  /*4eb0*/  WARPGROUP.DEPBAR.LE gsb0, 0x1 ;  /* 0x00008000000079c5 */ /* 0x000fe40000010100 */
[----:B--2---:R-:W-:Y:S02]  /*4ec0*/  FSEL R11, R28, -INF , P1 ;  /* 0xff8000001c0b7808 */ /* 0x004fe40000800000 */
[----:B------:R-:W-:-:S02]  /*4ed0*/  FSEL R29, R29, -INF , P2 ;  /* 0xff8000001d1d7808 */ /* 0x000fc40001000000 */
[----:B------:R-:W-:Y:S01]  /*4ee0*/  FSEL R9, R24, -INF , P5 ;  /* 0xff80000018097808 */ /* 0x000fe20002800000 */
[--C-:B----4-:R-:W-:Y:S01]  /*4ef0*/  FFMA.FTZ R8, R11, UR4, -R14.reuse ;  /* 0x000000040b087c23 */ /* 0x110fe2000801080e */
[----:B------:R-:W-:Y:S01]  /*4f00*/  FSEL R13, R32, -INF , P3 ;  /* 0xff800000200d7808 */ /* 0x000fe20001800000 */
[--C-:B------:R-:W-:Y:S01]  /*4f10*/  FFMA.FTZ R11, R29, UR4, -R14.reuse ;  /* 0x000000041d0b7c23 */ /* 0x100fe2000801080e */
[----:B------:R-:W-:Y:S01]  /*4f20*/  FSEL R26, R26, -INF , P5 ;  /* 0xff8000001a1a7808 */ /* 0x000fe20002800000 */
[--C-:B------:R-:W-:Y:S01]  /*4f30*/  FFMA.FTZ R9, R9, UR4, -R14.reuse ;  /* 0x0000000409097c23 */ /* 0x100fe2000801080e */
[----:B------:R-:W-:Y:S01]  /*4f40*/  FSEL R28, R30, -INF , P1 ;  /* 0xff8000001e1c7808 */ /* 0x000fe20000800000 */
[--C-:B------:R-:W-:Y:S01]  /*4f50*/  FFMA.FTZ R6, R13, UR4, -R14.reuse ;  /* 0x000000040d067c23 */ /* 0x100fe2000801080e */
[----:B------:R-:W-:Y:S01]  /*4f60*/  FSEL R25, R25, -INF , P6 ;  /* 0xff80000019197808 */ /* 0x000fe20003000000 */
[----:B------:R-:W-:Y:S01]  /*4f70*/  FFMA.FTZ R24, R26, UR4, -R15 ;  /* 0x000000041a187c23 */ /* 0x000fe2000801080f */
[C---:B------:R-:W-:Y:S01]  /*4f80*/  ISETP.GT.AND P5, PT, R2.reuse, 0x30, PT ;  /* 0x000000300200780c */ /* 0x040fe20003fa4270 */
[----:B------:R-:W1:Y:S01]  /*4f90*/  MUFU.EX2 R9, R9 ;  /* 0x0000000900097308 */ /* 0x000e620000000800 */
[----:B------:R-:W-:Y:S01]  /*4fa0*/  FSEL R22, R27, -INF , P6 ;  /* 0xff8000001b167808 */ /* 0x000fe20003000000 */
[----:B------:R-:W-:Y:S01]  /*4fb0*/  FFMA.FTZ R10, R25, UR4, -R14 ;  /* 0x00000004190a7c23 */ /* 0x000fe2000801080e */
[----:B------:R-:W-:-:S02]  /*4fc0*/  ISETP.GT.AND P1, PT, R2, 0x40, PT ;  /* 0x000000400200780c */ /* 0x000fc40003f24270 */
[----:B------:R-:W-:Y:S01]  /*4fd0*/  FSEL R32, R31, -INF , P2 ;  /* 0xff8000001f207808 */ /* 0x000fe20001000000 */
[--C-:B------:R-:W-:Y:S01]  /*4fe0*/  FFMA.FTZ R25, R22, UR4, -R15.reuse ;  /* 0x0000000416197c23 */ /* 0x100fe2000801080f */
[----:B------:R-:W-:Y:S01]  /*4ff0*/  ISETP.GT.AND P6, PT, R2, 0x31, PT ;  /* 0x000000310200780c */ /* 0x000fe20003fc4270 */
[--C-:B------:R-:W-:Y:S01]  /*5000*/  FFMA.FTZ R22, R28, UR4, -R15.reuse ;  /* 0x000000041c167c23 */ /* 0x100fe2000801080f */
[----:B------:R-:W-:Y:S01]  /*5010*/  ISETP.GT.AND P2, PT, R2, 0x41, PT ;  /* 0x000000410200780c */ /* 0x000fe20003f44270 */
[--C-:B------:R-:W-:Y:S01]  /*5020*/  FFMA.FTZ R27, R32, UR4, -R15.reuse ;  /* 0x00000004201b7c23 */ /* 0x100fe2000801080f */
[----:B------:R-:W-:Y:S01]  /*5030*/  FSEL R21, R36, -INF , P5 ;  /* 0xff80000024157808 */ /* 0x000fe20002800000 */
[----:B------:R-:W2:Y:S01]  /*5040*/  MUFU.EX2 R10, R10 ;  /* 0x0000000a000a7308 */ /* 0x000ea20000000800 */
[----:B------:R-:W-:Y:S02]  /*5050*/  FSEL R23, R40, -INF , P1 ;  /* 0xff80000028177808 */ /* 0x000fe40000800000 */
[----:B------:R-:W-:Y:S01]  /*5060*/  LEA R29, R228, UR60, 0x2 ;  /* 0x0000003ce41d7c11 */ /* 0x000fe2000f8e10ff */
[--C-:B------:R-:W-:Y:S01]  /*5070*/  FFMA.FTZ R12, R21, UR4, -R14.reuse ;  /* 0x00000004150c7c23 */ /* 0x100fe2000801080e */
[----:B------:R-:W-:Y:S01]  /*5080*/  FSEL R33, R33, -INF , P4 ;  /* 0xff80000021217808 */ /* 0x000fe20002000000 */
[--C-:B------:R-:W-:Y:S01]  /*5090*/  FFMA.FTZ R20, R23, UR4, -R14.reuse ;  /* 0x0000000417147c23 */ /* 0x100fe2000801080e */
[----:B------:R-:W-:Y:S01]  /*50a0*/  FSEL R37, R37, -INF , P6 ;  /* 0xff80000025257808 */ /* 0x000fe20003000000 */
[----:B------:R-:W3:Y:S01]  /*50b0*/  LDS R30, [R29+0x2c300] ;  /* 0x02c300001d1e7984 */ /* 0x000ee20000000800 */
[----:B------:R-:W-:Y:S01]  /*50c0*/  FSEL R41, R41, -INF , P2 ;  /* 0xff80000029297808 */ /* 0x000fe20001000000 */
[--C-:B------:R-:W-:Y:S01]  /*50d0*/  FFMA.FTZ R13, R33, UR4, -R14.reuse ;  /* 0x00000004210d7c23 */ /* 0x100fe2000801080e */
[----:B------:R-:W-:Y:S01]  /*50e0*/  FSEL R26, R35, -INF , P4 ;  /* 0xff800000231a7808 */ /* 0x000fe20002000000 */
[--C-:B------:R-:W-:Y:S01]  /*50f0*/  FFMA.FTZ R21, R37, UR4, -R14.reuse ;  /* 0x0000000425157c23 */ /* 0x100fe2000801080e */
[----:B------:R-:W-:Y:S01]  /*5100*/  FSEL R38, R38, -INF , P5 ;  /* 0xff80000026267808 */ /* 0x000fe20002800000 */
[----:B------:R-:W-:Y:S01]  /*5110*/  FFMA.FTZ R23, R41, UR4, -R14 ;  /* 0x0000000429177c23 */ /* 0x000fe2000801080e */
[----:B------:R-:W-:Y:S01]  /*5120*/  FSEL R40, R39, -INF , P6 ;  /* 0xff80000027287808 */ /* 0x000fe20003000000 */
[----:B------:R4:W5:Y:S01]  /*5130*/  LDS R14, [R29+0x2c320] ;  /* 0x02c320001d0e7984 */ /* 0x0009620000000800 */
[----:B------:R-:W-:Y:S01]  /*5140*/  FSEL R34, R34, -INF , P3 ;  /* 0xff80000022227808 */ /* 0x000fe20001800000 */
[--C-:B------:R-:W-:Y:S01]  /*5150*/  FFMA.FTZ R31, R26, UR4, -R15.reuse ;  /* 0x000000041a1f7c23 */ /* 0x100fe2000801080f */
[----:B------:R-:W-:Y:S01]  /*5160*/  FSEL R42, R42, -INF , P1 ;  /* 0xff8000002a2a7808 */ /* 0x000fe20000800000 */
[--C-:B------:R-:W-:Y:S01]  /*5170*/  FFMA.FTZ R38, R38, UR4, -R15.reuse ;  /* 0x0000000426267c23 */ /* 0x100fe2000801080f */
[----:B------:R-:W-:Y:S01]  /*5180*/  FSEL R28, R43, -INF , P2 ;  /* 0xff8000002b1c7808 */ /* 0x000fe20001000000 */
[----:B------:R-:W-:Y:S01]  /*5190*/  FFMA.FTZ R40, R40, UR4, -R15 ;  /* 0x0000000428287c23 */ /* 0x000fe2000801080f */
[----:B------:R-:W-:-:S02]  /*51a0*/  WARPGROUP.DEPBAR.LE gsb0, 0x0 ;  /* 0x00008000000079c5 */ /* 0x000fc40000010000 */
[--C-:B------:R-:W-:Y:S01]  /*51b0*/  FFMA.FTZ R39, R34, UR4, -R15.reuse ;  /* 0x0000000422277c23 */ /* 0x100fe2000801080f */
[--C-:B----4-:R-:W-:Y:S01]  /*51c0*/  FFMA.FTZ R29, R42, UR4, -R15.reuse ;  /* 0x000000042a1d7c23 */ /* 0x110fe2000801080f */
[----:B------:R-:W-:Y:S01]  /*51d0*/  FFMA.FTZ R28, R28, UR4, -R15 ;  /* 0x000000041c1c7c23 */ /* 0x000fe2000801080f */
[----:B------:R-:W4:Y:S01]  /*51e0*/  MUFU.EX2 R8, R8 ;  /* 0x0000000800087308 */ /* 0x000f220000000800 */
[----:B------:R-:W-:-:S04]  /*51f0*/  UIADD3 UR4, UR60, 0x2c500, URZ ;  /* 0x0002c5003c047890 */ /* 0x000fc8000fffe03f */
[----:B------:R-:W-:-:S03]  /*5200*/  USHF.R.U32.HI UR4, URZ, 0x4, UR4 ;  /* 0x000000043f047899 */ /* 0x000fc60008011604 */
[----:B------:R-:W-:Y:S01]  /*5210*/  MUFU.EX2 R24, R24 ;  /* 0x0000001800187308 */ /* 0x000fe20000000800 */
[----:B------:R-:W-:-:S04]  /*5220*/  ULOP3.LUT UR4, UR4, 0x3fff, URZ, 0xc0, !UPT ;  /* 0x00003fff04047892 */ /* 0x000fc8000f8ec03f */
[----:B------:R-:W-:-:S03]  /*5230*/  ULOP3.LUT UR4, UR4, 0x80000, URZ, 0xfc, !UPT ;  /* 0x0008000004047892 */ /* 0x000fc6000f8efc3f */
[----:B------:R-:W4:Y:S01]  /*5240*/  MUFU.EX2 R25, R25 ;  /* 0x0000001900197308 */ /* 0x000f220000000800 */
[----:B------:R-:W-:Y:S02]  /*5250*/  UIADD3 UR5, UR4, 0x80, URZ ;  /* 0x0000008004057890 */ /* 0x000fe4000fffe03f */
[----:B------:R-:W-:Y:S01]  /*5260*/  UIADD3 UR6, UR4, 0x100, URZ ;  /* 0x0000010004067890 */ /* 0x000fe2000fffe03f */
[--C-:B---3--:R-:W-:Y:S01]  /*5270*/  FADD.FTZ R44, R44, -R30.reuse ;  /* 0x8000001e2c2c7221 */ /* 0x108fe20000010000 */
[--C-:B------:R-:W-:Y:S01]  /*5280*/  FADD.FTZ R35, R48, -R30.reuse ;  /* 0x8000001e30237221 */ /* 0x100fe20000010000 */
[--C-:B------:R-:W-:Y:S01]  /*5290*/  FADD.FTZ R45, R45, -R30.reuse ;  /* 0x8000001e2d2d7221 */ /* 0x100fe20000010000 */
[--C-:B------:R-:W-:Y:S01]  /*52a0*/  FADD.FTZ R32, R49, -R30.reuse ;  /* 0x8000001e31207221 */ /* 0x100fe20000010000 */
[----:B------:R-:W3:Y:S01]  /*52b0*/  MUFU.EX2 R11, R11 ;  /* 0x0000000b000b7308 */ /* 0x000ee20000000800 */
[--C-:B------:R-:W-:Y:S01]  /*52c0*/  FADD.FTZ R36, R53, -R30.reuse ;  /* 0x8000001e35247221 */ /* 0x100fe20000010000 */
[--C-:B------:R-:W-:Y:S01]  /*52d0*/  FADD.FTZ R37, R216, -R30.reuse ;  /* 0x8000001ed8257221 */ /* 0x100fe20000010000 */
[----:B------:R-:W-:Y:S01]  /*52e0*/  FADD.FTZ R34, R217, -R30 ;  /* 0x8000001ed9227221 */ /* 0x000fe20000010000 */
[--C-:B-----5:R-:W-:Y:S01]  /*52f0*/  FADD.FTZ R49, R46, -R14.reuse ;  /* 0x8000000e2e317221 */ /* 0x120fe20000010000 */
[--C-:B------:R-:W-:Y:S01]  /*5300*/  FADD.FTZ R48, R47, -R14.reuse ;  /* 0x8000000e2f307221 */ /* 0x100fe20000010000 */
[--C-:B------:R-:W-:Y:S01]  /*5310*/  FADD.FTZ R53, R50, -R14.reuse ;  /* 0x8000000e32357221 */ /* 0x100fe20000010000 */
[--C-:B------:R-:W-:Y:S01]  /*5320*/  FADD.FTZ R50, R51, -R14.reuse ;  /* 0x8000000e33327221 */ /* 0x100fe20000010000 */
[----:B------:R-:W5:Y:S01]  /*5330*/  MUFU.EX2 R22, R22 ;  /* 0x0000001600167308 */ /* 0x000f620000000800 */
[--C-:B------:R-:W-:Y:S01]  /*5340*/  FADD.FTZ R47, R54, -R14.reuse ;  /* 0x8000000e362f7221 */ /* 0x100fe20000010000 */
[--C-:B------:R-:W-:Y:S01]  /*5350*/  FADD.FTZ R46, R55, -R14.reuse ;  /* 0x8000000e372e7221 */ /* 0x100fe20000010000 */
[--C-:B------:R-:W-:Y:S01]  /*5360*/  FADD.FTZ R43, R218, -R14.reuse ;  /* 0x8000000eda2b7221 */ /* 0x100fe20000010000 */
[--C-:B------:R-:W-:Y:S01]  /*5370*/  FADD.FTZ R219, R219, -R14.reuse ;  /* 0x8000000edbdb7221 */ /* 0x100fe20000010000 */
[--C-:B------:R-:W-:Y:S01]  /*5380*/  FADD.FTZ R222, R222, -R14.reuse ;  /* 0x8000000edede7221 */ /* 0x100fe20000010000 */
[----:B------:R-:W-:Y:S01]  /*5390*/  FADD.FTZ R223, R223, -R14 ;  /* 0x8000000edfdf7221 */ /* 0x000fe20000010000 */
[----:B-1----:R-:W-:Y:S01]  /*53a0*/  FMUL.FTZ R41, R9, R44 ;  /* 0x0000002c09297220 */ /* 0x002fe20000410000 */
[----:B------:R-:W1:Y:S01]  /*53b0*/  MUFU.EX2 R27, R27 ;  /* 0x0000001b001b7308 */ /* 0x000e620000000800 */
[----:B--2---:R-:W-:Y:S01]  /*53c0*/  F2FP.F16.F32.PACK_AB R14, R10, R9 ;  /* 0x000000090a0e723e */ /* 0x004fe200000000ff */
[----:B----4-:R-:W-:Y:S01]  /*53d0*/  FMUL.FTZ R35, R8, R35 ;  /* 0x0000002308237220 */ /* 0x010fe20000410000 */
[----:B------:R-:W-:Y:S01]  /*53e0*/  F2FP.F16.F32.PACK_AB R15, R25, R24 ;  /* 0x00000018190f723e */ /* 0x000fe200000000ff */
[----:B------:R-:W-:Y:S01]  /*53f0*/  BAR.SYNC.DEFER_BLOCKING 0x9, 0x100 ;  /* 0x0244000000007b1d */ /* 0x000fe20000010000 */
[----:B------:R-:W-:Y:S01]  /*5400*/  FMUL.FTZ R42, R10, R45 ;  /* 0x0000002d0a2a7220 */ /* 0x000fe20000410000 */
[C---:B---3--:R-:W-:Y:S01]  /*5410*/  FMUL.FTZ R32, R11.reuse, R32 ;  /* 0x000000200b207220 */ /* 0x048fe20000410000 */
[----:B------:R-:W-:Y:S01]  /*5420*/  F2FP.F16.F32.PACK_AB R8, R11, R8 ;  /* 0x000000080b08723e */ /* 0x000fe200000000ff */
[----:B------:R-:W-:Y:S01]  /*5430*/  FADD.FTZ R33, R52, -R30 ;  /* 0x8000001e34217221 */ /* 0x000fe20000010000 */
[----:B------:R-:W-:Y:S01]  /*5440*/  IMAD R218, R4, 0x2000, R7 ;  /* 0x0000200004da7824 */ /* 0x000fe200078e0207 */
[----:B------:R-:W2:Y:S01]  /*5450*/  MUFU.EX2 R6, R6 ;  /* 0x0000000600067308 */ /* 0x000ea20000000800 */
[----:B------:R-:W-:Y:S01]  /*5460*/  FMUL.FTZ R24, R24, R49 ;  /* 0x0000003118187220 */ /* 0x000fe20000410000 */
[----:B------:R-:W-:Y:S01]  /*5470*/  FMUL.FTZ R25, R25, R48 ;  /* 0x0000003019197220 */ /* 0x000fe20000410000 */
[----:B-----5:R-:W-:Y:S01]  /*5480*/  FMUL.FTZ R53, R22, R53 ;  /* 0x0000003516357220 */ /* 0x020fe20000410000 */
[----:B------:R-:W-:Y:S01]  /*5490*/  F2FP.F16.F32.PACK_AB R52, R32, R35 ;  /* 0x000000232034723e */ /* 0x000fe200000000ff */
[----:B------:R-:W-:Y:S01]  /*54a0*/  UMOV UR58, UR4 ;  /* 0x00000004003a7c82 */ /* 0x000fe20008000000 */
[----:B------:R-:W-:Y:S01]  /*54b0*/  UMOV UR14, UR5 ;  /* 0x00000005000e7c82 */ /* 0x000fe20008000000 */
[C---:B-1----:R-:W-:Y:S01]  /*54c0*/  F2FP.F16.F32.PACK_AB R9, R27.reuse, R22 ;  /* 0x000000161b09723e */ /* 0x042fe200000000ff */
[----:B------:R-:W1:Y:S01]  /*54d0*/  MUFU.EX2 R13, R13 ;  /* 0x0000000d000d7308 */ /* 0x000e620000000800 */
[----:B------:R-:W-:Y:S01]  /*54e0*/  FMUL.FTZ R50, R27, R50 ;  /* 0x000000321b327220 */ /* 0x000fe20000410000 */
[----:B------:R-:W-:Y:S01]  /*54f0*/  UIADD3 UR5, UR4, 0x180, URZ ;  /* 0x0000018004057890 */ /* 0x000fe2000fffe03f */
[----:B------:R-:W-:Y:S01]  /*5500*/  MOV R7, UR58 ;  /* 0x0000003a00077c02 */ /* 0x000fe20008000f00 */
[----:B------:R-:W-:Y:S01]  /*5510*/  UMOV UR8, UR14 ;  /* 0x0000000e00087c82 */ /* 0x000fe20008000000 */
[----:B------:R-:W-:Y:S01]  /*5520*/  UIADD3 UR50, UR4, 0x10, URZ ;  /* 0x0000001004327890 */ /* 0x000fe2000fffe03f */
[----:B------:R-:W-:Y:S01]  /*5530*/  F2FP.F16.F32.PACK_AB R53, R50, R53 ;  /* 0x000000353235723e */ /* 0x000fe200000000ff */
[----:B------:R-:W-:Y:S01]  /*5540*/  UIADD3 UR54, UR4, 0x190, URZ ;  /* 0x0000019004367890 */ /* 0x000fe2000fffe03f */
[----:B------:R-:W3:Y:S01]  /*5550*/  MUFU.EX2 R12, R12 ;  /* 0x0000000c000c7308 */ /* 0x000ee20000000800 */
[----:B--2---:R-:W-:Y:S01]  /*5560*/  FMUL.FTZ R33, R6, R33 ;  /* 0x0000002106217220 */ /* 0x004fe20000410000 */
[----:B------:R2:W-:Y:S01]  /*5570*/  STSM.16.M88.2 [R0+0x2c500], R14 ;  /* 0x02c5000e00007844 */ /* 0x0005e20000000100 */
[----:B------:R-:W-:Y:S01]  /*5580*/  UMOV UR18, UR5 ;  /* 0x0000000500127c82 */ /* 0x000fe20008000000 */
[----:B------:R-:W-:-:S02]  /*5590*/  UIADD3 UR5, UR4, 0x90, URZ ;  /* 0x0000009004057890 */ /* 0x000fc4000fffe03f */
[----:B------:R4:W-:Y:S01]  /*55a0*/  STSM.16.M88.2 [R0+0x2cd00], R8 ;  /* 0x02cd000800007844 */ /* 0x0009e20000000100 */
[----:B------:R-:W-:Y:S01]  /*55b0*/  UMOV UR10, UR18 ;  /* 0x00000012000a7c82 */ /* 0x000fe20008000000 */
[----:B------:R5:W4:Y:S01]  /*55c0*/  MUFU.EX2 R26, R39 ;  /* 0x00000027001a7308 */ /* 0x000b220000000800 */
[C---:B-1----:R-:W-:Y:S01]  /*55d0*/  FMUL.FTZ R36, R13.reuse, R36 ;  /* 0x000000240d247220 */ /* 0x042fe20000410000 */
[----:B------:R-:W-:Y:S01]  /*55e0*/  F2FP.F16.F32.PACK_AB R10, R13, R6 ;  /* 0x000000060d0a723e */ /* 0x000fe200000000ff */
[----:B------:R-:W-:Y:S02]  /*55f0*/  UIADD3 UR46, UR4, 0x210, URZ ;  /* 0x00000210042e7890 */ /* 0x000fe4000fffe03f */
[----:B------:R-:W-:Y:S01]  /*5600*/  UIADD3 UR26, UR4, 0x20, URZ ;  /* 0x00000020041a7890 */ /* 0x000fe2000fffe03f */
[----:B--2---:R-:W-:Y:S01]  /*5610*/  F2FP.F16.F32.PACK_AB R14, R42, R41 ;  /* 0x000000292a0e723e */ /* 0x004fe200000000ff */
[----:B------:R-:W-:Y:S01]  /*5620*/  UIADD3 UR30, UR4, 0xa0, URZ ;  /* 0x000000a0041e7890 */ /* 0x000fe2000fffe03f */
[----:B------:R-:W1:Y:S01]  /*5630*/  MUFU.EX2 R31, R31 ;  /* 0x0000001f001f7308 */ /* 0x000e620000000800 */
[--C-:B-----5:R-:W-:Y:S01]  /*5640*/  FADD.FTZ R39, R220, -R30.reuse ;  /* 0x8000001edc277221 */ /* 0x120fe20000010000 */
[----:B---3--:R-:W-:Y:S01]  /*5650*/  FMUL.FTZ R37, R12, R37 ;  /* 0x000000250c257220 */ /* 0x008fe20000410000 */
[----:B------:R-:W-:Y:S01]  /*5660*/  FADD.FTZ R30, R221, -R30 ;  /* 0x8000001edd1e7221 */ /* 0x000fe20000010000 */
[----:B------:R-:W-:Y:S01]  /*5670*/  F2FP.F16.F32.PACK_AB R15, R25, R24 ;  /* 0x00000018190f723e */ /* 0x000fe200000000ff */
[----:B------:R-:W-:Y:S01]  /*5680*/  UIADD3 UR42, UR4, 0x120, URZ ;  /* 0x00000120042a7890 */ /* 0x000fe2000fffe03f */
[----:B----4-:R-:W-:Y:S01]  /*5690*/  F2FP.F16.F32.PACK_AB R8, R36, R33 ;  /* 0x000000212408723e */ /* 0x010fe200000000ff */
[----:B------:R-:W-:Y:S01]  /*56a0*/  UIADD3 UR38, UR4, 0x1a0, URZ ;  /* 0x000001a004267890 */ /* 0x000fe2000fffe03f */
[----:B------:R-:W2:Y:S01]  /*56b0*/  MUFU.EX2 R21, R21 ;  /* 0x0000001500157308 */ /* 0x000ea20000000800 */
[----:B------:R-:W-:Y:S01]  /*56c0*/  FMUL.FTZ R47, R26, R47 ;  /* 0x0000002f1a2f7220 */ /* 0x000fe20000410000 */
[----:B------:R-:W-:-:S02]  /*56d0*/  UIADD3 UR34, UR4, 0x220, URZ ;  /* 0x0000022004227890 */ /* 0x000fc4000fffe03f */
[----:B------:R-:W-:-:S04]  /*56e0*/  UIADD3 UR22, UR4, 0x30, URZ ;  /* 0x0000003004167890 */ /* 0x000fc8000fffe03f */
[----:B------:R-:W3:Y:S01]  /*56f0*/  MUFU.EX2 R20, R20 ;  /* 0x0000001400147308 */ /* 0x000ee20000000800 */
[C---:B-1----:R-:W-:Y:S01]  /*5700*/  F2FP.F16.F32.PACK_AB R11, R31.reuse, R26 ;  /* 0x0000001a1f0b723e */ /* 0x042fe200000000ff */
[----:B------:R-:W-:-:S04]  /*5710*/  FMUL.FTZ R46, R31, R46 ;  /* 0x0000002e1f2e7220 */ /* 0x000fc80000410000 */
[----:B------:R-:W-:Y:S01]  /*5720*/  STSM.16.M88.2 [R0+0x2d500], R10 ;  /* 0x02d5000a00007844 */ /* 0x000fe20000000100 */
[----:B------:R-:W-:Y:S01]  /*5730*/  F2FP.F16.F32.PACK_AB R9, R46, R47 ;  /* 0x0000002f2e09723e */ /* 0x000fe200000000ff */
[----:B------:R-:W1:Y:S01]  /*5740*/  MUFU.EX2 R38, R38 ;  /* 0x0000002600267308 */ /* 0x000e620000000800 */
[C---:B--2---:R-:W-:Y:S01]  /*5750*/  FMUL.FTZ R34, R21.reuse, R34 ;  /* 0x0000002215227220 */ /* 0x044fe20000410000 */
[----:B------:R-:W-:-:S04]  /*5760*/  F2FP.F16.F32.PACK_AB R12, R21, R12 ;  /* 0x0000000c150c723e */ /* 0x000fc800000000ff */
[----:B------:R-:W-:Y:S02]  /*5770*/  F2FP.F16.F32.PACK_AB R34, R34, R37 ;  /* 0x000000252222723e */ /* 0x000fe400000000ff */
[----:B------:R-:W2:Y:S01]  /*5780*/  MUFU.EX2 R40, R40 ;  /* 0x0000002800287308 */ /* 0x000ea20000000800 */
[----:B---3--:R-:W-:-:S07]  /*5790*/  FMUL.FTZ R39, R20, R39 ;  /* 0x0000002714277220 */ /* 0x008fce0000410000 */
[----:B------:R-:W3:Y:S01]  /*57a0*/  MUFU.EX2 R23, R23 ;  /* 0x0000001700177308 */ /* 0x000ee20000000800 */
[----:B-1----:R-:W-:-:S07]  /*57b0*/  FMUL.FTZ R43, R38, R43 ;  /* 0x0000002b262b7220 */ /* 0x002fce0000410000 */
[----:B------:R-:W1:Y:S01]  /*57c0*/  MUFU.EX2 R29, R29 ;  /* 0x0000001d001d7308 */ /* 0x000e620000000800 */
[C---:B--2---:R-:W-:Y:S01]  /*57d0*/  F2FP.F16.F32.PACK_AB R13, R40.reuse, R38 ;  /* 0x00000026280d723e */ /* 0x044fe200000000ff */
[----:B------:R-:W-:Y:S01]  /*57e0*/  FMUL.FTZ R6, R40, R219 ;  /* 0x000000db28067220 */ /* 0x000fe20000410000 */
[----:B------:R-:W-:-:S03]  /*57f0*/  SHF.R.U32.HI R219, RZ, 0x4, R218 ;  /* 0x00000004ffdb7819 */ /* 0x000fc600000116da */
[----:B------:R2:W-:Y:S01]  /*5800*/  STSM.16.M88.2 [R0+0x2dd00], R12 ;  /* 0x02dd000c00007844 */ /* 0x0005e20000000100 */
[----:B------:R-:W-:Y:S01]  /*5810*/  LOP3.LUT R219, R219, 0x3fff, RZ, 0xc0, !PT ;  /* 0x00003fffdbdb7812 */ /* 0x000fe200078ec0ff */
[----:B------:R-:W4:Y:S01]  /*5820*/  MUFU.EX2 R28, R28 ;  /* 0x0000001c001c7308 */ /* 0x000f220000000800 */
[C---:B---3--:R-:W-:Y:S01]  /*5830*/  F2FP.F16.F32.PACK_AB R20, R23.reuse, R20 ;  /* 0x000000141714723e */ /* 0x048fe200000000ff */
[----:B------:R-:W-:Y:S01]  /*5840*/  FMUL.FTZ R30, R23, R30 ;  /* 0x0000001e171e7220 */ /* 0x000fe20000410000 */
[----:B------:R-:W-:Y:S02]  /*5850*/  R2UR UR56, R219 ;  /* 0x00000000db3872ca */ /* 0x000fe400000e0000 */
[----:B------:R-:W-:Y:S02]  /*5860*/  F2FP.F16.F32.PACK_AB R35, R6, R43 ;  /* 0x0000002b0623723e */ /* 0x000fe400000000ff */
[----:B------:R-:W-:Y:S01]  /*5870*/  F2FP.F16.F32.PACK_AB R30, R30, R39 ;  /* 0x000000271e1e723e */ /* 0x000fe200000000ff */
[----:B-1----:R-:W-:Y:S01]  /*5880*/  FMUL.FTZ R222, R29, R222 ;  /* 0x000000de1dde7220 */ /* 0x002fe20000410000 */
[----:B--2---:R-:W-:Y:S01]  /*5890*/  VIADD R12, R219, 0x100 ;  /* 0x00000100db0c7836 */ /* 0x004fe20000000000 */
[----:B------:R-:W-:-:S04]  /*58a0*/  MOV R6, UR59 ;  /* 0x0000003b00067c02 */ /* 0x000fc80008000f00 */
[----:B------:R-:W-:Y:S02]  /*58b0*/  R2UR UR24, R12 ;  /* 0x000000000c1872ca */ /* 0x000fe400000e0000 */
[----:B------:R-:W-:Y:S01]  /*58c0*/  UMOV UR12, UR56 ;  /* 0x00000038000c7c82 */ /* 0x000fe20008000000 */
[C---:B----4-:R-:W-:Y:S01]  /*58d0*/  F2FP.F16.F32.PACK_AB R21, R28.reuse, R29 ;  /* 0x0000001d1c15723e */ /* 0x050fe200000000ff */
[----:B------:R-:W-:Y:S01]  /*58e0*/  FMUL.FTZ R223, R28, R223 ;  /* 0x000000df1cdf7220 */ /* 0x000fe20000410000 */
[----:B------:R-:W-:Y:S01]  /*58f0*/  UMOV UR16, UR56 ;  /* 0x0000003800107c82 */ /* 0x000fe20008000000 */
[----:B------:R-:W-:Y:S02]  /*5900*/  VIADD R12, R219, 0x180 ;  /* 0x00000180db0c7836 */ /* 0x000fe40000000000 */
[----:B------:R-:W-:Y:S01]  /*5910*/  STSM.16.M88.2 [R0+0x2e500], R20 ;  /* 0x02e5001400007844 */ /* 0x000fe20000000100 */
[----:B------:R-:W-:Y:S02]  /*5920*/  F2FP.F16.F32.PACK_AB R31, R223, R222 ;  /* 0x000000dedf1f723e */ /* 0x000fe400000000ff */
[----:B------:R-:W-:Y:S01]  /*5930*/  R2UR UR20, R12 ;  /* 0x000000000c1472ca */ /* 0x000fe200000e0000 */
[----:B------:R1:W-:Y:S06]  /*5940*/  MEMBAR.ALL.CTA ;  /* 0x0000000000007992 */ /* 0x0003ec0000008000 */
[----:B-1----:R-:W1:Y:S01]  /*5950*/  FENCE.VIEW.ASYNC.S ;  /* 0x00000000000073c6 */ /* 0x002e620000000000 */
[----:B------:R-:W-:Y:S01]  /*5960*/  VIADD R12, R5, 0x80 ;  /* 0x00000080050c7836 */ /* 0x000fe20000000000 */
[----:B------:R-:W-:Y:S01]  /*5970*/  UMOV UR28, UR24 ;  /* 0x00000018001c7c82 */ /* 0x000fe20008000000 */
[----:B------:R-:W-:Y:S01]  /*5980*/  UMOV UR40, UR24 ;  /* 0x0000001800287c82 */ /* 0x000fe20008000000 */
[----:B------:R-:W-:Y:S01]  /*5990*/  UMOV UR36, UR24 ;  /* 0x0000001800247c82 */ /* 0x000fe20008000000 */
[----:B------:R-:W-:Y:S01]  /*59a0*/  UMOV UR32, UR24 ;  /* 0x0000001800207c82 */ /* 0x000fe20008000000 */
[----:B-1----:R-:W-:Y:S06]  /*59b0*/  BAR.SYNC.DEFER_BLOCKING 0x9, 0x100 ;  /* 0x0244000000007b1d */ /* 0x002fec0000010000 */
[----:B------:R-:W-:Y:S04]  /*59c0*/  STSM.16.M88.2 [R0+0x2ed00], R14 ;  /* 0x02ed000e00007844 */ /* 0x000fe80000000100 */
[----:B------:R-:W-:Y:S04]  /*59d0*/  STSM.16.M88.2 [R0+0x2f500], R52 ;  /* 0x02f5003400007844 */ /* 0x000fe80000000100 */
[----:B------:R1:W-:Y:S04]  /*59e0*/  STSM.16.M88.2 [R0+0x2fd00], R8 ;  /* 0x02fd000800007844 */ /* 0x0003e80000000100 */
[----:B------:R-:W-:Y:S04]  /*59f0*/  STSM.16.M88.2 [R0+0x30500], R34 ;  /* 0x0305002200007844 */ /* 0x000fe80000000100 */
[----:B------:R2:W-:Y:S01]  /*5a00*/  STSM.16.M88.2 [R0+0x30d00], R30 ;  /* 0x030d001e00007844 */ /* 0x0005e20000000100 */
[----:B------:R-:W-:Y:S01]  /*5a10*/  WARPGROUP.ARRIVE ;  /* 0x00000000000079c5 */ /* 0x000fe20000000000 */
[----:B-1----:R-:W-:-:S05]  /*5a20*/  VIADD R8, R219, 0x80 ;  /* 0x00000080db087836 */ /* 0x002fca0000000000 */
[----:B------:R-:W-:Y:S01]  /*5a30*/  HGMMA.64x16x16.F32 R56, gdesc[UR56].tnspA.tnspB, R56 ;  /* 0x60200000383879f0 */ /* 0x000fe20008700838 */
[----:B------:R-:W-:-:S03]  /*5a40*/  R2UR UR48, R8 ;  /* 0x00000000083072ca */ /* 0x000fc600000e0000 */
[----:B------:R-:W-:Y:S01]  /*5a50*/  HGMMA.64x16x16.F32 R64, gdesc[UR12].tnspA.tnspB, R64 ;  /* 0x602000000c4079f0 */ /* 0x000fe20008700840 */
[----:B------:R-:W-:Y:S01]  /*5a60*/  UMOV UR14, UR6 ;  /* 0x00000006000e7c82 */ /* 0x000fe20008000000 */
[----:B------:R-:W-:Y:S01]  /*5a70*/  UIADD3 UR6, UR4, 0x200, URZ ;  /* 0x0000020004067890 */ /* 0x000fe2000fffe03f */
[----:B------:R-:W-:Y:S01]  /*5a80*/  UMOV UR12, UR56 ;  /* 0x00000038000c7c82 */ /* 0x000fe20008000000 */
[----:B------:R-:W-:Y:S01]  /*5a90*/  UMOV UR13, UR57 ;  /* 0x00000039000d7c82 */ /* 0x000fe20008000000 */
[----:B------:R-:W-:Y:S02]  /*5aa0*/  UMOV UR15, 0x40 ;  /* 0x00000040000f7882 */ /* 0x000fe40000000000 */
[----:B------:R-:W-:Y:S01]  /*5ab0*/  HGMMA.64x16x16.F32 R72, gdesc[UR12].tnspA.tnspB, R72 ;  /* 0x602000000c4879f0 */ /* 0x000fe20008700848 */
[----:B------:R-:W-:Y:S01]  /*5ac0*/  UMOV UR12, UR14 ;  /* 0x0000000e000c7c82 */ /* 0x000fe20008000000 */
[----:B------:R-:W-:Y:S01]  /*5ad0*/  UMOV UR13, UR15 ;  /* 0x0000000f000d7c82 */ /* 0x000fe20008000000 */
[----:B------:R-:W-:Y:S01]  /*5ae0*/  UMOV UR52, UR48 ;  /* 0x0000003000347c82 */ /* 0x000fe20008000000 */
[----:B------:R-:W-:Y:S01]  /*5af0*/  HGMMA.64x16x16.F32 R80, gdesc[UR16].tnspA.tnspB, R80 ;  /* 0x60200000105079f0 */ /* 0x000fe20008700850 */
[----:B------:R-:W-:Y:S01]  /*5b00*/  UMOV UR16, UR56 ;  /* 0x0000003800107c82 */ /* 0x000fe20008000000 */
[----:B------:R-:W-:Y:S01]  /*5b10*/  UMOV UR17, UR57 ;  /* 0x0000003900117c82 */ /* 0x000fe20008000000 */
[----:B------:R-:W-:Y:S01]  /*5b20*/  UMOV UR18, UR6 ;  /* 0x0000000600127c82 */ /* 0x000fe20008000000 */
[----:B------:R-:W-:Y:S01]  /*5b30*/  UMOV UR19, 0x40 ;  /* 0x0000004000137882 */ /* 0x000fe20000000000 */
[----:B------:R-:W-:Y:S01]  /*5b40*/  UIADD3 UR6, UR4, 0x110, URZ ;  /* 0x0000011004067890 */ /* 0x000fe2000fffe03f */
[----:B------:R-:W-:Y:S01]  /*5b50*/  HGMMA.64x16x16.F32 R88, gdesc[UR16].tnspA.tnspB, R88 ;  /* 0x60200000105879f0 */ /* 0x000fe20008700858 */
[----:B------:R-:W-:Y:S01]  /*5b60*/  UMOV UR14, UR18 ;  /* 0x00000012000e7c82 */ /* 0x000fe20008000000 */
[----:B------:R-:W-:Y:S01]  /*5b70*/  UMOV UR15, UR19 ;  /* 0x00000013000f7c82 */ /* 0x000fe20008000000 */
[----:B------:R-:W-:Y:S01]  /*5b80*/  UMOV UR16, UR48 ;  /* 0x0000003000107c82 */ /* 0x000fe20008000000 */
[----:B------:R-:W-:Y:S01]  /*5b90*/  UMOV UR17, UR49 ;  /* 0x0000003100117c82 */ /* 0x000fe20008000000 */
[----:B------:R-:W-:Y:S01]  /*5ba0*/  UMOV UR18, UR5 ;  /* 0x0000000500127c82 */ /* 0x000fe20008000000 */
[----:B------:R-:W-:Y:S01]  /*5bb0*/  UMOV UR19, 0x40 ;  /* 0x0000004000137882 */ /* 0x000fe20000000000 */
[----:B------:R-:W-:Y:S01]  /*5bc0*/  UMOV UR56, UR18 ;  /* 0x0000001200387c82 */ /* 0x000fe20008000000 */
[----:B------:R-:W-:Y:S01]  /*5bd0*/  UMOV UR57, UR19 ;  /* 0x0000001300397c82 */ /* 0x000fe20008000000 */
[----:B------:R-:W-:Y:S01]  /*5be0*/  UMOV UR44, UR48 ;  /* 0x00000030002c7c82 */ /* 0x000fe20008000000 */
[----:B------:R-:W-:Y:S01]  /*5bf0*/  MOV R221, UR56 ;  /* 0x0000003800dd7c02 */ /* 0x000fe20008000f00 */
[----:B------:R-:W-:Y:S01]  /*5c00*/  UMOV UR56, UR12 ;  /* 0x0000000c00387c82 */ /* 0x000fe20008000000 */
[----:B------:R-:W-:Y:S01]  /*5c10*/  UIADD3 UR5, UR60, 0x2ed00, URZ ;  /* 0x0002ed003c057890 */ /* 0x000fe2000fffe03f */
[----:B------:R-:W-:Y:S01]  /*5c20*/  MOV R11, UR56 ;  /* 0x00000038000b7c02 */ /* 0x000fe20008000f00 */
[----:B------:R-:W-:Y:S01]  /*5c30*/  UMOV UR12, UR20 ;  /* 0x00000014000c7c82 */ /* 0x000fe20008000000 */
[----:B------:R-:W-:Y:S01]  /*5c40*/  MOV R220, UR57 ;  /* 0x0000003900dc7c02 */ /* 0x000fe20008000f00 */
[----:B------:R-:W-:Y:S01]  /*5c50*/  USHF.R.U32.HI UR5, URZ, 0x4, UR5 ;  /* 0x000000043f057899 */ /* 0x000fe20008011605 */
[----:B------:R-:W-:Y:S01]  /*5c60*/  UMOV UR57, UR13 ;  /* 0x0000000d00397c82 */ /* 0x000fe20008000000 */
[----:B------:R-:W-:Y:S01]  /*5c70*/  UMOV UR13, UR21 ;  /* 0x00000015000d7c82 */ /* 0x000fe20008000000 */
[----:B------:R-:W-:Y:S01]  /*5c80*/  MOV R10, UR57 ;  /* 0x00000039000a7c02 */ /* 0x000fe20008000f00 */
[----:B------:R-:W-:Y:S01]  /*5c90*/  UMOV UR57, 0x40000040 ;  /* 0x4000004000397882 */ /* 0x000fe20000000000 */
[----:B------:R-:W-:Y:S04]  /*5ca0*/  HGMMA.64x16x16.F32 R56, gdesc[UR48].tnspA.tnspB, R56 ;  /* 0x60200000303879f0 */ /* 0x000fe80008700838 */
[----:B------:R-:W-:Y:S01]  /*5cb0*/  HGMMA.64x16x16.F32 R64, gdesc[UR16].tnspA.tnspB, R64 ;  /* 0x60200000104079f0 */ /* 0x000fe20008700840 */
[----:B------:R-:W-:Y:S01]  /*5cc0*/  UMOV UR16, UR48 ;  /* 0x0000003000107c82 */ /* 0x000fe20008000000 */
[----:B------:R-:W-:Y:S01]  /*5cd0*/  UMOV UR17, UR49 ;  /* 0x0000003100117c82 */ /* 0x000fe20008000000 */
[----:B------:R-:W-:Y:S01]  /*5ce0*/  UMOV UR18, UR6 ;  /* 0x0000000600127c82 */ /* 0x000fe20008000000 */
[----:B------:R-:W-:Y:S01]  /*5cf0*/  UMOV UR19, 0x40 ;  /* 0x0000004000137882 */ /* 0x000fe20000000000 */
[----:B------:R-:W-:Y:S01]  /*5d00*/  R2UR UR6, R5 ;  /* 0x00000000050672ca */ /* 0x000fe200000e0000 */
[----:B------:R-:W-:Y:S01]  /*5d10*/  UMOV UR58, UR18 ;  /* 0x00000012003a7c82 */ /* 0x000fe20008000000 */
[----:B------:R-:W-:Y:S01]  /*5d20*/  UMOV UR59, UR19 ;  /* 0x00000013003b7c82 */ /* 0x000fe20008000000 */
[----:B------:R-:W-:Y:S01]  /*5d30*/  HGMMA.64x16x16.F32 R72, gdesc[UR16].tnspA.tnspB, R72 ;  /* 0x60200000104879f0 */ /* 0x000fe20008700848 */
[----:B------:R-:W-:Y:S01]  /*5d40*/  MOV R217, UR58 ;  /* 0x0000003a00d97c02 */ /* 0x000fe20008000f00 */
[----:B------:R-:W-:Y:S01]  /*5d50*/  UMOV UR58, UR14 ;  /* 0x0000000e003a7c82 */ /* 0x000fe20008000000 */
[----:B------:R-:W-:Y:S01]  /*5d60*/  UIADD3 UR14, UR4, 0xb0, URZ ;  /* 0x000000b0040e7890 */ /* 0x000fe2000fffe03f */
[----:B------:R-:W-:Y:S01]  /*5d70*/  HGMMA.64x16x16.F32 R80, gdesc[UR52].tnspA.tnspB, R80 ;  /* 0x60200000345079f0 */ /* 0x000fe20008700850 */
[----:B------:R-:W-:Y:S01]  /*5d80*/  MOV R23, UR58 ;  /* 0x0000003a00177c02 */ /* 0x000fe20008000f00 */
[----:B------:R-:W-:Y:S01]  /*5d90*/  UMOV UR58, UR10 ;  /* 0x0000000a003a7c82 */ /* 0x000fe20008000000 */
[----:B------:R-:W-:Y:S01]  /*5da0*/  UIADD3 UR10, UR4, 0x130, URZ ;  /* 0x00000130040a7890 */ /* 0x000fe2000fffe03f */
[----:B------:R-:W-:Y:S01]  /*5db0*/  MOV R216, UR59 ;  /* 0x0000003b00d87c02 */ /* 0x000fe20008000f00 */
[----:B------:R-:W-:Y:S01]  /*5dc0*/  UIADD3 UR18, UR4, 0x1b0, URZ ;  /* 0x000001b004127890 */ /* 0x000fe2000fffe03f */
[----:B------:R-:W-:Y:S01]  /*5dd0*/  HGMMA.64x16x16.F32 R88, gdesc[UR44].tnspA.tnspB, R88 ;  /* 0x602000002c5879f0 */ /* 0x000fe20008700858 */
[----:B------:R-:W-:Y:S01]  /*5de0*/  UMOV UR56, UR6 ;  /* 0x0000000600387c82 */ /* 0x000fe20008000000 */
[----:B------:R-:W-:Y:S01]  /*5df0*/  UIADD3 UR6, UR4, 0x230, URZ ;  /* 0x0000023004067890 */ /* 0x000fe2000fffe03f */
[----:B------:R-:W-:Y:S01]  /*5e00*/  MOV R9, UR58 ;  /* 0x0000003a00097c02 */ /* 0x000fe20008000f00 */
[----:B------:R-:W-:Y:S01]  /*5e10*/  UMOV UR59, UR15 ;  /* 0x0000000f003b7c82 */ /* 0x000fe20008000000 */
[----:B------:R-:W-:Y:S01]  /*5e20*/  UMOV UR52, UR8 ;  /* 0x0000000800347c82 */ /* 0x000fe20008000000 */
[----:B------:R-:W-:Y:S01]  /*5e30*/  MOV R22, UR59 ;  /* 0x0000003b00167c02 */ /* 0x000fe20008000f00 */
        /* <DEDUP_REMOVED lines=8> */
[----:B------:R-:W-:Y:S01]  /*5ec0*/  UMOV UR19, 0x40 ;  /* 0x0000004000137882 */ /* 0x000fe20000000000 */
[----:B------:R-:W-:Y:S01]  /*5ed0*/  UMOV UR4, UR20 ;  /* 0x0000001400047c82 */ /* 0x000fe20008000000 */
[----:B------:R-:W-:Y:S01]  /*5ee0*/  MOV R8, UR59 ;  /* 0x0000003b00087c02 */ /* 0x000fe20008000f00 */
[----:B------:R-:W-:-:S02]  /*5ef0*/  UMOV UR59, 0x8 ;  /* 0x00000008003b7882 */ /* 0x000fc40000000000 */
[----:B------:R-:W-:Y:S01]  /*5f00*/  IMAD.U32 R21, RZ, RZ, UR59 ;  /* 0x0000003bff157e24 */ /* 0x000fe2000f8e00ff */
[----:B------:R-:W-:Y:S01]  /*5f10*/  HGMMA.64x16x16.F32 R56, gdesc[UR24].tnspA.tnspB, R56 ;  /* 0x60200000183879f0 */ /* 0x000fe20008700838 */
[----:B------:R-:W-:-:S03]  /*5f20*/  UMOV UR25, 0x40000040 ;  /* 0x4000004000197882 */ /* 0x000fc60000000000 */
[----:B------:R-:W-:Y:S04]  /*5f30*/  HGMMA.64x16x16.F32 R64, gdesc[UR28].tnspA.tnspB, R64 ;  /* 0x602000001c4079f0 */ /* 0x000fe80008700840 */
[----:B------:R-:W-:Y:S04]  /*5f40*/  HGMMA.64x16x16.F32 R72, gdesc[UR40].tnspA.tnspB, R72 ;  /* 0x60200000284879f0 */ /* 0x000fe80008700848 */
[----:B------:R-:W-:Y:S01]  /*5f50*/  HGMMA.64x16x16.F32 R80, gdesc[UR36].tnspA.tnspB, R80 ;  /* 0x60200000245079f0 */ /* 0x000fe20008700850 */
[----:B------:R-:W-:Y:S01]  /*5f60*/  UMOV UR36, UR52 ;  /* 0x0000003400247c82 */ /* 0x000fe20008000000 */
[----:B------:R-:W-:-:S02]  /*5f70*/  UMOV UR37, UR53 ;  /* 0x0000003500257c82 */ /* 0x000fc40008000000 */
[----:B------:R-:W-:Y:S01]  /*5f80*/  HGMMA.64x16x16.F32 R88, gdesc[UR32].tnspA.tnspB, R88 ;  /* 0x60200000205879f0 */ /* 0x000fe20008700858 */
[----:B------:R-:W-:-:S03]  /*5f90*/  ULOP3.LUT UR32, UR5, 0x3fff, URZ, 0xc0, !UPT ;  /* 0x00003fff05207892 */ /* 0x000fc6000f8ec03f */
[----:B------:R-:W-:Y:S01]  /*5fa0*/  UMOV UR5, UR21 ;  /* 0x0000001500057c82 */ /* 0x000fe20008000000 */
[----:B------:R-:W-:-:S07]  /*5fb0*/  ULOP3.LUT UR24, UR32, 0x400000, URZ, 0xfc, !UPT ;  /* 0x0040000020187892 */ /* 0x000fce000f8efc3f */
[----:B------:R-:W-:Y:S02]  /*5fc0*/  UMOV UR58, UR24 ;  /* 0x00000018003a7c82 */ /* 0x000fe40008000000 */
[----:B------:R-:W-:Y:S01]  /*5fd0*/  IMAD.U32 R20, RZ, RZ, UR58 ;  /* 0x0000003aff147e24 */ /* 0x000fe2000f8e00ff */
[----:B------:R-:W-:Y:S01]  /*5fe0*/  HGMMA.64x16x16.F32 R56, gdesc[UR20].tnspA.tnspB, R56 ;  /* 0x60200000143879f0 */ /* 0x000fe20008700838 */
[----:B------:R-:W-:Y:S01]  /*5ff0*/  VIADD R218, R218, 0xffff0000 ;  /* 0xffff0000dada7836 */ /* 0x000fe20000000000 */
[----:B------:R-:W-:Y:S02]  /*6000*/  UMOV UR21, 0x40000040 ;  /* 0x4000004000157882 */ /* 0x000fe40000000000 */
[----:B------:R-:W-:Y:S01]  /*6010*/  HGMMA.64x16x16.F32 R64, gdesc[UR12].tnspA.tnspB, R64 ;  /* 0x602000000c4079f0 */ /* 0x000fe20008700840 */
[----:B------:R-:W-:-:S03]  /*6020*/  UMOV UR13, UR21 ;  /* 0x00000015000d7c82 */ /* 0x000fc60008000000 */
[----:B------:R-:W-:Y:S01]  /*6030*/  HGMMA.64x16x16.F32 R72, gdesc[UR8].tnspA.tnspB, R72 ;  /* 0x60200000084879f0 */ /* 0x000fe20008700848 */
[----:B------:R-:W-:Y:S01]  /*6040*/  S2UR UR8, SR_CTAID.Z ;  /* 0x00000000000879c3 */ /* 0x000fe20000002700 */
[----:B------:R-:W-:Y:S01]  /*6050*/  SHF.R.U32.HI R218, RZ, 0x4, R218 ;  /* 0x00000004ffda7819 */ /* 0x000fe200000116da */
[----:B------:R-:W-:Y:S01]  /*6060*/  UMOV UR9, UR21 ;  /* 0x0000001500097c82 */ /* 0x000fe20008000000 */
[----:B------:R-:W-:Y:S01]  /*6070*/  HGMMA.64x16x16.F32 R80, gdesc[UR16].tnspA.tnspB, R80 ;  /* 0x60200000105079f0 */ /* 0x000fe20008700850 */
[----:B------:R-:W-:-:S03]  /*6080*/  UMOV UR17, UR21 ;  /* 0x0000001500117c82 */ /* 0x000fc60008000000 */
[----:B------:R-:W-:Y:S01]  /*6090*/  HGMMA.64x16x16.F32 R88, gdesc[UR4].tnspA.tnspB, R88, gsb0 ;  /* 0x60200000045879f0 */ /* 0x000fe20008000858 */
[----:B------:R1:W-:Y:S06]  /*60a0*/  MEMBAR.ALL.CTA ;  /* 0x0000000000007992 */ /* 0x0003ec0000008000 */
[----:B-1----:R-:W1:Y:S01]  /*60b0*/  FENCE.VIEW.ASYNC.S ;  /* 0x00000000000073c6 */ /* 0x002e620000000000 */
[----:B------:R-:W-:Y:S01]  /*60c0*/  R2UR UR5, R12 ;  /* 0x000000000c0572ca */ /* 0x000fe200000e0000 */
[----:B------:R-:W-:Y:S01]  /*60d0*/  UIADD3 UR4, UR24, 0x80, URZ ;  /* 0x0000008018047890 */ /* 0x000fe2000fffe03f */
[----:B-1----:R-:W-:Y:S06]  /*60e0*/  BAR.SYNC.DEFER_BLOCKING 0x9, 0x100 ;  /* 0x0244000000007b1d */ /* 0x002fec0000010000 */
[----:B--2---:R-:W-:-:S06]  /*60f0*/  WARPGROUP.ARRIVE ;  /* 0x00000000000079c5 */ /* 0x004fcc0000000000 */
[----:B------:R-:W-:Y:S01]  /*6100*/  HGMMA.64x64x16.F32 R24, gdesc[UR56].tnspA, RZ, !UPT ;  /* 0x20e00000381879f0 */ /* 0x000fe2000c7008ff */
[----:B------:R-:W-:Y:S01]  /*6110*/  UMOV UR56, UR5 ;  /* 0x0000000500387c82 */ /* 0x000fe20008000000 */
[----:B------:R-:W-:Y:S01]  /*6120*/  UMOV UR57, 0x40000040 ;  /* 0x4000004000397882 */ /* 0x000fe20000000000 */
[----:B------:R-:W-:Y:S01]  /*6130*/  UMOV UR58, UR4 ;  /* 0x00000004003a7c82 */ /* 0x000fe20008000000 */
[----:B------:R-:W-:Y:S01]  /*6140*/  UMOV UR59, 0x8 ;  /* 0x00000008003b7882 */ /* 0x000fe20000000000 */
[----:B------:R-:W-:Y:S01]  /*6150*/  IMAD.U32 R14, RZ, RZ, UR58 ;  /* 0x0000003aff0e7e24 */ /* 0x000fe2000f8e00ff */
[----:B------:R-:W-:Y:S01]  /*6160*/  UIADD3 UR4, UR24, 0x100, URZ ;  /* 0x0000010018047890 */ /* 0x000fe2000fffe03f */
[----:B------:R-:W-:Y:S01]  /*6170*/  IMAD.U32 R15, RZ, RZ, UR59 ;  /* 0x0000003bff0f7e24 */ /* 0x000fe2000f8e00ff */
[----:B------:R-:W-:Y:S01]  /*6180*/  HGMMA.64x64x16.F32 R24, gdesc[UR56].tnspA, R24 ;  /* 0x20e00000381879f0 */ /* 0x000fe20008700818 */
[----:B------:R-:W-:Y:S01]  /*6190*/  R2UR UR59, R8 ;  /* 0x00000000083b72ca */ /* 0x000fe200000e0000 */
[----:B------:R-:W-:Y:S01]  /*61a0*/  VIADD R8, R5, 0x100 ;  /* 0x0000010005087836 */ /* 0x000fe20000000000 */
[----:B------:R-:W-:-:S02]  /*61b0*/  R2UR UR58, R9 ;  /* 0x00000000093a72ca */ /* 0x000fc400000e0000 */
[----:B------:R-:W-:Y:S02]  /*61c0*/  R2UR UR57, R10 ;  /* 0x000000000a3972ca */ /* 0x000fe400000e0000 */
[----:B------:R-:W-:Y:S02]  /*61d0*/  R2UR UR56, R11 ;  /* 0x000000000b3872ca */ /* 0x000fe400000e0000 */
[----:B------:R-:W-:Y:S01]  /*61e0*/  R2UR UR5, R8 ;  /* 0x00000000080572ca */ /* 0x000fe200000e0000 */
[----:B------:R-:W-:-:S04]  /*61f0*/  VIADD R8, R5, 0x180 ;  /* 0x0000018005087836 */ /* 0x000fc80000000000 */
[----:B------:R-:W-:Y:S01]  /*6200*/  UMOV UR29, UR59 ;  /* 0x0000003b001d7c82 */ /* 0x000fe20008000000 */
[----:B------:R-:W-:Y:S01]  /*6210*/  UMOV UR59, 0x8 ;  /* 0x00000008003b7882 */ /* 0x000fe20000000000 */
[----:B------:R-:W-:Y:S01]  /*6220*/  UMOV UR28, UR58 ;  /* 0x0000003a001c7c82 */ /* 0x000fe20008000000 */
[----:B------:R-:W-:Y:S01]  /*6230*/  UMOV UR58, UR4 ;  /* 0x00000004003a7c82 */ /* 0x000fe20008000000 */
[----:B------:R-:W-:Y:S01]  /*6240*/  UMOV UR41, UR57 ;  /* 0x0000003900297c82 */ /* 0x000fe20008000000 */
[----:B------:R-:W-:Y:S01]  /*6250*/  UMOV UR57, 0x40000040 ;  /* 0x4000004000397882 */ /* 0x000fe20000000000 */
[----:B------:R-:W-:Y:S01]  /*6260*/  UMOV UR40, UR56 ;  /* 0x0000003800287c82 */ /* 0x000fe20008000000 */
[----:B------:R-:W-:Y:S01]  /*6270*/  IMAD.U32 R12, RZ, RZ, UR58 ;  /* 0x0000003aff0c7e24 */ /* 0x000fe2000f8e00ff */
[----:B------:R-:W-:Y:S01]  /*6280*/  UMOV UR56, UR5 ;  /* 0x0000000500387c82 */ /* 0x000fe20008000000 */
[----:B------:R-:W-:Y:S01]  /*6290*/  IMAD.U32 R13, RZ, RZ, UR59 ;  /* 0x0000003bff0d7e24 */ /* 0x000fe2000f8e00ff */
[----:B------:R-:W-:Y:S01]  /*62a0*/  R2UR UR5, R8 ;  /* 0x00000000080572ca */ /* 0x000fe200000e0000 */
[----:B------:R-:W-:Y:S01]  /*62b0*/  UIADD3 UR4, UR24, 0x180, URZ ;  /* 0x0000018018047890 */ /* 0x000fe2000fffe03f */
[----:B------:R-:W-:Y:S01]  /*62c0*/  VIADD R8, R5, 0x200 ;  /* 0x0000020005087836 */ /* 0x000fe20000000000 */
[----:B------:R-:W-:Y:S01]  /*62d0*/  HGMMA.64x64x16.F32 R24, gdesc[UR56].tnspA, R24 ;  /* 0x20e00000381879f0 */ /* 0x000fe20008700818 */
[----:B------:R-:W-:-:S09]  /*62e0*/  R2UR UR59, R22 ;  /* 0x00000000163b72ca */ /* 0x000fd200000e0000 */
[----:B------:R-:W-:Y:S01]  /*62f0*/  UMOV UR56, UR5 ;  /* 0x0000000500387c82 */ /* 0x000fe20008000000 */
[----:B------:R-:W-:Y:S01]  /*6300*/  R2UR UR58, R23 ;  /* 0x00000000173a72ca */ /* 0x000fe200000e0000 */
[----:B------:R-:W-:Y:S01]  /*6310*/  UMOV UR57, 0x40000040 ;  /* 0x4000004000397882 */ /* 0x000fe20000000000 */
[----:B------:R-:W-:Y:S01]  /*6320*/  R2UR UR5, R8 ;  /* 0x00000000080572ca */ /* 0x000fe200000e0000 */
[----:B------:R-:W-:Y:S01]  /*6330*/  VIADD R22, R219, 0x400 ;  /* 0x00000400db167836 */ /* 0x000fe20000000000 */
[----:B------:R-:W-:Y:S01]  /*6340*/  UMOV UR49, UR59 ;  /* 0x0000003b00317c82 */ /* 0x000fe20008000000 */
[----:B------:R-:W-:-:S08]  /*6350*/  UMOV UR59, 0x8 ;  /* 0x00000008003b7882 */ /* 0x000fd00000000000 */
[----:B------:R-:W-:Y:S01]  /*6360*/  UMOV UR48, UR58 ;  /* 0x0000003a00307c82 */ /* 0x000fe20008000000 */
[----:B------:R-:W-:Y:S01]  /*6370*/  UMOV UR58, UR4 ;  /* 0x00000004003a7c82 */ /* 0x000fe20008000000 */
[----:B------:R-:W-:Y:S01]  /*6380*/  IMAD.U32 R11, RZ, RZ, UR59 ;  /* 0x0000003bff0b7e24 */ /* 0x000fe2000f8e00ff */
[----:B------:R-:W-:Y:S01]  /*6390*/  UIADD3 UR4, UR24, 0x200, URZ ;  /* 0x0000020018047890 */ /* 0x000fe2000fffe03f */
[----:B------:R-:W-:Y:S01]  /*63a0*/  IMAD.U32 R10, RZ, RZ, UR58 ;  /* 0x0000003aff0a7e24 */ /* 0x000fe2000f8e00ff */
[----:B------:R-:W-:Y:S01]  /*63b0*/  HGMMA.64x64x16.F32 R24, gdesc[UR56].tnspA, R24 ;  /* 0x20e00000381879f0 */ /* 0x000fe20008700818 */
[----:B------:R-:W-:Y:S01]  /*63c0*/  R2UR UR59, R216 ;  /* 0x00000000d83b72ca */ /* 0x000fe200000e0000 */
[----:B------:R-:W-:Y:S01]  /*63d0*/  IMAD R216, R229, 0x2000, R230 ;  /* 0x00002000e5d87824 */ /* 0x000fe200078e02e6 */
[----:B------:R-:W-:Y:S02]  /*63e0*/  R2UR UR58, R217 ;  /* 0x00000000d93a72ca */ /* 0x000fe400000e0000 */
[----:B------:R-:W-:-:S02]  /*63f0*/  R2UR UR57, R220 ;  /* 0x00000000dc3972ca */ /* 0x000fc400000e0000 */
[----:B------:R-:W-:Y:S02]  /*6400*/  R2UR UR56, R221 ;  /* 0x00000000dd3872ca */ /* 0x000fe400000e0000 */
[----:B------:R-:W-:-:S05]  /*6410*/  SHF.R.S32.HI R217, RZ, 0x1f, R216 ;  /* 0x0000001fffd97819 */ /* 0x000fca00000114d8 */
[----:B------:R-:W-:Y:S01]  /*6420*/  UMOV UR53, UR59 ;  /* 0x0000003b00357c82 */ /* 0x000fe20008000000 */
[----:B------:R-:W-:Y:S01]  /*6430*/  UMOV UR59, 0x8 ;  /* 0x00000008003b7882 */ /* 0x000fe20000000000 */
[----:B------:R-:W-:Y:S01]  /*6440*/  UMOV UR52, UR58 ;  /* 0x0000003a00347c82 */ /* 0x000fe20008000000 */
[----:B------:R-:W-:Y:S01]  /*6450*/  UMOV UR58, UR4 ;  /* 0x00000004003a7c82 */ /* 0x000fe20008000000 */
[----:B------:R-:W-:Y:S01]  /*6460*/  UMOV UR45, UR57 ;  /* 0x00000039002d7c82 */ /* 0x000fe20008000000 */
[----:B------:R-:W-:Y:S01]  /*6470*/  UMOV UR57, 0x40000040 ;  /* 0x4000004000397882 */ /* 0x000fe20000000000 */
[----:B------:R-:W-:Y:S01]  /*6480*/  UMOV UR44, UR56 ;  /* 0x00000038002c7c82 */ /* 0x000fe20008000000 */
[----:B------:R-:W-:Y:S01]  /*6490*/  UMOV UR56, UR5 ;  /* 0x0000000500387c82 */ /* 0x000fe20008000000 */
[----:B------:R-:W-:Y:S01]  /*64a0*/  IMAD.U32 R8, RZ, RZ, UR58 ;  /* 0x0000003aff087e24 */ /* 0x000fe2000f8e00ff */
[----:B------:R-:W1:Y:S01]  /*64b0*/  S2UR UR4, SR_CTAID.Y ;  /* 0x00000000000479c3 */ /* 0x000e620000002600 */
[----:B------:R-:W-:Y:S01]  /*64c0*/  IMAD.U32 R9, RZ, RZ, UR59 ;  /* 0x0000003bff097e24 */ /* 0x000fe2000f8e00ff */
[----:B-1----:R-:W-:Y:S01]  /*64d0*/  USHF.R.S32.HI UR5, URZ, 0x1f, UR4 ;  /* 0x0000001f3f057899 */ /* 0x002fe20008011404 */
[----:B------:R-:W-:Y:S01]  /*64e0*/  HGMMA.64x64x16.F32 R24, gdesc[UR56].tnspA, R24, gsb0 ;  /* 0x20e00000381879f0 */ /* 0x000fe20008000818 */
[----:B------:R-:W-:Y:S01]  /*64f0*/  R2UR UR59, R6 ;  /* 0x00000000063b72ca */ /* 0x000fe200000e0000 */
[----:B------:R-:W-:Y:S01]  /*6500*/  WARPGROUP.ARRIVE ;  /* 0x00000000000079c5 */ /* 0x000fe20000000000 */
[----:B------:R-:W-:Y:S01]  /*6510*/  R2UR UR58, R7 ;  /* 0x00000000073a72ca */ /* 0x000fe200000e0000 */
[----:B------:R-:W-:Y:S01]  /*6520*/  UMOV UR57, 0x40000040 ;  /* 0x4000004000397882 */ /* 0x000fe20000000000 */
[----:B------:R-:W-:Y:S01]  /*6530*/  R2UR UR56, R22 ;  /* 0x00000000163872ca */ /* 0x000fe200000e0000 */
[C---:B------:R-:W-:Y:S01]  /*6540*/  VIADD R6, R219.reuse, 0x480 ;  /* 0x00000480db067836 */ /* 0x040fe20000000000 */
[----:B------:R-:W1:Y:S11]  /*6550*/  LDC.64 R22, c[0x0][0x2e0] ;  /* 0x0000b800ff167b82 */ /* 0x000e760000000a00 */
        /* <DEDUP_REMOVED lines=15> */
[----:B------:R-:W-:Y:S01]  /*6650*/  R2UR UR48, R6 ;  /* 0x00000000063072ca */ /* 0x000fe200000e0000 */
[----:B------:R-:W-:Y:S01]  /*6660*/  HGMMA.64x16x16.F32 R128, gdesc[UR56].tnspA.tnspB, R128 ;  /* 0x60200000388079f0 */ /* 0x000fe20008700880 */
[----:B------:R-:W-:Y:S01]  /*6670*/  UMOV UR49, 0x40000040 ;  /* 0x4000004000317882 */ /* 0x000fe20000000000 */
[C---:B------:R-:W-:Y:S01]  /*6680*/  VIADD R6, R219.reuse, 0x500 ;  /* 0x00000500db067836 */ /* 0x040fe20000000000 */
[----:B------:R-:W-:Y:S01]  /*6690*/  LOP3.LUT R218, R218, 0x3fff, RZ, 0xc0, !PT ;  /* 0x00003fffdada7812 */ /* 0x000fe200078ec0ff */
[----:B------:R-:W-:Y:S01]  /*66a0*/  VIADD R219, R219, 0x580 ;  /* 0x00000580dbdb7836 */ /* 0x000fe20000000000 */
[----:B------:R-:W-:-:S02]  /*66b0*/  ULDC.64 UR56, c[0x0][0x208] ;  /* 0x0000820000387ab9 */ /* 0x000fc40000000a00 */
[----:B------:R-:W-:Y:S02]  /*66c0*/  R2UR UR24, R6 ;  /* 0x00000000061872ca */ /* 0x000fe400000e0000 */
[----:B------:R-:W2:Y:S01]  /*66d0*/  LDC.64 R6, c[0x0][0x2d8] ;  /* 0x0000b600ff067b82 */ /* 0x000ea20000000a00 */
[----:B------:R-:W-:-:S10]  /*66e0*/  R2UR UR20, R219 ;  /* 0x00000000db1472ca */ /* 0x000fd400000e0000 */
        /* <DEDUP_REMOVED lines=14> */
[C---:B--2---:R-:W-:Y:S01]  /*67d0*/  IMAD R220, R6.reuse, UR5, RZ ;  /* 0x0000000506dc7c24 */ /* 0x044fe2000f8e02ff */
[----:B------:R-:W-:Y:S01]  /*67e0*/  HGMMA.64x16x16.F32 R120, gdesc[UR52].tnspA.tnspB, R120 ;  /* 0x60200000347879f0 */ /* 0x000fe20008700878 */
[----:B------:R-:W-:Y:S01]  /*67f0*/  IMAD.WIDE.U32 R216, R6, UR4, R216 ;  /* 0x0000000406d87c25 */ /* 0x000fe2000f8e00d8 */
[----:B------:R-:W-:-:S02]  /*6800*/  USHF.R.S32.HI UR5, URZ, 0x1f, UR8 ;  /* 0x0000001f3f057899 */ /* 0x000fc40008011408 */
[----:B------:R-:W-:Y:S01]  /*6810*/  HGMMA.64x16x16.F32 R128, gdesc[UR44].tnspA.tnspB, R128 ;  /* 0x602000002c8079f0 */ /* 0x000fe20008700880 */
[----:B------:R-:W-:Y:S01]  /*6820*/  IMAD R7, R7, UR4, R220 ;  /* 0x0000000407077c24 */ /* 0x000fe2000f8e02dc */
[----:B------:R-:W-:Y:S01]  /*6830*/  USHF.L.U32 UR4, UR61, 0xe, URZ ;  /* 0x0000000e3d047899 */ /* 0x000fe2000800063f */
[----:B------:R-:W-:Y:S01]  /*6840*/  IMAD R232, R3, 0x800, R218 ;  /* 0x0000080003e87824 */ /* 0x000fe200078e02da */
[----:B------:R-:W-:Y:S01]  /*6850*/  UMOV UR12, UR20 ;  /* 0x00000014000c7c82 */ /* 0x000fe20008000000 */
[----:B------:R-:W-:Y:S01]  /*6860*/  IMAD.IADD R217, R217, 0x1, R7 ;  /* 0x00000001d9d97824 */ /* 0x000fe200078e0207 */
[----:B------:R-:W-:Y:S01]  /*6870*/  UMOV UR16, UR20 ;  /* 0x0000001400107c82 */ /* 0x000fe20008000000 */
[----:B-1----:R-:W-:-:S04]  /*6880*/  IMAD.WIDE.U32 R6, R22, UR8, R216 ;  /* 0x0000000816067c25 */ /* 0x002fc8000f8e00d8 */
[----:B------:R-:W-:Y:S01]  /*6890*/  IMAD R22, R22, UR5, RZ ;  /* 0x0000000516167c24 */ /* 0x000fe2000f8e02ff */
[----:B------:R-:W-:-:S03]  /*68a0*/  USHF.R.S32.HI UR5, URZ, 0x1f, UR4 ;  /* 0x0000001f3f057899 */ /* 0x000fc60008011404 */
[----:B------:R-:W-:Y:S01]  /*68b0*/  IMAD R23, R23, UR8, R22 ;  /* 0x0000000817177c24 */ /* 0x000fe2000f8e0216 */
[----:B------:R-:W-:Y:S01]  /*68c0*/  IADD3 R22, P1, R6, UR4, RZ ;  /* 0x0000000406167c10 */ /* 0x000fe2000ff3e0ff */
[----:B------:R-:W-:-:S03]  /*68d0*/  UMOV UR8, UR20 ;  /* 0x0000001400087c82 */ /* 0x000fc60008000000 */
[----:B------:R-:W-:Y:S01]  /*68e0*/  IADD3.X R7, R7, UR5, R23, P1, !PT ;  /* 0x0000000507077c10 */ /* 0x000fe20008ffe417 */
[----:B------:R-:W-:Y:S02]  /*68f0*/  ULDC.64 UR4, c[0x0][0x2c0] ;  /* 0x0000b00000047ab9 */ /* 0x000fe40000000a00 */
[----:B------:R-:W-:Y:S01]  /*6900*/  LEA R6, P1, R22, UR4, 0x2 ;  /* 0x0000000416067c11 */ /* 0x000fe2000f8210ff */
[----:B------:R-:W-:Y:S01]  /*6910*/  UMOV UR4, UR20 ;  /* 0x0000001400047c82 */ /* 0x000fe20008000000 */
[----:B------:R-:W-:Y:S01]  /*6920*/  HGMMA.64x16x16.F32 R96, gdesc[UR24].tnspA.tnspB, R96 ;  /* 0x60200000186079f0 */ /* 0x000fe20008700860 */
[----:B------:R-:W-:Y:S01]  /*6930*/  UMOV UR26, UR34 ;  /* 0x00000022001a7c82 */ /* 0x000fe20008000000 */
[----:B------:R-:W-:Y:S01]  /*6940*/  UMOV UR27, UR35 ;  /* 0x00000023001b7c82 */ /* 0x000fe20008000000 */
[----:B------:R-:W-:Y:S01]  /*6950*/  R2UR UR52, R232 ;  /* 0x00000000e83472ca */ /* 0x000fe200000e0000 */
[----:B------:R-:W-:Y:S01]  /*6960*/  HGMMA.64x16x16.F32 R104, gdesc[UR28].tnspA.tnspB, R104 ;  /* 0x602000001c6879f0 */ /* 0x000fe20008700868 */
[----:B------:R-:W-:Y:S01]  /*6970*/  LEA.HI.X R7, R22, UR5, R7, 0x2, P1 ;  /* 0x0000000516077c11 */ /* 0x000fe200088f1407 */
[----:B------:R-:W-:-:S02]  /*6980*/  UMOV UR5, UR21 ;  /* 0x0000001500057c82 */ /* 0x000fc40008000000 */
[----:B------:R-:W-:Y:S04]  /*6990*/  HGMMA.64x16x16.F32 R112, gdesc[UR40].tnspA.tnspB, R112 ;  /* 0x60200000287079f0 */ /* 0x000fe80008700870 */
[----:B------:R-:W-:Y:S04]  /*69a0*/  HGMMA.64x16x16.F32 R120, gdesc[UR36].tnspA.tnspB, R120 ;  /* 0x60200000247879f0 */ /* 0x000fe80008700878 */
[----:B------:R-:W-:Y:S01]  /*69b0*/  HGMMA.64x16x16.F32 R128, gdesc[UR24].tnspA.tnspB, R128 ;  /* 0x60200000188079f0 */ /* 0x000fe20008700880 */
[----:B------:R-:W-:Y:S01]  /*69c0*/  UMOV UR53, 0x40000040 ;  /* 0x4000004000357882 */ /* 0x000fe20000000000 */
[----:B------:R-:W-:-:S02]  /*69d0*/  UMOV UR55, 0x40 ;  /* 0x0000004000377882 */ /* 0x000fc40000000000 */
[----:B------:R-:W-:Y:S04]  /*69e0*/  HGMMA.64x16x16.F32 R96, gdesc[UR20].tnspA.tnspB, R96 ;  /* 0x60200000146079f0 */ /* 0x000fe80008700860 */
[----:B------:R-:W-:Y:S04]  /*69f0*/  HGMMA.64x16x16.F32 R104, gdesc[UR12].tnspA.tnspB, R104 ;  /* 0x602000000c6879f0 */ /* 0x000fe80008700868 */
[----:B------:R-:W-:Y:S01]  /*6a00*/  HGMMA.64x16x16.F32 R112, gdesc[UR8].tnspA.tnspB, R112 ;  /* 0x60200000087079f0 */ /* 0x000fe20008700870 */
[----:B------:R-:W-:-:S03]  /*6a10*/  ULOP3.LUT UR8, UR32, 0x80000, URZ, 0xfc, !UPT ;  /* 0x0008000020087892 */ /* 0x000fc6000f8efc3f */
[----:B------:R-:W-:Y:S04]  /*6a20*/  HGMMA.64x16x16.F32 R120, gdesc[UR16].tnspA.tnspB, R120 ;  /* 0x60200000107879f0 */ /* 0x000fe80008700878 */
[----:B------:R-:W-:Y:S01]  /*6a30*/  HGMMA.64x16x16.F32 R128, gdesc[UR4].tnspA.tnspB, R128, gsb0 ;  /* 0x60200000048079f0 */ /* 0x000fe20008000880 */
[----:B------:R-:W-:Y:S02]  /*6a40*/  UIADD3 UR4, UR8, 0x80, URZ ;  /* 0x0000008008047890 */ /* 0x000fe4000fffe03f */
[----:B------:R-:W-:Y:S02]  /*6a50*/  WARPGROUP.DEPBAR.LE gsb0, 0x1 ;  /* 0x00008000000079c5 */ /* 0x000fe40000010100 */
[----:B------:R-:W-:Y:S01]  /*6a60*/  WARPGROUP.ARRIVE ;  /* 0x00000000000079c5 */ /* 0x000fe20000000000 */
[----:B------:R-:W-:Y:S01]  /*6a70*/  UIADD3 UR5, UR8, 0x100, URZ ;  /* 0x0000010008057890 */ /* 0x000fe2000fffe03f */
[----:B------:R1:W-:Y:S01]  /*6a80*/  REDG.E.ADD.F32x4.FTZ.RN.STRONG.GPU desc[UR56][R6.64], R24 ;  /* 0x00000018060079a6 */ /* 0x0003e2000c10f7b8 */
[----:B------:R-:W-:Y:S01]  /*6a90*/  UMOV UR54, UR8 ;  /* 0x0000000800367c82 */ /* 0x000fe20008000000 */
[----:B------:R-:W-:Y:S01]  /*6aa0*/  UIADD3 UR6, UR8, 0x180, URZ ;  /* 0x0000018008067890 */ /* 0x000fe2000fffe03f */
[----:B------:R-:W-:Y:S01]  /*6ab0*/  UMOV UR12, UR52 ;  /* 0x00000034000c7c82 */ /* 0x000fe20008000000 */
[----:B------:R-:W-:Y:S01]  /*6ac0*/  UMOV UR13, UR53 ;  /* 0x00000035000d7c82 */ /* 0x000fe20008000000 */
[----:B------:R-:W-:Y:S01]  /*6ad0*/  UMOV UR14, UR4 ;  /* 0x00000004000e7c82 */ /* 0x000fe20008000000 */
[----:B------:R-:W-:Y:S01]  /*6ae0*/  UMOV UR15, 0x40 ;  /* 0x00000040000f7882 */ /* 0x000fe20000000000 */
[----:B------:R-:W-:Y:S01]  /*6af0*/  HGMMA.64x16x16.F32 R208, gdesc[UR52].tnspA.tnspB, R208 ;  /* 0x6020000034d079f0 */ /* 0x000fe200087008d0 */
[----:B------:R-:W-:Y:S01]  /*6b00*/  IMAD.U32 R22, RZ, RZ, UR14 ;  /* 0x0000000eff167e24 */ /* 0x000fe2000f8e00ff */
[----:B------:R-:W-:Y:S01]  /*6b10*/  UIADD3 UR4, UR8, 0x200, URZ ;  /* 0x0000020008047890 */ /* 0x000fe2000fffe03f */
[----:B------:R-:W-:Y:S01]  /*6b20*/  IMAD.U32 R23, RZ, RZ, UR15 ;  /* 0x0000000fff177e24 */ /* 0x000fe2000f8e00ff */
[----:B------:R-:W-:Y:S01]  /*6b30*/  HGMMA.64x16x16.F32 R192, gdesc[UR12].tnspA.tnspB, R192 ;  /* 0x602000000cc079f0 */ /* 0x000fe200087008c0 */
[----:B------:R-:W-:Y:S01]  /*6b40*/  UMOV UR12, UR52 ;  /* 0x00000034000c7c82 */ /* 0x000fe20008000000 */
[----:B------:R-:W-:Y:S01]  /*6b50*/  UMOV UR13, UR53 ;  /* 0x00000035000d7c82 */ /* 0x000fe20008000000 */
[----:B------:R-:W-:Y:S01]  /*6b60*/  UMOV UR14, UR5 ;  /* 0x00000005000e7c82 */ /* 0x000fe20008000000 */
[----:B------:R-:W-:Y:S01]  /*6b70*/  UMOV UR15, 0x40 ;  /* 0x00000040000f7882 */ /* 0x000fe20000000000 */
[----:B------:R-:W-:Y:S01]  /*6b80*/  IMAD.U32 R216, RZ, RZ, UR14 ;  /* 0x0000000effd87e24 */ /* 0x000fe2000f8e00ff */
[----:B------:R-:W-:Y:S01]  /*6b90*/  HGMMA.64x16x16.F32 R176, gdesc[UR12].tnspA.tnspB, R176 ;  /* 0x602000000cb079f0 */ /* 0x000fe200087008b0 */
[----:B------:R-:W-:Y:S01]  /*6ba0*/  IMAD.U32 R217, RZ, RZ, UR15 ;  /* 0x0000000fffd97e24 */ /* 0x000fe2000f8e00ff */
        /* <DEDUP_REMOVED lines=11> */
[----:B-1----:R-:W-:Y:S01]  /*6c60*/  VIADD R24, R232, 0x80 ;  /* 0x00000080e8187836 */ /* 0x002fe20000000000 */
[----:B------:R-:W-:Y:S01]  /*6c70*/  HGMMA.64x16x16.F32 R144, gdesc[UR12].tnspA.tnspB, R144 ;  /* 0x602000000c9079f0 */ /* 0x000fe20008700890 */
[----:B------:R-:W-:Y:S01]  /*6c80*/  UIADD3 UR46, UR8, 0x10, URZ ;  /* 0x00000010082e7890 */ /* 0x000fe2000fffe03f */
[----:B------:R1:W-:Y:S02]  /*6c90*/  REDG.E.ADD.F32x4.FTZ.RN.STRONG.GPU desc[UR56][R6.64+0x800], R28 ;  /* 0x0008001c060079a6 */ /* 0x0003e4000c10f7b8 */
[----:B------:R-:W-:Y:S01]  /*6ca0*/  R2UR UR44, R24 ;  /* 0x00000000182c72ca */ /* 0x000fe200000e0000 */
[----:B------:R-:W-:-:S02]  /*6cb0*/  UIADD3 UR4, UR8, 0x90, URZ ;  /* 0x0000009008047890 */ /* 0x000fc4000fffe03f */
[----:B------:R-:W-:Y:S01]  /*6cc0*/  UIADD3 UR5, UR8, 0x110, URZ ;  /* 0x0000011008057890 */ /* 0x000fe2000fffe03f */
[----:B------:R-:W-:Y:S01]  /*6cd0*/  IMAD.U32 R220, RZ, RZ, UR14 ;  /* 0x0000000effdc7e24 */ /* 0x000fe2000f8e00ff */
[----:B------:R-:W-:Y:S01]  /*6ce0*/  UMOV UR45, 0x40000040 ;  /* 0x40000040002d7882 */ /* 0x000fe20000000000 */
[----:B------:R-:W-:Y:S01]  /*6cf0*/  IMAD.U32 R221, RZ, RZ, UR15 ;  /* 0x0000000fffdd7e24 */ /* 0x000fe2000f8e00ff */
[----:B------:R-:W-:Y:S01]  /*6d00*/  UMOV UR47, 0x40 ;  /* 0x00000040002f7882 */ /* 0x000fe20000000000 */
[----:B------:R-:W-:Y:S01]  /*6d10*/  UIADD3 UR6, UR8, 0x190, URZ ;  /* 0x0000019008067890 */ /* 0x000fe2000fffe03f */
[----:B------:R1:W-:Y:S01]  /*6d20*/  REDG.E.ADD.F32x4.FTZ.RN.STRONG.GPU desc[UR56][R6.64+0x1000], R32 ;  /* 0x00100020060079a6 */ /* 0x0003e2000c10f7b8 */
[----:B------:R-:W-:Y:S01]  /*6d30*/  UMOV UR13, UR45 ;  /* 0x0000002d000d7c82 */ /* 0x000fe20008000000 */
[----:B------:R-:W-:Y:S01]  /*6d40*/  UMOV UR14, UR4 ;  /* 0x00000004000e7c82 */ /* 0x000fe20008000000 */
[----:B------:R-:W-:Y:S01]  /*6d50*/  UMOV UR15, 0x40 ;  /* 0x00000040000f7882 */ /* 0x000fe20000000000 */
[----:B------:R-:W-:Y:S01]  /*6d60*/  UMOV UR12, UR44 ;  /* 0x0000002c000c7c82 */ /* 0x000fe20008000000 */
[----:B------:R-:W-:Y:S01]  /*6d70*/  UIADD3 UR50, UR8, 0x210, URZ ;  /* 0x0000021008327890 */ /* 0x000fe2000fffe03f */
[----:B------:R-:W-:Y:S01]  /*6d80*/  IMAD.U32 R222, RZ, RZ, UR14 ;  /* 0x0000000effde7e24 */ /* 0x000fe2000f8e00ff */
[----:B------:R-:W-:Y:S01]  /*6d90*/  UMOV UR48, UR44 ;  /* 0x0000002c00307c82 */ /* 0x000fe20008000000 */
[----:B------:R-:W-:Y:S01]  /*6da0*/  IMAD.U32 R223, RZ, RZ, UR15 ;  /* 0x0000000fffdf7e24 */ /* 0x000fe2000f8e00ff */
[----:B------:R-:W-:Y:S01]  /*6db0*/  UMOV UR49, UR45 ;  /* 0x0000002d00317c82 */ /* 0x000fe20008000000 */
[----:B------:R-:W-:Y:S01]  /*6dc0*/  UMOV UR51, 0x40 ;  /* 0x0000004000337882 */ /* 0x000fe20000000000 */
[----:B------:R-:W-:Y:S01]  /*6dd0*/  VIADD R24, R232, 0x100 ;  /* 0x00000100e8187836 */ /* 0x000fe20000000000 */
[----:B------:R-:W-:Y:S01]  /*6de0*/  UIADD3 UR26, UR8, 0x20, URZ ;  /* 0x00000020081a7890 */ /* 0x000fe2000fffe03f */
[----:B------:R1:W-:Y:S01]  /*6df0*/  REDG.E.ADD.F32x4.FTZ.RN.STRONG.GPU desc[UR56][R6.64+0x1800], R36 ;  /* 0x00180024060079a6 */ /* 0x0003e2000c10f7b8 */
[----:B------:R-:W-:Y:S02]  /*6e00*/  HGMMA.64x16x16.F32 R208, gdesc[UR44].tnspA.tnspB, R208 ;  /* 0x602000002cd079f0 */ /* 0x000fe400087008d0 */
[----:B------:R-:W-:Y:S01]  /*6e10*/  R2UR UR24, R24 ;  /* 0x00000000181872ca */ /* 0x000fe200000e0000 */
[----:B------:R-:W-:Y:S01]  /*6e20*/  UIADD3 UR42, UR8, 0xa0, URZ ;  /* 0x000000a0082a7890 */ /* 0x000fe2000fffe03f */
[----:B------:R1:W-:Y:S01]  /*6e30*/  REDG.E.ADD.F32x4.FTZ.RN.STRONG.GPU desc[UR56][R6.64+0x2000], R40 ;  /* 0x00200028060079a6 */ /* 0x0003e2000c10f7b8 */
        /* <DEDUP_REMOVED lines=12> */
[----:B------:R-:W-:Y:S01]  /*6f00*/  UIADD3 UR38, UR8, 0x120, URZ ;  /* 0x0000012008267890 */ /* 0x000fe2000fffe03f */
[----:B------:R-:W-:Y:S01]  /*6f10*/  HGMMA.64x16x16.F32 R160, gdesc[UR12].tnspA.tnspB, R160 ;  /* 0x602000000ca079f0 */ /* 0x000fe200087008a0 */
[----:B------:R-:W-:-:S02]  /*6f20*/  UIADD3 UR34, UR8, 0x1a0, URZ ;  /* 0x000001a008227890 */ /* 0x000fc4000fffe03f */
[----:B------:R-:W-:Y:S01]  /*6f30*/  UIADD3 UR30, UR8, 0x220, URZ ;  /* 0x00000220081e7890 */ /* 0x000fe2000fffe03f */
[----:B------:R-:W-:Y:S01]  /*6f40*/  UMOV UR25, 0x40000040 ;  /* 0x4000004000197882 */ /* 0x000fe20000000000 */
[----:B------:R-:W-:Y:S01]  /*6f50*/  UMOV UR27, 0x40 ;  /* 0x00000040001b7882 */ /* 0x000fe20000000000 */
[----:B------:R-:W-:Y:S01]  /*6f60*/  HGMMA.64x16x16.F32 R144, gdesc[UR48].tnspA.tnspB, R144 ;  /* 0x60200000309079f0 */ /* 0x000fe20008700890 */
        /* <DEDUP_REMOVED lines=18> */
[----:B------:R-:W-:Y:S01]  /*7090*/  IMAD.U32 R226, RZ, RZ, UR14 ;  /* 0x0000000effe27e24 */ /* 0x000fe2000f8e00ff */
[----:B------:R-:W-:Y:S01]  /*70a0*/  HGMMA.64x16x16.F32 R192, gdesc[UR40].tnspA.tnspB, R192 ;  /* 0x6020000028c079f0 */ /* 0x000fe200087008c0 */
[----:B------:R-:W-:-:S02]  /*70b0*/  UIADD3 UR18, UR8, 0x130, URZ ;  /* 0x0000013008127890 */ /* 0x000fc4000fffe03f */
[----:B------:R-:W-:Y:S01]  /*70c0*/  UIADD3 UR10, UR8, 0x230, URZ ;  /* 0x00000230080a7890 */ /* 0x000fe2000fffe03f */
[----:B------:R-:W-:Y:S01]  /*70d0*/  UMOV UR5, 0x40000040 ;  /* 0x4000004000057882 */ /* 0x000fe20000000000 */
[----:B------:R-:W-:Y:S01]  /*70e0*/  HGMMA.64x16x16.F32 R176, gdesc[UR36].tnspA.tnspB, R176 ;  /* 0x6020000024b079f0 */ /* 0x000fe200087008b0 */
[----:B------:R-:W-:Y:S01]  /*70f0*/  UMOV UR7, 0x40 ;  /* 0x0000004000077882 */ /* 0x000fe20000000000 */
[----:B------:R-:W-:Y:S01]  /*7100*/  UMOV UR23, 0x40 ;  /* 0x0000004000177882 */ /* 0x000fe20000000000 */
[----:B------:R-:W-:Y:S01]  /*7110*/  IMAD.U32 R227, RZ, RZ, UR15 ;  /* 0x0000000fffe37e24 */ /* 0x000fe2000f8e00ff */
[----:B------:R-:W-:Y:S01]  /*7120*/  UMOV UR19, 0x40 ;  /* 0x0000004000137882 */ /* 0x000fe20000000000 */
[----:B------:R-:W-:Y:S01]  /*7130*/  UMOV UR11, 0x40 ;  /* 0x00000040000b7882 */ /* 0x000fe20000000000 */
[----:B------:R1:W-:Y:S01]  /*7140*/  REDG.E.ADD.F32x4.FTZ.RN.STRONG.GPU desc[UR56][R6.64+0x3000], R48 ;  /* 0x00300030060079a6 */ /* 0x0003e2000c10f7b8 */
[----:B------:R-:W-:Y:S01]  /*7150*/  HGMMA.64x16x16.F32 R160, gdesc[UR32].tnspA.tnspB, R160 ;  /* 0x6020000020a079f0 */ /* 0x000fe200087008a0 */
[----:B------:R-:W-:Y:S01]  /*7160*/  UIADD3 UR14, UR8, 0x1b0, URZ ;  /* 0x000001b0080e7890 */ /* 0x000fe2000fffe03f */
[----:B------:R-:W-:Y:S01]  /*7170*/  UMOV UR20, UR4 ;  /* 0x0000000400147c82 */ /* 0x000fe20008000000 */
[----:B------:R-:W-:Y:S01]  /*7180*/  UMOV UR21, UR5 ;  /* 0x0000000500157c82 */ /* 0x000fe20008000000 */
[----:B------:R-:W-:Y:S01]  /*7190*/  UMOV UR16, UR4 ;  /* 0x0000000400107c82 */ /* 0x000fe20008000000 */
[----:B------:R-:W-:Y:S01]  /*71a0*/  UMOV UR17, UR5 ;  /* 0x0000000500117c82 */ /* 0x000fe20008000000 */
[----:B------:R-:W-:Y:S01]  /*71b0*/  HGMMA.64x16x16.F32 R144, gdesc[UR28].tnspA.tnspB, R144 ;  /* 0x602000001c9079f0 */ /* 0x000fe20008700890 */
[----:B------:R-:W-:Y:S01]  /*71c0*/  UMOV UR12, UR4 ;  /* 0x00000004000c7c82 */ /* 0x000fe20008000000 */
[----:B------:R-:W-:Y:S01]  /*71d0*/  UMOV UR13, UR5 ;  /* 0x00000005000d7c82 */ /* 0x000fe20008000000 */
[----:B------:R-:W-:Y:S01]  /*71e0*/  UMOV UR15, 0x40 ;  /* 0x00000040000f7882 */ /* 0x000fe20000000000 */
[----:B------:R-:W-:Y:S01]  /*71f0*/  UMOV UR8, UR4 ;  /* 0x0000000400087c82 */ /* 0x000fe20008000000 */
[----:B------:R-:W-:Y:S01]  /*7200*/  UMOV UR9, UR5 ;  /* 0x0000000500097c82 */ /* 0x000fe20008000000 */
[----:B------:R1:W-:Y:S01]  /*7210*/  REDG.E.ADD.F32x4.FTZ.RN.STRONG.GPU desc[UR56][R6.64+0x3800], R52 ;  /* 0x00380034060079a6 */ /* 0x0003e2000c10f7b8 */
[----:B------:R-:W-:Y:S04]  /*7220*/  HGMMA.64x16x16.F32 R208, gdesc[UR4].tnspA.tnspB, R208 ;  /* 0x6020000004d079f0 */ /* 0x000fe800087008d0 */
[----:B------:R-:W-:Y:S04]  /*7230*/  HGMMA.64x16x16.F32 R192, gdesc[UR20].tnspA.tnspB, R192 ;  /* 0x6020000014c079f0 */ /* 0x000fe800087008c0 */
[----:B------:R-:W-:Y:S04]  /*7240*/  HGMMA.64x16x16.F32 R176, gdesc[UR16].tnspA.tnspB, R176 ;  /* 0x6020000010b079f0 */ /* 0x000fe800087008b0 */
[----:B------:R-:W-:Y:S04]  /*7250*/  HGMMA.64x16x16.F32 R160, gdesc[UR12].tnspA.tnspB, R160 ;  /* 0x602000000ca079f0 */ /* 0x000fe800087008a0 */
[----:B------:R-:W-:Y:S03]  /*7260*/  HGMMA.64x16x16.F32 R144, gdesc[UR8].tnspA.tnspB, R144, gsb0 ;  /* 0x60200000089079f0 */ /* 0x000fe60008000890 */
[----:B------:R-:W-:-:S02]  /*7270*/  WARPGROUP.DEPBAR.LE gsb0, 0x1 ;  /* 0x00008000000079c5 */ /* 0x000fc40000010100 */
[----:B-1----:R-:W-:Y:S05]  /*7280*/  @!P0 BRA `(.L_x_76) ;  /* 0x0000000000048947 */ /* 0x002fea0003800000 */
[----:B------:R-:W-:Y:S01]  /*7290*/  BPT.TRAP 0x1 ;  /* 0x000000040000795c */ /* 0x000fe20000300000 */
.L_x_76:
        /* <DEDUP_REMOVED lines=11> */
[----:B------:R-:W-:Y:S01]  /*7350*/  HGMMA.64x64x16.F32 R24, gdesc[UR56].tnspA, RZ, !UPT ;  /* 0x20e00000381879f0 */ /* 0x000fe2000c7008ff */
[----:B------:R-:W-:Y:S01]  /*7360*/  R2UR UR56, R20 ;  /* 0x00000000143872ca */ /* 0x000fe200000e0000 */
[----:B------:R-:W-:Y:S01]  /*7370*/  UMOV UR57, 0x40000040 ;  /* 0x4000004000397882 */ /* 0x000fe20000000000 */
[----:B------:R-:W-:Y:S01]  /*7380*/  R2UR UR58, R14 ;  /* 0x000000000e3a72ca */ /* 0x000fe200000e0000 */
[----:B------:R-:W-:Y:S01]  /*7390*/  VIADD R14, R5, 0x600 ;  /* 0x00000600050e7836 */ /* 0x000fe20000000000 */
[----:B------:R-:W-:-:S13]  /*73a0*/  R2UR UR59, R15 ;  /* 0x000000000f3b72ca */ /* 0x000fda00000e0000 */
[----:B------:R-:W-:Y:S01]  /*73b0*/  HGMMA.64x64x16.F32 R24, gdesc[UR56].tnspA, R24 ;  /* 0x20e00000381879f0 */ /* 0x000fe20008700818 */
[----:B------:R-:W-:Y:S01]  /*73c0*/  R2UR UR56, R14 ;  /* 0x000000000e3872ca */ /* 0x000fe200000e0000 */
[----:B------:R-:W-:Y:S01]  /*73d0*/  UMOV UR57, 0x40000040 ;  /* 0x4000004000397882 */ /* 0x000fe20000000000 */
[----:B------:R-:W-:Y:S01]  /*73e0*/  R2UR UR58, R12 ;  /* 0x000000000c3a72ca */ /* 0x000fe200000e0000 */
[----:B------:R-:W-:Y:S01]  /*73f0*/  VIADD R12, R5, 0x680 ;  /* 0x00000680050c7836 */ /* 0x000fe20000000000 */
[----:B------:R-:W-:Y:S01]  /*7400*/  R2UR UR59, R13 ;  /* 0x000000000d3b72ca */ /* 0x000fe200000e0000 */
[----:B------:R-:W-:-:S12]  /*7410*/  VIADD R5, R5, 0x700 ;  /* 0x0000070005057836 */ /* 0x000fd80000000000 */
[----:B------:R-:W-:Y:S01]  /*7420*/  HGMMA.64x64x16.F32 R24, gdesc[UR56].tnspA, R24 ;  /* 0x20e00000381879f0 */ /* 0x000fe20008700818 */
[----:B------:R-:W-:Y:S01]  /*7430*/  R2UR UR56, R12 ;  /* 0x000000000c3872ca */ /* 0x000fe200000e0000 */
[----:B------:R-:W-:Y:S01]  /*7440*/  UMOV UR57, 0x40000040 ;  /* 0x4000004000397882 */ /* 0x000fe20000000000 */
[----:B------:R-:W-:Y:S02]  /*7450*/  R2UR UR58, R10 ;  /* 0x000000000a3a72ca */ /* 0x000fe400000e0000 */
[----:B------:R-:W-:-:S13]  /*7460*/  R2UR UR59, R11 ;  /* 0x000000000b3b72ca */ /* 0x000fda00000e0000 */
[----:B------:R-:W-:Y:S01]  /*7470*/  HGMMA.64x64x16.F32 R24, gdesc[UR56].tnspA, R24 ;  /* 0x20e00000381879f0 */ /* 0x000fe20008700818 */
[----:B------:R-:W-:Y:S01]  /*7480*/  R2UR UR56, R5 ;  /* 0x00000000053872ca */ /* 0x000fe200000e0000 */
[----:B------:R-:W-:Y:S01]  /*7490*/  UMOV UR57, 0x40000040 ;  /* 0x4000004000397882 */ /* 0x000fe20000000000 */
[----:B------:R-:W-:Y:S02]  /*74a0*/  R2UR UR58, R8 ;  /* 0x00000000083a72ca */ /* 0x000fe400000e0000 */
[----:B------:R-:W-:Y:S01]  /*74b0*/  R2UR UR59, R9 ;  /* 0x00000000093b72ca */ /* 0x000fe200000e0000 */
[----:B------:R-:W-:-:S12]  /*74c0*/  VIADD R5, R232, 0x400 ;  /* 0x00000400e8057836 */ /* 0x000fd80000000000 */
[----:B------:R-:W-:Y:S01]  /*74d0*/  HGMMA.64x64x16.F32 R24, gdesc[UR56].tnspA, R24, gsb0 ;  /* 0x20e00000381879f0 */ /* 0x000fe20008000818 */
[----:B------:R-:W-:Y:S01]  /*74e0*/  R2UR UR52, R5 ;  /* 0x00000000053472ca */ /* 0x000fe200000e0000 */
[----:B------:R-:W-:Y:S01]  /*74f0*/  UMOV UR53, 0x40000040 ;  /* 0x4000004000357882 */ /* 0x000fe20000000000 */
[----:B------:R-:W-:-:S05]  /*7500*/  VIADD R5, R232, 0x480 ;  /* 0x00000480e8057836 */ /* 0x000fca0000000000 */
[----:B------:R-:W-:Y:S01]  /*7510*/  R2UR UR44, R5 ;  /* 0x00000000052c72ca */ /* 0x000fe200000e0000 */
[----:B------:R-:W-:Y:S02]  /*7520*/  WARPGROUP.DEPBAR.LE gsb0, 0x0 ;  /* 0x00008000000079c5 */ /* 0x000fe40000010000 */
[----:B------:R-:W-:Y:S01]  /*7530*/  WARPGROUP.ARRIVE ;  /* 0x00000000000079c5 */ /* 0x000fe20000000000 */
[----:B------:R-:W-:Y:S01]  /*7540*/  UMOV UR45, 0x40000040 ;  /* 0x40000040002d7882 */ /* 0x000fe20000000000 */
[----:B------:R-:W-:Y:S01]  /*7550*/  VIADD R5, R232, 0x500 ;  /* 0x00000500e8057836 */ /* 0x000fe20000000000 */
[----:B------:R-:W-:Y:S01]  /*7560*/  UMOV UR25, 0x40000040 ;  /* 0x4000004000197882 */ /* 0x000fe20000000000 */
[----:B------:R-:W-:Y:S01]  /*7570*/  UMOV UR5, 0x40000040 ;  /* 0x4000004000057882 */ /* 0x000fe20000000000 */
[----:B------:R1:W-:Y:S01]  /*7580*/  REDG.E.ADD.F32x4.FTZ.RN.STRONG.GPU desc[UR8][R6.64+0x4000], R24 ;  /* 0x00400018060079a6 */ /* 0x0003e2000c10f788 */
[----:B------:R-:W-:Y:S01]  /*7590*/  HGMMA.64x16x16.F32 R200, gdesc[UR52].tnspA.tnspB, R200 ;  /* 0x6020000034c879f0 */ /* 0x000fe200087008c8 */
[----:B------:R-:W-:-:S02]  /*75a0*/  R2UR UR54, R22 ;  /* 0x00000000163672ca */ /* 0x000fc400000e0000 */
[----:B------:R-:W-:Y:S02]  /*75b0*/  R2UR UR55, R23 ;  /* 0x00000000173772ca */ /* 0x000fe400000e0000 */
[----:B------:R-:W-:Y:S01]  /*75c0*/  R2UR UR24, R5 ;  /* 0x00000000051872ca */ /* 0x000fe200000e0000 */
[----:B------:R-:W-:Y:S01]  /*75d0*/  UMOV UR41, UR25 ;  /* 0x0000001900297c82 */ /* 0x000fe20008000000 */
[----:B------:R-:W-:Y:S01]  /*75e0*/  UMOV UR37, UR25 ;  /* 0x0000001900257c82 */ /* 0x000fe20008000000 */
[----:B------:R-:W-:Y:S01]  /*75f0*/  UMOV UR33, UR25 ;  /* 0x0000001900217c82 */ /* 0x000fe20008000000 */
[----:B------:R-:W-:Y:S01]  /*7600*/  VIADD R232, R232, 0x580 ;  /* 0x00000580e8e87836 */ /* 0x000fe20000000000 */
[----:B------:R-:W-:Y:S01]  /*7610*/  UMOV UR21, UR5 ;  /* 0x0000000500157c82 */ /* 0x000fe20008000000 */
[----:B------:R-:W-:Y:S01]  /*7620*/  UMOV UR17, UR5 ;  /* 0x0000000500117c82 */ /* 0x000fe20008000000 */
[----:B------:R-:W-:Y:S01]  /*7630*/  UMOV UR13, UR5 ;  /* 0x00000005000d7c82 */ /* 0x000fe20008000000 */
[----:B------:R1:W-:Y:S03]  /*7640*/  REDG.E.ADD.F32x4.FTZ.RN.STRONG.GPU desc[UR8][R6.64+0x4800], R28 ;  /* 0x0048001c060079a6 */ /* 0x0003e6000c10f788 */
[----:B------:R-:W-:Y:S01]  /*7650*/  HGMMA.64x16x16.F32 R184, gdesc[UR52].tnspA.tnspB, R184 ;  /* 0x6020000034b879f0 */ /* 0x000fe200087008b8 */
[----:B------:R-:W-:Y:S01]  /*7660*/  R2UR UR54, R216 ;  /* 0x00000000d83672ca */ /* 0x000fe200000e0000 */
[----:B------:R-:W-:Y:S01]  /*7670*/  UMOV UR40, UR24 ;  /* 0x0000001800287c82 */ /* 0x000fe20008000000 */
[----:B------:R-:W-:Y:S01]  /*7680*/  R2UR UR55, R217 ;  /* 0x00000000d93772ca */ /* 0x000fe200000e0000 */
[----:B------:R-:W-:Y:S01]  /*7690*/  UMOV UR36, UR24 ;  /* 0x0000001800247c82 */ /* 0x000fe20008000000 */
[----:B------:R-:W-:Y:S01]  /*76a0*/  UMOV UR32, UR24 ;  /* 0x0000001800207c82 */ /* 0x000fe20008000000 */
[----:B------:R-:W-:Y:S01]  /*76b0*/  R2UR UR4, R232 ;  /* 0x00000000e80472ca */ /* 0x000fe200000e0000 */
[----:B------:R1:W-:Y:S04]  /*76c0*/  REDG.E.ADD.F32x4.FTZ.RN.STRONG.GPU desc[UR8][R6.64+0x5000], R32 ;  /* 0x00500020060079a6 */ /* 0x0003e8000c10f788 */
[----:B------:R1:W-:Y:S04]  /*76d0*/  REDG.E.ADD.F32x4.FTZ.RN.STRONG.GPU desc[UR8][R6.64+0x5800], R36 ;  /* 0x00580024060079a6 */ /* 0x0003e8000c10f788 */
[----:B------:R1:W-:Y:S01]  /*76e0*/  REDG.E.ADD.F32x4.FTZ.RN.STRONG.GPU desc[UR8][R6.64+0x6000], R40 ;  /* 0x00600028060079a6 */ /* 0x0003e2000c10f788 */
[----:B------:R-:W-:Y:S01]  /*76f0*/  HGMMA.64x16x16.F32 R168, gdesc[UR52].tnspA.tnspB, R168 ;  /* 0x6020000034a879f0 */ /* 0x000fe200087008a8 */
[----:B------:R-:W-:-:S02]  /*7700*/  R2UR UR54, R218 ;  /* 0x00000000da3672ca */ /* 0x000fc400000e0000 */
[----:B------:R-:W-:Y:S01]  /*7710*/  R2UR UR55, R219 ;  /* 0x00000000db3772ca */ /* 0x000fe200000e0000 */
[----:B------:R-:W-:Y:S01]  /*7720*/  UMOV UR20, UR4 ;  /* 0x0000000400147c82 */ /* 0x000fe20008000000 */
[----:B------:R-:W-:Y:S01]  /*7730*/  UMOV UR16, UR4 ;  /* 0x0000000400107c82 */ /* 0x000fe20008000000 */
[----:B------:R-:W-:Y:S01]  /*7740*/  UMOV UR12, UR4 ;  /* 0x00000004000c7c82 */ /* 0x000fe20008000000 */
[----:B------:R1:W-:Y:S04]  /*7750*/  REDG.E.ADD.F32x4.FTZ.RN.STRONG.GPU desc[UR8][R6.64+0x6800], R44 ;  /* 0x0068002c060079a6 */ /* 0x0003e8000c10f788 */
[----:B------:R1:W-:Y:S04]  /*7760*/  REDG.E.ADD.F32x4.FTZ.RN.STRONG.GPU desc[UR8][R6.64+0x7000], R48 ;  /* 0x00700030060079a6 */ /* 0x0003e8000c10f788 */
[----:B------:R1:W-:Y:S01]  /*7770*/  REDG.E.ADD.F32x4.FTZ.RN.STRONG.GPU desc[UR8][R6.64+0x7800], R52 ;  /* 0x00780034060079a6 */ /* 0x0003e2000c10f788 */
[----:B------:R-:W-:Y:S01]  /*7780*/  HGMMA.64x16x16.F32 R152, gdesc[UR52].tnspA.tnspB, R152 ;  /* 0x60200000349879f0 */ /* 0x000fe20008700898 */
[----:B------:R-:W-:-:S02]  /*7790*/  R2UR UR54, R220 ;  /* 0x00000000dc3672ca */ /* 0x000fc400000e0000 */
[----:B------:R-:W-:-:S13]  /*77a0*/  R2UR UR55, R221 ;  /* 0x00000000dd3772ca */ /* 0x000fda00000e0000 */
[----:B------:R-:W-:Y:S04]  /*77b0*/  HGMMA.64x16x16.F32 R136, gdesc[UR52].tnspA.tnspB, R136 ;  /* 0x60200000348879f0 */ /* 0x000fe80008700888 */
[----:B------:R-:W-:Y:S01]  /*77c0*/  HGMMA.64x16x16.F32 R200, gdesc[UR44].tnspA.tnspB, R200 ;  /* 0x602000002cc879f0 */ /* 0x000fe200087008c8 */
[----:B------:R-:W-:Y:S02]  /*77d0*/  R2UR UR46, R222 ;  /* 0x00000000de2e72ca */ /* 0x000fe400000e0000 */
[----:B------:R-:W-:-:S13]  /*77e0*/  R2UR UR47, R223 ;  /* 0x00000000df2f72ca */ /* 0x000fda00000e0000 */
[----:B------:R-:W-:Y:S01]  /*77f0*/  HGMMA.64x16x16.F32 R184, gdesc[UR44].tnspA.tnspB, R184 ;  /* 0x602000002cb879f0 */ /* 0x000fe200087008b8 */
[----:B------:R-:W-:Y:S02]  /*7800*/  R2UR UR46, R224 ;  /* 0x00000000e02e72ca */ /* 0x000fe400000e0000 */
[----:B------:R-:W-:-:S13]  /*7810*/  R2UR UR47, R225 ;  /* 0x00000000e12f72ca */ /* 0x000fda00000e0000 */
[----:B------:R-:W-:Y:S01]  /*7820*/  HGMMA.64x16x16.F32 R168, gdesc[UR44].tnspA.tnspB, R168 ;  /* 0x602000002ca879f0 */ /* 0x000fe200087008a8 */
[----:B------:R-:W-:Y:S02]  /*7830*/  R2UR UR46, R226 ;  /* 0x00000000e22e72ca */ /* 0x000fe400000e0000 */
[----:B------:R-:W-:-:S13]  /*7840*/  R2UR UR47, R227 ;  /* 0x00000000e32f72ca */ /* 0x000fda00000e0000 */
[----:B------:R-:W-:Y:S01]  /*7850*/  HGMMA.64x16x16.F32 R152, gdesc[UR44].tnspA.tnspB, R152 ;  /* 0x602000002c9879f0 */ /* 0x000fe20008700898 */
[----:B------:R-:W-:Y:S01]  /*7860*/  UMOV UR46, UR50 ;  /* 0x00000032002e7c82 */ /* 0x000fe20008000000 */
[----:B------:R-:W-:Y:S02]  /*7870*/  UMOV UR47, UR51 ;  /* 0x00000033002f7c82 */ /* 0x000fe40008000000 */
[----:B------:R-:W-:Y:S04]  /*7880*/  HGMMA.64x16x16.F32 R136, gdesc[UR44].tnspA.tnspB, R136 ;  /* 0x602000002c8879f0 */ /* 0x000fe80008700888 */
[----:B------:R-:W-:Y:S01]  /*7890*/  HGMMA.64x16x16.F32 R200, gdesc[UR24].tnspA.tnspB, R200 ;  /* 0x6020000018c879f0 */ /* 0x000fe200087008c8 */
[----:B------:R-:W-:Y:S01]  /*78a0*/  UMOV UR26, UR30 ;  /* 0x0000001e001a7c82 */ /* 0x000fe20008000000 */
[----:B------:R-:W-:-:S02]  /*78b0*/  UMOV UR27, UR31 ;  /* 0x0000001f001b7c82 */ /* 0x000fc40008000000 */
[----:B------:R-:W-:Y:S04]  /*78c0*/  HGMMA.64x16x16.F32 R184, gdesc[UR40].tnspA.tnspB, R184 ;  /* 0x6020000028b879f0 */ /* 0x000fe800087008b8 */
[----:B------:R-:W-:Y:S04]  /*78d0*/  HGMMA.64x16x16.F32 R168, gdesc[UR36].tnspA.tnspB, R168 ;  /* 0x6020000024a879f0 */ /* 0x000fe800087008a8 */
[----:B------:R-:W-:Y:S04]  /*78e0*/  HGMMA.64x16x16.F32 R152, gdesc[UR32].tnspA.tnspB, R152 ;  /* 0x60200000209879f0 */ /* 0x000fe80008700898 */
[----:B------:R-:W-:Y:S04]  /*78f0*/  HGMMA.64x16x16.F32 R136, gdesc[UR24].tnspA.tnspB, R136 ;  /* 0x60200000188879f0 */ /* 0x000fe80008700888 */
[----:B------:R-:W-:Y:S01]  /*7900*/  HGMMA.64x16x16.F32 R200, gdesc[UR4].tnspA.tnspB, R200 ;  /* 0x6020000004c879f0 */ /* 0x000fe200087008c8 */
[----:B------:R-:W-:Y:S01]  /*7910*/  UMOV UR6, UR10 ;  /* 0x0000000a00067c82 */ /* 0x000fe20008000000 */
[----:B------:R-:W-:-:S02]  /*7920*/  UMOV UR7, UR11 ;  /* 0x0000000b00077c82 */ /* 0x000fc40008000000 */
[----:B------:R-:W-:Y:S04]  /*7930*/  HGMMA.64x16x16.F32 R184, gdesc[UR20].tnspA.tnspB, R184 ;  /* 0x6020000014b879f0 */ /* 0x000fe800087008b8 */
[----:B------:R-:W-:Y:S04]  /*7940*/  HGMMA.64x16x16.F32 R168, gdesc[UR16].tnspA.tnspB, R168 ;  /* 0x6020000010a879f0 */ /* 0x000fe800087008a8 */
[----:B------:R-:W-:Y:S04]  /*7950*/  HGMMA.64x16x16.F32 R152, gdesc[UR12].tnspA.tnspB, R152 ;  /* 0x602000000c9879f0 */ /* 0x000fe80008700898 */
[----:B------:R-:W-:Y:S03]  /*7960*/  HGMMA.64x16x16.F32 R136, gdesc[UR4].tnspA.tnspB, R136, gsb0 ;  /* 0x60200000048879f0 */ /* 0x000fe60008000888 */
[----:B------:R-:W-:-:S02]  /*7970*/  WARPGROUP.DEPBAR.LE gsb0, 0x0 ;  /* 0x00008000000079c5 */ /* 0x000fc40000010000 */
[----:B-1----:R-:W-:Y:S05]  /*7980*/  @!P0 BRA `(.L_x_77) ;  /* 0x0000000000048947 */ /* 0x002fea0003800000 */
[----:B------:R-:W-:Y:S01]  /*7990*/  BPT.TRAP 0x1 ;  /* 0x000000040000795c */ /* 0x000fe20000300000 */
.L_x_77:
[----:B------:R-:W-:Y:S01]  /*79a0*/  UIADD3 UR61, UR61, 0x1, URZ ;  /* 0x000000013d3d7890 */ /* 0x000fe2000fffe03f */
[----:B------:R-:W-:Y:S01]  /*79b0*/  VIADD R3, R3, 0x1 ;  /* 0x0000000103037836 */ /* 0x000fe20000000000 */
[----:B------:R-:W-:Y:S01]  /*79c0*/  LOP3.LUT R17, R17, 0x1, RZ, 0x3c, !PT ;  /* 0x0000000111117812 */ /* 0x000fe200078e3cff */
[----:B------:R-:W-:-:S03]  /*79d0*/  VIADD R16, R16, 0x31820 ;  /* 0x0003182010107836 */ /* 0x000fc60000000000 */
[----:B------:R-:W-:Y:S02]  /*79e0*/  ISETP.LE.AND P1, PT, R231, UR61, PT ;  /* 0x0000003de7007c0c */ /* 0x000fe4000bf23270 */
[C---:B------:R-:W-:Y:S02]  /*79f0*/  ISETP.NE.AND P0, PT, R3.reuse, 0x2, PT ;  /* 0x000000020300780c */ /* 0x040fe40003f05270 */
[----:B------:R-:W-:Y:S02]  /*7a00*/  PRMT R16, RZ, 0x654, R16 ;  /* 0x00000654ff107816 */ /* 0x000fe40000000010 */
[----:B------:R-:W-:Y:S02]  /*7a10*/  SEL R5, RZ, 0x1, P0 ;  /* 0x00000001ff057807 */ /* 0x000fe40000000000 */
[----:B------:R2:W-:Y:S01]  /*7a20*/  SYNCS.ARRIVE.TRANS64.RED.A1T0 RZ, [R16+URZ], RZ ;  /* 0x000000ff10ff79a7 */ /* 0x0005e2000810043f */
[----:B------:R-:W-:Y:S02]  /*7a30*/  SEL R3, R3, RZ, P0 ;  /* 0x000000ff03037207 */ /* 0x000fe40000000000 */
[----:B------:R-:W-:-:S02]  /*7a40*/  LOP3.LUT R18, R18, R5, RZ, 0x3c, !PT ;  /* 0x0000000512127212 */ /* 0x000fc400078e3cff */
[----:B------:R-:W-:Y:S05]  /*7a50*/  @!P1 BRA `(.L_x_78) ;  /* 0xffffff9800609947 */ /* 0x000fea000383ffff */
.L_x_67:
[----:B------:R-:W3:Y:S01]  /*7a60*/  S2UR UR10, SR_CTAID.Y ;  /* 0x00000000000a79c3 */ /* 0x000ee20000002600 */
[----:B------:R-:W-:Y:S01]  /*7a70*/  ULDC UR4, c[0x0][0x850] ;  /* 0x0002140000047ab9 */ /* 0x000fe20000000800 */
[----:B-1----:R-:W1:Y:S01]  /*7a80*/  S2R R2, SR_TID.X ;  /* 0x0000000000027919 */ /* 0x002e620000002100 */
[----:B------:R-:W-:Y:S01]  /*7a90*/  UISETP.NE.AND UP0, UPT, UR4, 0x1, UPT ;  /* 0x000000010400788c */ /* 0x000fe2000bf05270 */
[----:B------:R-:W-:Y:S01]  /*7aa0*/  IMAD R0, R229, 0x2800, R230 ;  /* 0x00002800e5007824 */ /* 0x000fe200078e02e6 */
[----:B------:R-:W-:Y:S01]  /*7ab0*/  ULDC.64 UR12, c[0x0][0x818] ;  /* 0x00020600000c7ab9 */ /* 0x000fe20000000a00 */
[----:B------:R-:W-:Y:S01]  /*7ac0*/  ULDC.64 UR14, c[0x0][0x848] ;  /* 0x00021200000e7ab9 */ /* 0x000fe20000000a00 */
[----:B------:R-:W-:Y:S01]  /*7ad0*/  BSSY B1, `(.L_x_79) ;  /* 0x00000a1000017945 */ /* 0x000fe20003800000 */
[----:B------:R-:W4:Y:S01]  /*7ae0*/  S2UR UR8, SR_CTAID.X ;  /* 0x00000000000879c3 */ /* 0x000f220000002500 */
[----:B------:R-:W-:-:S07]  /*7af0*/  LEA R0, R0, UR60, 0x2 ;  /* 0x0000003c00007c11 */ /* 0x000fce000f8e10ff */
[----:B------:R-:W-:Y:S06]  /*7b00*/  BAR.SYNC.DEFER_BLOCKING 0x1, 0x100 ;  /* 0x0044000000007b1d */ /* 0x000fec0000010000 */
[----:B------:R-:W-:Y:S01]  /*7b10*/  @UP0 ULDC UR6, c[0x0][0x854] ;  /* 0x0002150000060ab9 */ /* 0x000fe20000000800 */
[----:B------:R-:W-:Y:S01]  /*7b20*/  @UP0 ULDC UR4, c[0x0][0x858] ;  /* 0x0002160000040ab9 */ /* 0x000fe20000000800 */
[----:B------:R-:W5:Y:S01]  /*7b30*/  S2UR UR17, SR_CTAID.Z ;  /* 0x00000000001179c3 */ /* 0x000f620000002700 */
[----:B---3--:R-:W-:Y:S02]  /*7b40*/  UIMAD.WIDE.U32 UR6, UR10, UR6, URZ ;  /* 0x000000060a0672a5 */ /* 0x008fe4000f8e003f */
[----:B------:R-:W-:-:S02]  /*7b50*/  USHF.R.S32.HI UR5, URZ, 0x1f, UR10 ;  /* 0x0000001f3f057899 */ /* 0x000fc4000801140a */
[----:B------:R-:W-:-:S03]  /*7b60*/  @UP0 USHF.R.U32.HI UR7, URZ, UR4, UR7 ;  /* 0x000000043f070299 */ /* 0x000fc60008011607 */
[----:B------:R-:W-:Y:S01]  /*7b70*/  UMOV UR4, UR10 ;  /* 0x0000000a00047c82 */ /* 0x000fe20008000000 */
[----:B------:R-:W-:Y:S02]  /*7b80*/  @UP0 USHF.R.S32.HI UR6, URZ, 0x1f, UR7 ;  /* 0x0000001f3f060899 */ /* 0x000fe40008011407 */
[----:B----4-:R-:W-:Y:S01]  /*7b90*/  UIMAD UR8, UR8, 0x5000, URZ ;  /* 0x00005000080878a4 */ /* 0x010fe2000f8e023f */
[----:B------:R3:W-:Y:S01]  /*7ba0*/  STS.128 [R0], R56 ;  /* 0x0000003800007388 */ /* 0x0007e20000000c00 */
[----:B------:R-:W-:Y:S01]  /*7bb0*/  @UP0 UMOV UR4, UR7 ;  /* 0x0000000700040c82 */ /* 0x000fe20008000000 */
[----:B-1----:R-:W-:Y:S01]  /*7bc0*/  ISETP.NE.AND P1, PT, R2, 0x80, PT ;  /* 0x000000800200780c */ /* 0x002fe20003f25270 */
[----:B------:R-:W-:Y:S01]  /*7bd0*/  USHF.R.S32.HI UR9, URZ, 0x1f, UR8 ;  /* 0x0000001f3f097899 */ /* 0x000fe20008011408 */
[----:B------:R3:W-:Y:S01]  /*7be0*/  STS.128 [R0+0x800], R60 ;  /* 0x0008003c00007388 */ /* 0x0007e20000000c00 */
[----:B------:R-:W-:Y:S02]  /*7bf0*/  @UP0 UMOV UR5, UR6 ;  /* 0x0000000600050c82 */ /* 0x000fe40008000000 */
[----:B------:R-:W-:Y:S01]  /*7c00*/  UIMAD UR10, UR5, UR12, URZ ;  /* 0x0000000c050a72a4 */ /* 0x000fe2000f8e023f */
[----:B------:R3:W-:Y:S01]  /*7c10*/  STS.128 [R0+0x1000], R96 ;  /* 0x0010006000007388 */ /* 0x0007e20000000c00 */
[----:B------:R-:W-:-:S02]  /*7c20*/  UIMAD.WIDE.U32 UR6, UR4, UR12, UR8 ;  /* 0x0000000c040672a5 */ /* 0x000fc4000f8e0008 */
[----:B------:R-:W-:Y:S01]  /*7c30*/  UIMAD UR10, UR4, UR13, UR10 ;  /* 0x0000000d040a72a4 */ /* 0x000fe2000f8e020a */
[----:B------:R3:W-:Y:S01]  /*7c40*/  STS.128 [R0+0x1800], R100 ;  /* 0x0018006400007388 */ /* 0x0007e20000000c00 */
[----:B-----5:R-:W-:Y:S01]  /*7c50*/  USHF.R.S32.HI UR16, URZ, 0x1f, UR17 ;  /* 0x0000001f3f107899 */ /* 0x020fe20008011411 */
[----:B------:R-:W-:Y:S02]  /*7c60*/  ULDC.64 UR12, c[0x0][0x840] ;  /* 0x00021000000c7ab9 */ /* 0x000fe40000000a00 */
[----:B------:R3:W-:Y:S01]  /*7c70*/  STS.128 [R0+0x2000], R64 ;  /* 0x0020004000007388 */ /* 0x0007e20000000c00 */
[----:B------:R-:W-:Y:S02]  /*7c80*/  UIMAD UR5, UR5, UR12, URZ ;  /* 0x0000000c050572a4 */ /* 0x000fe4000f8e023f */
[----:B------:R-:W-:Y:S01]  /*7c90*/  UIMAD.WIDE.U32 UR8, UR4, UR12, UR8 ;  /* 0x0000000c040872a5 */ /* 0x000fe2000f8e0008 */
[----:B------:R3:W-:Y:S01]  /*7ca0*/  STS.128 [R0+0x2800], R68 ;  /* 0x0028004400007388 */ /* 0x0007e20000000c00 */
[----:B------:R-:W-:-:S02]  /*7cb0*/  UIMAD UR11, UR4, UR13, UR5 ;  /* 0x0000000d040b72a4 */ /* 0x000fc4000f8e0205 */
[----:B------:R-:W-:Y:S01]  /*7cc0*/  UIADD3 UR5, UR7, UR10, URZ ;  /* 0x0000000a07057290 */ /* 0x000fe2000fffe03f */
[----:B------:R3:W-:Y:S01]  /*7cd0*/  STS.128 [R0+0x3000], R104 ;  /* 0x0030006800007388 */ /* 0x0007e20000000c00 */
[----:B------:R-:W-:Y:S01]  /*7ce0*/  ULDC.64 UR12, c[0x0][0x820] ;  /* 0x00020800000c7ab9 */ /* 0x000fe20000000a00 */
[----:B------:R-:W-:Y:S02]  /*7cf0*/  UIADD3 UR7, UR9, UR11, URZ ;  /* 0x0000000b09077290 */ /* 0x000fe4000fffe03f */
[----:B------:R3:W-:Y:S01]  /*7d00*/  STS.128 [R0+0x3800], R108 ;  /* 0x0038006c00007388 */ /* 0x0007e20000000c00 */
[----:B------:R-:W-:Y:S02]  /*7d10*/  UIMAD UR4, UR16, UR12, URZ ;  /* 0x0000000c100472a4 */ /* 0x000fe4000f8e023f */
[----:B------:R-:W-:Y:S01]  /*7d20*/  UIMAD UR10, UR16, UR14, URZ ;  /* 0x0000000e100a72a4 */ /* 0x000fe2000f8e023f */
[----:B------:R3:W-:Y:S01]  /*7d30*/  STS.128 [R0+0x4000], R72 ;  /* 0x0040004800007388 */ /* 0x0007e20000000c00 */
[----:B------:R-:W-:-:S02]  /*7d40*/  UIMAD UR9, UR17, UR13, UR4 ;  /* 0x0000000d110972a4 */ /* 0x000fc4000f8e0204 */
[----:B------:R-:W-:Y:S01]  /*7d50*/  UIMAD UR10, UR17, UR15, UR10 ;  /* 0x0000000f110a72a4 */ /* 0x000fe2000f8e020a */
[----:B------:R3:W-:Y:S01]  /*7d60*/  STS.128 [R0+0x4800], R76 ;  /* 0x0048004c00007388 */ /* 0x0007e20000000c00 */
[----:B------:R-:W-:Y:S01]  /*7d70*/  UMOV UR4, UR6 ;  /* 0x0000000600047c82 */ /* 0x000fe20008000000 */
[----:B------:R-:W-:Y:S01]  /*7d80*/  UMOV UR6, UR8 ;  /* 0x0000000800067c82 */ /* 0x000fe20008000000 */
[----:B------:R-:W-:Y:S01]  /*7d90*/  UIMAD.WIDE.U32 UR4, UR17, UR12, UR4 ;  /* 0x0000000c110472a5 */ /* 0x000fe2000f8e0004 */
[----:B------:R3:W-:Y:S01]  /*7da0*/  STS.128 [R0+0x5000], R112 ;  /* 0x0050007000007388 */ /* 0x0007e20000000c00 */
[----:B------:R-:W-:Y:S01]  /*7db0*/  UIMAD.WIDE.U32 UR6, UR17, UR14, UR6 ;  /* 0x0000000e110672a5 */ /* 0x000fe2000f8e0006 */
[----:B------:R-:W-:Y:S02]  /*7dc0*/  ULDC.64 UR12, c[0x0][0x800] ;  /* 0x00020000000c7ab9 */ /* 0x000fe40000000a00 */
[----:B------:R3:W-:Y:S01]  /*7dd0*/  STS.128 [R0+0x5800], R116 ;  /* 0x0058007400007388 */ /* 0x0007e20000000c00 */
[----:B------:R-:W-:-:S02]  /*7de0*/  UIADD3 UR8, UR5, UR9, URZ ;  /* 0x0000000905087290 */ /* 0x000fc4000fffe03f */
[----:B------:R-:W-:Y:S01]  /*7df0*/  ULEA UR12, UP0, UR4, UR12, 0x2 ;  /* 0x0000000c040c7291 */ /* 0x000fe2000f80103f */
[----:B------:R3:W-:Y:S01]  /*7e00*/  STS.128 [R0+0x6000], R80 ;  /* 0x0060005000007388 */ /* 0x0007e20000000c00 */
[----:B------:R-:W-:Y:S01]  /*7e10*/  ULDC.64 UR14, c[0x0][0x828] ;  /* 0x00020a00000e7ab9 */ /* 0x000fe20000000a00 */
[----:B------:R-:W-:Y:S02]  /*7e20*/  UIADD3 UR5, UR7, UR10, URZ ;  /* 0x0000000a07057290 */ /* 0x000fe4000fffe03f */
[----:B------:R3:W-:Y:S01]  /*7e30*/  STS.128 [R0+0x6800], R84 ;  /* 0x0068005400007388 */ /* 0x0007e20000000c00 */
[----:B------:R-:W-:Y:S02]  /*7e40*/  ULEA UR14, UP1, UR6, UR14, 0x2 ;  /* 0x0000000e060e7291 */ /* 0x000fe4000f82103f */
[----:B------:R-:W-:Y:S01]  /*7e50*/  ULEA.HI.X UR13, UR4, UR13, UR8, 0x2, UP0 ;  /* 0x0000000d040d7291 */ /* 0x000fe200080f1408 */
[----:B------:R3:W-:Y:S01]  /*7e60*/  STS.128 [R0+0x7000], R120 ;  /* 0x0070007800007388 */ /* 0x0007e20000000c00 */
[----:B------:R-:W-:Y:S01]  /*7e70*/  ULEA.HI.X UR5, UR6, UR15, UR5, 0x2, UP1 ;  /* 0x0000000f06057291 */ /* 0x000fe200088f1405 */
[----:B------:R-:W-:-:S02]  /*7e80*/  ULDC UR4, c[0x0][0x740] ;  /* 0x0001d00000047ab9 */ /* 0x000fc40000000800 */
[----:B------:R3:W-:Y:S01]  /*7e90*/  STS.128 [R0+0x7800], R124 ;  /* 0x0078007c00007388 */ /* 0x0007e20000000c00 */
[----:B------:R-:W-:Y:S01]  /*7ea0*/  FMUL.FTZ R208, R208, UR4 ;  /* 0x00000004d0d07c20 */ /* 0x000fe20008410000 */
[----:B------:R-:W-:Y:S01]  /*7eb0*/  FMUL.FTZ R209, R209, UR4 ;  /* 0x00000004d1d17c20 */ /* 0x000fe20008410000 */
[----:B------:R-:W-:Y:S01]  /*7ec0*/  FMUL.FTZ R210, R210, UR4 ;  /* 0x00000004d2d27c20 */ /* 0x000fe20008410000 */
        /* <DEDUP_REMOVED lines=16> */
[----:B------:R1:W-:Y:S06]  /*7fd0*/  MEMBAR.ALL.CTA ;  /* 0x0000000000007992 */ /* 0x0003ec0000008000 */
[----:B-1----:R-:W1:Y:S01]  /*7fe0*/  FENCE.VIEW.ASYNC.S ;  /* 0x00000000000073c6 */ /* 0x002e620000000000 */
        /* <DEDUP_REMOVED lines=65> */
[----:B-1----:R-:W-:Y:S06]  /*8400*/  BAR.SYNC.DEFER_BLOCKING 0x1, 0x100 ;  /* 0x0044000000007b1d */ /* 0x002fec0000010000 */
[----:B---3--:R-:W-:Y:S05]  /*8410*/  @P1 BRA `(.L_x_80) ;  /* 0x0000000000301947 */ /* 0x008fea0003800000 */
[----:B------:R-:W-:Y:S01]  /*8420*/  PLOP3.LUT P0, PT, PT, PT, PT, 0x80, 0x0 ;  /* 0x000000000000781c */ /* 0x000fe20003f0f070 */
[----:B------:R-:W-:Y:S01]  /*8430*/  UMOV UR6, 0x1400 ;  /* 0x0000140000067882 */ /* 0x000fe20000000000 */
[----:B------:R-:W-:Y:S01]  /*8440*/  UMOV UR8, 0x0 ;  /* 0x0000000000087882 */ /* 0x000fe20000000000 */
[----:B------:R-:W-:Y:S01]  /*8450*/  UMOV UR9, 0x14f00000 ;  /* 0x14f0000000097882 */ /* 0x000fe20000000000 */
[----:B------:R-:W-:-:S09]  /*8460*/  UMOV UR4, UR14 ;  /* 0x0000000e00047c82 */ /* 0x000fd20008000000 */
.L_x_81:
[----:B------:R-:W-:Y:S01]  /*8470*/  @P0 ELECT P2, URZ, PT ;  /* 0x00000000003f082f */ /* 0x000fe20003840000 */
[----:B------:R1:W-:-:S12]  /*8480*/  UBLKRED.G.S.ADD.F32.RN [UR4], [UR60], UR6, desc[UR8] ;  /* 0x000008043c0073bb */ /* 0x0003d800080a1406 */
[----:B------:R-:W-:Y:S02]  /*8490*/  @P2 PLOP3.LUT P0, PT, P2, PT, PT, 0x8, 0x0 ;  /* 0x000000000000281c */ /* 0x000fe4000170e170 */
[----:B------:R-:W-:-:S11]  /*84a0*/  PLOP3.LUT P2, PT, PT, PT, PT, 0x8, 0x0 ;  /* 0x000000000000781c */ /* 0x000fd60003f4e170 */
[----:B-1----:R-:W-:Y:S05]  /*84b0*/  @P0 BRA.U.ANY `(.L_x_81) ;  /* 0xfffffffd00ec0947 */ /* 0x002fea000393ffff */
[----:B------:R0:W-:Y:S01]  /*84c0*/  UTMACMDFLUSH ;  /* 0x00000000000079b7 */ /* 0x0001e20000000000 */
[----:B------:R-:W-:-:S04]  /*84d0*/  DEPBAR.LE SB0, 0x0 ;  /* 0x000080000000791a */ /* 0x000fc80000000000 */
.L_x_80:
[----:B------:R-:W-:Y:S05]  /*84e0*/  BSYNC B1 ;  /* 0x0000000000017941 */ /* 0x000fea0003800000 */
.L_x_79:
[----:B------:R-:W-:Y:S06]  /*84f0*/  BAR.SYNC.DEFER_BLOCKING 0x1, 0x100 ;  /* 0x0044000000007b1d */ /* 0x000fec0000010000 */
[----:B------:R1:W-:Y:S04]  /*8500*/  STS.128 [R0], R208 ;  /* 0x000000d000007388 */ /* 0x0003e80000000c00 */
[----:B------:R1:W-:Y:S04]  /*8510*/  STS.128 [R0+0x800], R212 ;  /* 0x000800d400007388 */ /* 0x0003e80000000c00 */
        /* <DEDUP_REMOVED lines=17> */
[----:B------:R1:W-:Y:S01]  /*8630*/  STS.128 [R0+0x9800], R140 ;  /* 0x0098008c00007388 */ /* 0x0003e20000000c00 */
[----:B------:R3:W-:Y:S06]  /*8640*/  MEMBAR.ALL.CTA ;  /* 0x0000000000007992 */ /* 0x0007ec0000008000 */
[----:B---3--:R-:W3:Y:S02]  /*8650*/  FENCE.VIEW.ASYNC.S ;  /* 0x00000000000073c6 */ /* 0x008ee40000000000 */
[----:B---3--:R-:W-:Y:S06]  /*8660*/  BAR.SYNC.DEFER_BLOCKING 0x1, 0x100 ;  /* 0x0044000000007b1d */ /* 0x008fec0000010000 */
[----:B------:R-:W-:Y:S05]  /*8670*/  @P1 BRA `(.L_x_64) ;  /* 0x00000018003c1947 */ /* 0x000fea0003800000 */
[----:B------:R-:W-:Y:S01]  /*8680*/  PLOP3.LUT P0, PT, PT, PT, PT, 0x80, 0x0 ;  /* 0x000000000000781c */ /* 0x000fe20003f0f070 */
[----:B------:R-:W-:Y:S01]  /*8690*/  UMOV UR6, 0x1400 ;  /* 0x0000140000067882 */ /* 0x000fe20000000000 */
[----:B------:R-:W-:Y:S01]  /*86a0*/  UMOV UR8, 0x0 ;  /* 0x0000000000087882 */ /* 0x000fe20000000000 */
[----:B------:R-:W-:Y:S01]  /*86b0*/  UMOV UR9, 0x14f00000 ;  /* 0x14f0000000097882 */ /* 0x000fe20000000000 */
[----:B------:R-:W-:Y:S01]  /*86c0*/  UMOV UR4, UR12 ;  /* 0x0000000c00047c82 */ /* 0x000fe20008000000 */
[----:B------:R-:W-:-:S08]  /*86d0*/  UMOV UR5, UR13 ;  /* 0x0000000d00057c82 */ /* 0x000fd00008000000 */
.L_x_82:
[----:B------:R-:W-:Y:S01]  /*86e0*/  @P0 ELECT P1, URZ, PT ;  /* 0x00000000003f082f */ /* 0x000fe20003820000 */
[----:B------:R3:W-:-:S12]  /*86f0*/  UBLKRED.G.S.ADD.F32.RN [UR4], [UR60], UR6, desc[UR8] ;  /* 0x000008043c0073bb */ /* 0x0007d800080a1406 */
[----:B------:R-:W-:Y:S02]  /*8700*/  @P1 PLOP3.LUT P0, PT, P1, PT, PT, 0x8, 0x0 ;  /* 0x000000000000181c */ /* 0x000fe40000f0e170 */
[----:B------:R-:W-:-:S11]  /*8710*/  PLOP3.LUT P1, PT, PT, PT, PT, 0x8, 0x0 ;  /* 0x000000000000781c */ /* 0x000fd60003f2e170 */
[----:B---3--:R-:W-:Y:S05]  /*8720*/  @P0 BRA.U.ANY `(.L_x_82) ;  /* 0xfffffffd00ec0947 */ /* 0x008fea000393ffff */
[----:B------:R0:W-:Y:S01]  /*8730*/  UTMACMDFLUSH ;  /* 0x00000000000079b7 */ /* 0x0001e20000000000 */
[----:B------:R-:W-:-:S04]  /*8740*/  DEPBAR.LE SB0, 0x0 ;  /* 0x000080000000791a */ /* 0x000fc80000000000 */
[----:B------:R-:W-:Y:S05]  /*8750*/  BRA `(.L_x_64) ;  /* 0x0000001800047947 */ /* 0x000fea0003800000 */
.L_x_62:
[----:B------:R-:W-:-:S08]  /*8760*/  NOP ;  /* 0x0000000000007918 */ /* 0x000fd00000000000 */
[----:B------:R-:W1:-:S00]  /*8770*/  USETMAXREG.DEALLOC.CTAPOOL 0x18 ;  /* 0x00000018000079c8 */ /* 0x000e4000080e0500 */
[----:B-1----:R-:W-:-:S06]  /*8780*/  LOP3.LUT R0, R0, 0x3, RZ, 0xc0, !PT ;  /* 0x0000000300007812 */ /* 0x002fcc00078ec0ff */
[----:B------:R-:W1:Y:S02]  /*8790*/  SHFL.IDX PT, R0, R0, RZ, 0x1f ;  /* 0x00001fff00007589 */ /* 0x000e6400000e0000 */
[----:B-1----:R-:W-:-:S13]  /*87a0*/  ISETP.NE.AND P0, PT, R0, RZ, PT ;  /* 0x000000ff0000720c */ /* 0x002fda0003f05270 */
[----:B------:R-:W-:Y:S05]  /*87b0*/  @P0 BRA `(.L_x_64) ;  /* 0x0000001400ec0947 */ /* 0x000fea0003800000 */
        /* <DEDUP_REMOVED lines=12> */
[----:B------:R-:W-:-:S03]  /*8880*/  IMAD.MOV.U32 R17, RZ, RZ, RZ ;  /* 0x000000ffff117224 */ /* 0x000fc600078e00ff */
[----:B------:R-:W4:Y:S07]  /*8890*/  S2UR UR20, SR_CTAID.Y ;  /* 0x00000000001479c3 */ /* 0x000f2e0000002600 */
[----:B------:R-:W-:Y:S01]  /*88a0*/  @UP0 ULDC UR4, c[0x0][0x2ec] ;  /* 0x0000bb0000040ab9 */ /* 0x000fe20000000800 */
[----:B------:R-:W5:Y:S01]  /*88b0*/  LDC.64 R4, c[0x0][0x718] ;  /* 0x0001c600ff047b82 */ /* 0x000f620000000a00 */
[----:B------:R-:W-:Y:S01]  /*88c0*/  @UP0 ULDC UR6, c[0x0][0x2f0] ;  /* 0x0000bc0000060ab9 */ /* 0x000fe20000000800 */
[----:B-1----:R-:W-:Y:S01]  /*88d0*/  SHF.R.S32.HI R7, RZ, 0x1f, R7 ;  /* 0x0000001fff077819 */ /* 0x002fe20000011407 */
[----:B----4-:R-:W-:-:S02]  /*88e0*/  UIMAD.WIDE.U32 UR4, UR20, UR4, URZ ;  /* 0x00000004140472a5 */ /* 0x010fc4000f8e003f */
[----:B------:R-:W-:Y:S02]  /*88f0*/  UMOV UR12, UR20 ;  /* 0x00000014000c7c82 */ /* 0x000fe40008000000 */
[C---:B--2---:R-:W-:Y:S01]  /*8900*/  IMAD R8, R7.reuse, R2, RZ ;  /* 0x0000000207087224 */ /* 0x044fe200078e02ff */
[----:B------:R-:W-:Y:S01]  /*8910*/  @UP0 USHF.R.U32.HI UR12, URZ, UR6, UR5 ;  /* 0x000000063f0c0299 */ /* 0x000fe20008011605 */
[----:B-----5:R-:W-:Y:S02]  /*8920*/  IMAD R6, R7, R4, RZ ;  /* 0x0000000407067224 */ /* 0x020fe400078e02ff */
[----:B------:R-:W-:Y:S02]  /*8930*/  IMAD R13, R3, UR20, R8 ;  /* 0x00000014030d7c24 */ /* 0x000fe4000f8e0208 */
[----:B------:R-:W1:Y:S01]  /*8940*/  LDC.64 R8, c[0x0][0x720] ;  /* 0x0001c800ff087b82 */ /* 0x000e620000000a00 */
[----:B------:R-:W-:Y:S02]  /*8950*/  IMAD R11, R5, UR20, R6 ;  /* 0x00000014050b7c24 */ /* 0x000fe4000f8e0206 */
[----:B------:R-:W-:-:S04]  /*8960*/  IMAD.WIDE.U32 R4, R4, UR20, RZ ;  /* 0x0000001404047c25 */ /* 0x000fc8000f8e00ff */
[----:B------:R-:W-:Y:S01]  /*8970*/  IMAD.IADD R5, R5, 0x1, R11 ;  /* 0x0000000105057824 */ /* 0x000fe200078e020b */
[----:B------:R-:W2:Y:S01]  /*8980*/  LDC.64 R6, c[0x0][0x738] ;  /* 0x0001ce00ff067b82 */ /* 0x000ea20000000a00 */
[----:B---3--:R-:W-:Y:S01]  /*8990*/  SHF.R.S32.HI R11, RZ, 0x1f, R10 ;  /* 0x0000001fff0b7819 */ /* 0x008fe2000001140a */
[----:B------:R-:W-:-:S04]  /*89a0*/  IMAD.WIDE.U32 R2, R2, UR20, RZ ;  /* 0x0000001402027c25 */ /* 0x000fc8000f8e00ff */
        /* <DEDUP_REMOVED lines=17> */
.L_x_99:
[----:B------:R-:W-:Y:S02]  /*8ac0*/  IMAD.IADD R14, R5, 0x1, R9 ;  /* 0x00000001050e7824 */ /* 0x000fe400078e0209 */
[----:B------:R-:W-:Y:S02]  /*8ad0*/  IMAD.IADD R6, R3, 0x1, R11 ;  /* 0x0000000103067824 */ /* 0x000fe400078e020b */
[----:B-1----:R-:W-:Y:S01]  /*8ae0*/  IMAD.MOV.U32 R0, RZ, RZ, 0x1 ;  /* 0x00000001ff007424 */ /* 0x002fe200078e00ff */
[----:B------:R-:W-:Y:S06]  /*8af0*/  @P0 BRA `(.L_x_85) ;  /* 0x0000000000180947 */ /* 0x000fec0003800000 */
[----:B------:R-:W1:Y:S01]  /*8b00*/  S2R R10, SR_TID.X ;  /* 0x00000000000a7919 */ /* 0x000e620000002100 */
[----:B------:R-:W-:-:S04]  /*8b10*/  IMAD.MOV.U32 R8, RZ, RZ, 0x8100 ;  /* 0x00008100ff087424 */ /* 0x000fc800078e00ff */
[----:B------:R2:W-:Y:S01]  /*8b20*/  SYNCS.ARRIVE.TRANS64 RZ, [R7+URZ+0x31810], R8 ;  /* 0x0318100807ff79a7 */ /* 0x0005e2000800003f */
[----:B-1----:R-:W-:-:S13]  /*8b30*/  LOP3.LUT P1, RZ, R10, 0x1f, RZ, 0xc0, !PT ;  /* 0x0000001f0aff7812 */ /* 0x002fda000782c0ff */
[----:B--2---:R-:W-:Y:S05]  /*8b40*/  @!P1 BRA `(.L_x_85) ;  /* 0x0000000000049947 */ /* 0x004fea0003800000 */
[----:B------:R-:W-:Y:S01]  /*8b50*/  BPT.TRAP 0x1 ;  /* 0x000000040000795c */ /* 0x000fe20000300000 */
.L_x_85:
        /* <DEDUP_REMOVED lines=22> */
[----:B------:R-:W1:Y:S01]  /*8cc0*/  LDC R11, c[0x0][0x280] ;  /* 0x0000a000ff0b7b82 */ /* 0x000e620000000800 */
[----:B------:R-:W-:Y:S01]  /*8cd0*/  UMOV UR41, UR17 ;  /* 0x0000001100297c82 */ /* 0x000fe20008000000 */
[----:B------:R-:W-:Y:S01]  /*8ce0*/  UMOV UR35, UR19 ;  /* 0x0000001300237c82 */ /* 0x000fe20008000000 */
[----:B------:R-:W-:Y:S01]  /*8cf0*/  LEA.HI.X R14, R4, R9, R14, 0x2, P1 ;  /* 0x00000009040e7211 */ /* 0x000fe200008f140e */
[----:B------:R-:W-:Y:S01]  /*8d00*/  UMOV UR33, UR17 ;  /* 0x0000001100217c82 */ /* 0x000fe20008000000 */
[----:B------:R-:W-:Y:S01]  /*8d10*/  R2UR UR22, R10 ;  /* 0x000000000a1672ca */ /* 0x000fe200000e0000 */
[----:B------:R-:W-:Y:S01]  /*8d20*/  UMOV UR26, 0xc0 ;  /* 0x000000c0001a7882 */ /* 0x000fe20000000000 */
        /* <DEDUP_REMOVED lines=69> */
[----:B------:R-:W-:Y:S01]  /*9180*/  VIADD R11, R11, 0x3f ;  /* 0x0000003f0b0b7836 */ /* 0x000fe20000000000 */
[----:B------:R-:W-:Y:S01]  /*9190*/  IADD3 R10, P1, R10, 0x100, RZ ;  /* 0x000001000a0a7810 */ /* 0x000fe20007f3e0ff */
[----:B------:R-:W-:Y:S01]  /*91a0*/  IMAD.MOV.U32 R9, RZ, RZ, 0x1 ;  /* 0x00000001ff097424 */ /* 0x000fe200078e00ff */
[----:B------:R-:W-:Y:S01]  /*91b0*/  CS2R R16, SRZ ;  /* 0x0000000000107805 */ /* 0x000fe2000001ff00 */
[----:B------:R-:W-:Y:S01]  /*91c0*/  IMAD.MOV.U32 R8, RZ, RZ, RZ ;  /* 0x000000ffff087224 */ /* 0x000fe200078e00ff */
[----:B------:R-:W-:-:S04]  /*91d0*/  SHF.R.S32.HI R0, RZ, 0x1f, R11 ;  /* 0x0000001fff007819 */ /* 0x000fc8000001140b */
[----:B------:R-:W-:Y:S02]  /*91e0*/  LEA.HI R0, R0, R11, RZ, 0x6 ;  /* 0x0000000b00007211 */ /* 0x000fe400078f30ff */
[----:B--2---:R-:W-:Y:S01]  /*91f0*/  LEA R11, P2, R2, R12, 0x2 ;  /* 0x0000000c020b7211 */ /* 0x004fe200078410ff */
[----:B------:R-:W-:Y:S01]  /*9200*/  IMAD.X R12, RZ, RZ, R14, P1 ;  /* 0x000000ffff0c7224 */ /* 0x000fe200008e060e */
[----:B------:R-:W-:Y:S01]  /*9210*/  LEA.HI.SX32 R14, R0, 0xffffffff, 0x1a ;  /* 0xffffffff000e7811 */ /* 0x000fe200078fd2ff */
[----:B------:R-:W-:Y:S01]  /*9220*/  IMAD.MOV.U32 R0, RZ, RZ, 0x1 ;  /* 0x00000001ff007424 */ /* 0x000fe200078e00ff */
[----:B------:R-:W-:Y:S02]  /*9230*/  LEA.HI.X R13, R2, R13, R6, 0x2, P2 ;  /* 0x0000000d020d7211 */ /* 0x000fe400010f1406 */
[----:B-1----:R-:W-:-:S07]  /*9240*/  LOP3.LUT R15, R15, 0x1f, RZ, 0xc0, !PT ;  /* 0x0000001f0f0f7812 */ /* 0x002fce00078ec0ff */
.L_x_91:
[----:B------:R-:W-:-:S04]  /*9250*/  SHF.L.U32 R4, R9, 0x1f, RZ ;  /* 0x0000001f09047819 */ /* 0x000fc800000006ff */
[----:B-1----:R-:W1:Y:S02]  /*9260*/  SYNCS.PHASECHK.TRANS64.TRYWAIT P1, [R7+URZ+0x31838], R4 ;  /* 0x03183804070075a7 */ /* 0x002e64000802017f */
[----:B-12--5:R-:W-:Y:S05]  /*9270*/  @!P1 BRA `(.L_x_87) ;  /* 0x0000000c00989947 */ /* 0x026fea0003800000 */
.L_x_100:
[----:B------:R-:W-:Y:S05]  /*9280*/  @P0 BRA `(.L_x_88) ;  /* 0x0000000000140947 */ /* 0x000fea0003800000 */
[----:B------:R-:W-:Y:S01]  /*9290*/  ISETP.NE.AND P1, PT, R15, RZ, PT ;  /* 0x000000ff0f00720c */ /* 0x000fe20003f25270 */
[----:B-1----:R-:W-:-:S04]  /*92a0*/  IMAD.MOV.U32 R4, RZ, RZ, 0x8100 ;  /* 0x00008100ff047424 */ /* 0x002fc800078e00ff */
[----:B------:R2:W-:Y:S08]  /*92b0*/  SYNCS.ARRIVE.TRANS64 RZ, [R7+URZ+0x31830], R4 ;  /* 0x0318300407ff79a7 */ /* 0x0005f0000800003f */
[----:B------:R-:W-:Y:S05]  /*92c0*/  @!P1 BRA `(.L_x_88) ;  /* 0x0000000000049947 */ /* 0x000fea0003800000 */
[----:B------:R-:W-:Y:S01]  /*92d0*/  BPT.TRAP 0x1 ;  /* 0x000000040000795c */ /* 0x000fe20000300000 */
.L_x_88:
[----:B------:R3:W-:Y:S02]  /*92e0*/  STL.64 [R1], R2 ;  /* 0x0000000201007387 */ /* 0x0007e40000100a00 */
[----:B---3--:R-:W1:Y:S02]  /*92f0*/  LDC.64 R2, c[0x0][0x198] ;  /* 0x00006600ff027b82 */ /* 0x008e640000000a00 */
[----:B-12---:R-:W-:-:S05]  /*9300*/  IMAD.MOV.U32 R4, RZ, RZ, R2 ;  /* 0x000000ffff047224 */ /* 0x006fca00078e0002 */
[----:B------:R-:W-:-:S04]  /*9310*/  IADD3 R5, P1, R4, 0x1f0, RZ ;  /* 0x000001f004057810 */ /* 0x000fc80007f3e0ff */
        /* <DEDUP_REMOVED lines=46> */
.L_x_102:
[----:B------:R-:W-:Y:S01]  /*9600*/  LOP3.LUT R9, R9, 0x1, RZ, 0x3c, !PT ;  /* 0x0000000109097812 */ /* 0x000fe200078e3cff */
[----:B------:R-:W-:Y:S06]  /*9610*/  @P2 BRA `(.L_x_90) ;  /* 0x0000000000142947 */ /* 0x000fec0003800000 */
[----:B------:R-:W-:Y:S01]  /*9620*/  ISETP.NE.AND P1, PT, R15, RZ, PT ;  /* 0x000000ff0f00720c */ /* 0x000fe20003f25270 */
[----:B-1----:R-:W-:-:S04]  /*9630*/  IMAD.MOV.U32 R20, RZ, RZ, 0x8100 ;  /* 0x00008100ff147424 */ /* 0x002fc800078e00ff */
[----:B------:R2:W-:Y:S08]  /*9640*/  SYNCS.ARRIVE.TRANS64 RZ, [R18+URZ+0x31810], R20 ;  /* 0x0318101412ff79a7 */ /* 0x0005f0000800003f */
[----:B------:R-:W-:Y:S05]  /*9650*/  @!P1 BRA `(.L_x_90) ;  /* 0x0000000000049947 */ /* 0x000fea0003800000 */
[----:B------:R-:W-:Y:S01]  /*9660*/  BPT.TRAP 0x1 ;  /* 0x000000040000795c */ /* 0x000fe20000300000 */
.L_x_90:
[----:B------:R-:W-:Y:S01]  /*9670*/  R2UR UR43, R8 ;  /* 0x00000000082b72ca */ /* 0x000fe200000e0000 */
[----:B------:R-:W-:Y:S01]  /*9680*/  IMAD R8, R17, 0x8000, R7 ;  /* 0x0000800011087824 */ /* 0x000fe200078e0207 */
        /* <DEDUP_REMOVED lines=51> */
.L_x_86:
[----:B------:R-:W-:-:S04]  /*99c0*/  SHF.L.U32 R10, R9, 0x1f, RZ ;  /* 0x0000001f090a7819 */ /* 0x000fc800000006ff */
[----:B------:R-:W3:Y:S02]  /*99d0*/  SYNCS.PHASECHK.TRANS64.TRYWAIT P1, [R7+URZ+0x31838], R10 ;  /* 0x0318380a070075a7 */ /* 0x000ee4000802017f */
[----:B---3--:R-:W-:Y:S05]  /*99e0*/  @!P1 BRA `(.L_x_92) ;  /* 0x0000000400e89947 */ /* 0x008fea0003800000 */
.L_x_103:
[----:B------:R-:W-:Y:S05]  /*99f0*/  @P0 BRA `(.L_x_93) ;  /* 0x0000000000180947 */ /* 0x000fea0003800000 */
[----:B------:R-:W4:Y:S01]  /*9a00*/  S2R R11, SR_TID.X ;  /* 0x00000000000b7919 */ /* 0x000f220000002100 */
[----:B---3--:R-:W-:-:S04]  /*9a10*/  IMAD.MOV.U32 R10, RZ, RZ, 0x8100 ;  /* 0x00008100ff0a7424 */ /* 0x008fc800078e00ff */
[----:B------:R3:W-:Y:S01]  /*9a20*/  SYNCS.ARRIVE.TRANS64 RZ, [R7+URZ+0x31830], R10 ;  /* 0x0318300a07ff79a7 */ /* 0x0007e2000800003f */
[----:B----4-:R-:W-:-:S13]  /*9a30*/  LOP3.LUT P0, RZ, R11, 0x1f, RZ, 0xc0, !PT ;  /* 0x0000001f0bff7812 */ /* 0x010fda000780c0ff */
[----:B---3--:R-:W-:Y:S05]  /*9a40*/  @!P0 BRA `(.L_x_93) ;  /* 0x0000000000048947 */ /* 0x008fea0003800000 */
[----:B------:R-:W-:Y:S01]  /*9a50*/  BPT.TRAP 0x1 ;  /* 0x000000040000795c */ /* 0x000fe20000300000 */
.L_x_93:
[----:B---3--:R-:W3:Y:S01]  /*9a60*/  LDC.64 R10, c[0x0][0x728] ;  /* 0x0001ca00ff0a7b82 */ /* 0x008ee20000000a00 */
        /* <DEDUP_REMOVED lines=15> */
[----:B------:R-:W-:-:S02]  /*9b60*/  UIADD3 UR40, UR8, 0x24100, URZ ;  /* 0x0002410008287890 */ /* 0x000fc4000fffe03f */
[----:B------:R-:W-:Y:S02]  /*9b70*/  UIADD3 UR41, UR8, 0x31830, URZ ;  /* 0x0003183008297890 */ /* 0x000fe4000fffe03f */
[----:B------:R-:W-:Y:S02]  /*9b80*/  UIADD3 UR32, UR8, 0x26100, URZ ;  /* 0x0002610008207890 */ /* 0x000fe4000fffe03f */
[----:B------:R-:W-:Y:S01]  /*9b90*/  UIADD3 UR24, UR8, 0x28100, URZ ;  /* 0x0002810008187890 */ /* 0x000fe2000fffe03f */
[C---:B---3--:R-:W-:Y:S01]  /*9ba0*/  LEA R10, P0, R2.reuse, R10, 0x2 ;  /* 0x0000000a020a7211 */ /* 0x048fe200078010ff */
        /* <DEDUP_REMOVED lines=18> */
[----:B------:R-:W-:-:S02]  /*9cd0*/  ISETP.NE.AND P0, PT, R17, 0x2, PT ;  /* 0x000000021100780c */ /* 0x000fc40003f05270 */
[----:B------:R-:W-:Y:S02]  /*9ce0*/  LOP3.LUT R6, R9, 0x1, RZ, 0x3c, !PT ;  /* 0x0000000109067812 */ /* 0x000fe400078e3cff */
        /* <DEDUP_REMOVED lines=8> */
[----:B---3--:R-:W-:Y:S01]  /*9d70*/  NOP ;  /* 0x0000000000007918 */ /* 0x008fe20000000000 */
.L_x_83:
[----:B------:R-:W-:Y:S05]  /*9d80*/  WARPSYNC.ALL ;  /* 0x0000000000007948 */ /* 0x000fea0003800000 */
[----:B------:R-:W-:-:S13]  /*9d90*/  ELECT P0, URZ, PT ;  /* 0x00000000003f782f */ /* 0x000fda0003800000 */
[----:B------:R-:W-:Y:S05]  /*9da0*/  @!P0 BRA `(.L_x_64) ;  /* 0x0000000000708947 */ /* 0x000fea0003800000 */
[----:B------:R-:W-:-:S04]  /*9db0*/  LOP3.LUT R19, R19, 0x2, RZ, 0xfc, !PT ;  /* 0x0000000213137812 */ /* 0x000fc800078efcff */
[----:B------:R-:W-:-:S13]  /*9dc0*/  ISETP.NE.AND P1, PT, R19, 0x3, PT ;  /* 0x000000031300780c */ /* 0x000fda0003f25270 */
[----:B------:R-:W-:Y:S05]  /*9dd0*/  @!P1 BRA `(.L_x_94) ;  /* 0x0000000000049947 */ /* 0x000fea0003800000 */
[----:B------:R-:W-:Y:S01]  /*9de0*/  BPT.TRAP 0x1 ;  /* 0x000000040000795c */ /* 0x000fe20000300000 */
.L_x_94:
[----:B------:R-:W3:Y:S01]  /*9df0*/  S2R R3, SR_CgaCtaId ;  /* 0x0000000000037919 */ /* 0x000ee20000008800 */
[----:B------:R-:W-:-:S04]  /*9e00*/  MOV R2, 0x400 ;  /* 0x0000040000027802 */ /* 0x000fc80000000f00 */
[----:B---3--:R-:W-:Y:S02]  /*9e10*/  LEA R5, R3, R2, 0x18 ;  /* 0x0000000203057211 */ /* 0x008fe400078ec0ff */
[----:B------:R-:W-:-:S03]  /*9e20*/  SHF.L.U32 R3, R0, 0x1f, RZ ;  /* 0x0000001f00037819 */ /* 0x000fc600000006ff */
[----:B------:R-:W-:-:S04]  /*9e30*/  VIADD R2, R5, 0x31820 ;  /* 0x0003182005027836 */ /* 0x000fc80000000000 */
[----:B------:R-:W-:-:S04]  /*9e40*/  IMAD R4, R17, 0x8, R2 ;  /* 0x0000000811047824 */ /* 0x000fc800078e0202 */
[----:B------:R-:W3:Y:S02]  /*9e50*/  SYNCS.PHASECHK.TRANS64.TRYWAIT P0, [R4+URZ], R3 ;  /* 0x00000003040075a7 */ /* 0x000ee4000800017f */
[----:B---3--:R-:W-:Y:S05]  /*9e60*/  @!P0 BRA `(.L_x_95) ;  /* 0x0000000000dc8947 */ /* 0x008fea0003800000 */
.L_x_104:
[----:B------:R-:W-:-:S05]  /*9e70*/  VIADD R17, R17, 0x1 ;  /* 0x0000000111117836 */ /* 0x000fca0000000000 */
[----:B------:R-:W-:-:S04]  /*9e80*/  ISETP.NE.AND P0, PT, R17, 0x2, PT ;  /* 0x000000021100780c */ /* 0x000fc80003f05270 */
[----:B---3--:R-:W-:Y:S02]  /*9e90*/  SEL R3, RZ, 0x1, P0 ;  /* 0x00000001ff037807 */ /* 0x008fe40000000000 */
[----:B------:R-:W-:Y:S02]  /*9ea0*/  SEL R17, R17, RZ, P0 ;  /* 0x000000ff11117207 */ /* 0x000fe40000000000 */
[----:B------:R-:W-:-:S03]  /*9eb0*/  LOP3.LUT R0, R0, R3, RZ, 0x3c, !PT ;  /* 0x0000000300007212 */ /* 0x000fc600078e3cff */
[----:B------:R-:W-:Y:S01]  /*9ec0*/  IMAD R17, R17, 0x8, R2 ;  /* 0x0000000811117824 */ /* 0x000fe200078e0202 */
[----:B------:R-:W-:-:S04]  /*9ed0*/  SHF.L.U32 R0, R0, 0x1f, RZ ;  /* 0x0000001f00007819 */ /* 0x000fc800000006ff */
[----:B------:R-:W3:Y:S02]  /*9ee0*/  SYNCS.PHASECHK.TRANS64.TRYWAIT P0, [R17+URZ], R0 ;  /* 0x00000000110075a7 */ /* 0x000ee4000800017f */
[----:B---3--:R-:W-:Y:S05]  /*9ef0*/  @!P0 BRA `(.L_x_96) ;  /* 0x0000000000cc8947 */ /* 0x008fea0003800000 */
.L_x_105:
[----:B------:R-:W-:Y:S05]  /*9f00*/  @!P1 BRA `(.L_x_97) ;  /* 0x0000000000049947 */ /* 0x000fea0003800000 */
[----:B------:R-:W-:Y:S01]  /*9f10*/  BPT.TRAP 0x1 ;  /* 0x000000040000795c */ /* 0x000fe20000300000 */
.L_x_97:
[----:B------:R-:W-:-:S07]  /*9f20*/  SHF.L.U32 R6, R6, 0x1f, RZ ;  /* 0x0000001f06067819 */ /* 0x000fce00000006ff */
.L_x_98:
[----:B----4-:R4:W1:Y:S02]  /*9f30*/  SYNCS.PHASECHK.TRANS64.TRYWAIT P0, [R5+URZ+0x31838], R6 ;  /* 0x03183806050075a7 */ /* 0x010864000800017f */
[----:B-1----:R-:W-:Y:S05]  /*9f40*/  @!P0 NANOSLEEP.SYNCS 0x989680 ;  /* 0x009896800000895d */ /* 0x002fea0003900000 */
[----:B------:R-:W1:Y:S02]  /*9f50*/  @!P0 SYNCS.PHASECHK.TRANS64 P0, [R5+URZ+0x31838], R6 ;  /* 0x03183806050085a7 */ /* 0x000e64000800007f */
[----:B-1----:R-:W-:Y:S05]  /*9f60*/  @!P0 BRA `(.L_x_98) ;  /* 0xfffffffc00f08947 */ /* 0x002fea000383ffff */
.L_x_64:
[----:B------:R-:W-:Y:S05]  /*9f70*/  BSYNC B0 ;  /* 0x0000000000007941 */ /* 0x000fea0003800000 */
.L_x_61:
[----:B------:R-:W-:Y:S05]  /*9f80*/  EXIT ;  /* 0x000000000000794d */ /* 0x000fea0003800000 */
.L_x_66:
[----:B-1----:R-:W-:-:S04]  /*9f90*/  IMAD.U32 R2, RZ, RZ, UR60 ;  /* 0x0000003cff027e24 */ /* 0x002fc8000f8e00ff */
[----:B------:R1:W2:Y:S03]  /*9fa0*/  SYNCS.PHASECHK.TRANS64.TRYWAIT P0, [R2+URZ+0x31800], R11 ;  /* 0x0318000b020075a7 */ /* 0x0002a6000800017f */
[----:B--2---:R-:W-:Y:S05]  /*9fb0*/  @!P0 NANOSLEEP.SYNCS 0x989680 ;  /* 0x009896800000895d */ /* 0x004fea0003900000 */
[----:B------:R-:W2:Y:S02]  /*9fc0*/  @!P0 SYNCS.PHASECHK.TRANS64 P0, [R2+URZ+0x31800], R11 ;  /* 0x0318000b020085a7 */ /* 0x000ea4000800007f */
[----:B--2---:R-:W-:Y:S05]  /*9fd0*/  @!P0 BRA `(.L_x_66) ;  /* 0xfffffffc00ec8947 */ /* 0x004fea000383ffff */
[----:B------:R-:W-:Y:S05]  /*9fe0*/  BRA `(.L_x_65) ;  /* 0xffffff6400e87947 */ /* 0x000fea000383ffff */
.L_x_71:
[----:B--2---:R2:W3:Y:S02]  /*9ff0*/  SYNCS.PHASECHK.TRANS64.TRYWAIT P1, [R16+URZ+0x31810], R11 ;  /* 0x0318100b100075a7 */ /* 0x0044e4000802017f */
[----:B---3--:R-:W-:Y:S05]  /*a000*/  @!P1 NANOSLEEP.SYNCS 0x989680 ;  /* 0x009896800000995d */ /* 0x008fea0003900000 */
[----:B------:R-:W3:Y:S02]  /*a010*/  @!P1 SYNCS.PHASECHK.TRANS64 P1, [R16+URZ+0x31810], R11 ;  /* 0x0318100b100095a7 */ /* 0x000ee4000802007f */
[----:B---3--:R-:W-:Y:S05]  /*a020*/  @!P1 BRA `(.L_x_71) ;  /* 0xfffffffc00f09947 */ /* 0x008fea000383ffff */
[----:B------:R-:W-:Y:S05]  /*a030*/  BRA `(.L_x_70) ;  /* 0xffffff7400387947 */ /* 0x000fea000383ffff */
.L_x_75:
[----:B------:R1:W1:Y:S02]  /*a040*/  SYNCS.PHASECHK.TRANS64.TRYWAIT P1, [R5+URZ+0x31830], R10 ;  /* 0x0318300a050075a7 */ /* 0x000264000802017f */
[----:B-1----:R-:W-:Y:S05]  /*a050*/  @!P1 NANOSLEEP.SYNCS 0x989680 ;  /* 0x009896800000995d */ /* 0x002fea0003900000 */
[----:B------:R-:W1:Y:S02]  /*a060*/  @!P1 SYNCS.PHASECHK.TRANS64 P1, [R5+URZ+0x31830], R10 ;  /* 0x0318300a050095a7 */ /* 0x000e64000802007f */
[----:B-1----:R-:W-:Y:S05]  /*a070*/  @!P1 BRA `(.L_x_75) ;  /* 0xfffffffc00f09947 */ /* 0x002fea000383ffff */
[----:B------:R-:W-:Y:S05]  /*a080*/  BRA `(.L_x_74) ;  /* 0xffffff9000387947 */ /* 0x000fea000383ffff */
.L_x_84:
[----:B-1----:R1:W2:Y:S02]  /*a090*/  SYNCS.PHASECHK.TRANS64.TRYWAIT P1, [R7+URZ+0x31820], R0 ;  /* 0x03182000070075a7 */ /* 0x0022a4000802017f */
[----:B--2---:R-:W-:Y:S05]  /*a0a0*/  @!P1 NANOSLEEP.SYNCS 0x989680 ;  /* 0x009896800000995d */ /* 0x004fea0003900000 */
[----:B------:R-:W2:Y:S02]  /*a0b0*/  @!P1 SYNCS.PHASECHK.TRANS64 P1, [R7+URZ+0x31820], R0 ;  /* 0x03182000070095a7 */ /* 0x000ea4000802007f */
[----:B--2---:R-:W-:Y:S05]  /*a0c0*/  @!P1 BRA `(.L_x_84) ;  /* 0xfffffffc00f09947 */ /* 0x004fea000383ffff */
[----:B------:R-:W-:Y:S05]  /*a0d0*/  BRA `(.L_x_99) ;  /* 0xffffffe800787947 */ /* 0x000fea000383ffff */
.L_x_87:
[----:B-1----:R1:W2:Y:S02]  /*a0e0*/  SYNCS.PHASECHK.TRANS64.TRYWAIT P1, [R7+URZ+0x31838], R4 ;  /* 0x03183804070075a7 */ /* 0x0022a4000802017f */
[----:B--2---:R-:W-:Y:S05]  /*a0f0*/  @!P1 NANOSLEEP.SYNCS 0x989680 ;  /* 0x009896800000995d */ /* 0x004fea0003900000 */
[----:B------:R-:W2:Y:S02]  /*a100*/  @!P1 SYNCS.PHASECHK.TRANS64 P1, [R7+URZ+0x31838], R4 ;  /* 0x03183804070095a7 */ /* 0x000ea4000802007f */
[----:B--2---:R-:W-:Y:S05]  /*a110*/  @!P1 BRA `(.L_x_87) ;  /* 0xfffffffc00f09947 */ /* 0x004fea000383ffff */
[----:B------:R-:W-:Y:S05]  /*a120*/  BRA `(.L_x_100) ;  /* 0xfffffff000547947 */ /* 0x000fea000383ffff */
.L_x_89:
[----:B------:R-:W-:-:S07]  /*a130*/  SHF.L.U32 R20, R0, 0x1f, RZ ;  /* 0x0000001f00147819 */ /* 0x000fce00000006ff */
.L_x_101:
[----:B-1----:R1:W2:Y:S02]  /*a140*/  SYNCS.PHASECHK.TRANS64.TRYWAIT P1, [R18+URZ+0x31820], R20 ;  /* 0x03182014120075a7 */ /* 0x0022a4000802017f */
[----:B--2---:R-:W-:Y:S05]  /*a150*/  @!P1 NANOSLEEP.SYNCS 0x989680 ;  /* 0x009896800000995d */ /* 0x004fea0003900000 */
[----:B------:R-:W2:Y:S02]  /*a160*/  @!P1 SYNCS.PHASECHK.TRANS64 P1, [R18+URZ+0x31820], R20 ;  /* 0x03182014120095a7 */ /* 0x000ea4000802007f */
[----:B--2---:R-:W-:Y:S05]  /*a170*/  @!P1 BRA `(.L_x_101) ;  /* 0xfffffffc00f09947 */ /* 0x004fea000383ffff */
[----:B------:R-:W-:Y:S05]  /*a180*/  BRA `(.L_x_102) ;  /* 0xfffffff4001c7947 */ /* 0x000fea000383ffff */
.L_x_92:
[----:B---3--:R3:W4:Y:S02]  /*a190*/  SYNCS.PHASECHK.TRANS64.TRYWAIT P1, [R7+URZ+0x31838], R10 ;  /* 0x0318380a070075a7 */ /* 0x008724000802017f */
[----:B----4-:R-:W-:Y:S05]  /*a1a0*/  @!P1 NANOSLEEP.SYNCS 0x989680 ;  /* 0x009896800000995d */ /* 0x010fea0003900000 */
[----:B------:R-:W4:Y:S02]  /*a1b0*/  @!P1 SYNCS.PHASECHK.TRANS64 P1, [R7+URZ+0x31838], R10 ;  /* 0x0318380a070095a7 */ /* 0x000f24000802007f */
[----:B----4-:R-:W-:Y:S05]  /*a1c0*/  @!P1 BRA `(.L_x_92) ;  /* 0xfffffffc00f09947 */ /* 0x010fea000383ffff */
[----:B------:R-:W-:Y:S05]  /*a1d0*/  BRA `(.L_x_103) ;  /* 0xfffffff800047947 */ /* 0x000fea000383ffff */
.L_x_95:
[----:B---3--:R3:W4:Y:S02]  /*a1e0*/  SYNCS.PHASECHK.TRANS64.TRYWAIT P0, [R4+URZ], R3 ;  /* 0x00000003040075a7 */ /* 0x008724000800017f */
[----:B----4-:R-:W-:Y:S05]  /*a1f0*/  @!P0 NANOSLEEP.SYNCS 0x989680 ;  /* 0x009896800000895d */ /* 0x010fea0003900000 */
[----:B------:R-:W4:Y:S02]  /*a200*/  @!P0 SYNCS.PHASECHK.TRANS64 P0, [R4+URZ], R3 ;  /* 0x00000003040085a7 */ /* 0x000f24000800007f */
[----:B----4-:R-:W-:Y:S05]  /*a210*/  @!P0 BRA `(.L_x_95) ;  /* 0xfffffffc00f08947 */ /* 0x010fea000383ffff */
[----:B------:R-:W-:Y:S05]  /*a220*/  BRA `(.L_x_104) ;  /* 0xfffffffc00107947 */ /* 0x000fea000383ffff */
.L_x_96:
[----:B---3--:R3:W4:Y:S02]  /*a230*/  SYNCS.PHASECHK.TRANS64.TRYWAIT P0, [R17+URZ], R0 ;  /* 0x00000000110075a7 */ /* 0x008724000800017f */
[----:B----4-:R-:W-:Y:S05]  /*a240*/  @!P0 NANOSLEEP.SYNCS 0x989680 ;  /* 0x009896800000895d */ /* 0x010fea0003900000 */
[----:B------:R-:W4:Y:S02]  /*a250*/  @!P0 SYNCS.PHASECHK.TRANS64 P0, [R17+URZ], R0 ;  /* 0x00000000110085a7 */ /* 0x000f24000800007f */
[----:B----4-:R-:W-:Y:S05]  /*a260*/  @!P0 BRA `(.L_x_96) ;  /* 0xfffffffc00f08947 */ /* 0x010fea000383ffff */
[----:B------:R-:W-:Y:S05]  /*a270*/  BRA `(.L_x_105) ;  /* 0xfffffffc00207947 */ /* 0x000fea000383ffff */
.L_x_106:
        /* <DEDUP_REMOVED lines=16> */
.L_x_1146:


//--------------------- .text._ZN7cutlass13device_kernelIN5flash11enable_sm90INS1_16FlashAttnBwdSm90INS1_25CollectiveMainloopBwdSm90ILi2ELi1ELi1EN4cute5tupleIJNS5_1CILi1EEES8_S8_EEENS6_IJNS7_ILi64EEENS7_ILi80EEENS7_ILi256EEEEEENS_6half_tEfNS_4arch4Sm90ELb0ELb0ELb0ELb1ELb0ELb0ELb1ELb1ELi2ELi1ELi1ELi1ELb0EEENS1_21CollectiveEpilogueBwdISD_SE_SG_Li256ELb1ELb1ELi2EEENS1_19SingleTileSchedulerILb1ELb0ELb0ELi80EEEEEEEEEvNT_6ParamsE --------------------------
	.section	.text._ZN7cutlass13device_kernelIN5flash11enable_sm90INS1_16FlashAttnBwdSm90INS1_25CollectiveMainloopBwdSm90ILi2ELi1ELi1EN4cute5tupleIJNS5_1CILi1EEES8_S8_EEENS6_IJNS7_ILi64EEENS7_ILi80EEENS7_ILi256EEEEEENS_6half_tEfNS_4arch4Sm90ELb0ELb0ELb0ELb1ELb0ELb0ELb1ELb1ELi2ELi1ELi1ELi1ELb0EEENS1_21CollectiveEpilogueBwdISD_SE_SG_Li256ELb1ELb1ELi2EEENS1_19SingleTileSchedulerILb1ELb0ELb0ELi80EEEEEEEEEvNT_6ParamsE,"ax",@progbits
	.align	128
.text._ZN7cutlass13device_kernelIN5flash11enable_sm90INS1_16FlashAttnBwdSm90INS1_25CollectiveMainloopBwdSm90ILi2ELi1ELi1EN4cute5tupleIJNS5_1CILi1EEES8_S8_EEENS6_IJNS7_ILi64EEENS7_ILi80EEENS7_ILi256EEEEEENS_6half_tEfNS_4arch4Sm90ELb0ELb0ELb0ELb1ELb0ELb0ELb1ELb1ELi2ELi1ELi1ELi1ELb0EEENS1_21CollectiveEpilogueBwdISD_SE_SG_Li256ELb1ELb1ELi2EEENS1_19SingleTileSchedulerILb1ELb0ELb0ELi80EEEEEEEEEvNT_6ParamsE:
        .type           _ZN7cutlass13device_kernelIN5flash11enable_sm90INS1_16FlashAttnBwdSm90INS1_25CollectiveMainloopBwdSm90ILi2ELi1ELi1EN4cute5tupleIJNS5_1CILi1EEES8_S8_EEENS6_IJNS7_ILi64EEENS7_ILi80EEENS7_ILi256EEEEEENS_6half_tEfNS_4arch4Sm90ELb0ELb0ELb0ELb1ELb0ELb0ELb1ELb1ELi2ELi1ELi1ELi1ELb0EEENS1_21CollectiveEpilogueBwdISD_SE_SG_Li256ELb1ELb1ELi2EEENS1_19SingleTileSchedulerILb1ELb0ELb0ELi80EEEEEEEEEvNT_6ParamsE,@function
        .size           _ZN7cutlass13device_kernelIN5flash11enable_sm90INS1_16FlashAttnBwdSm90INS1_25CollectiveMainloopBwdSm90ILi2ELi1ELi1EN4cute5tupleIJNS5_1CILi1EEES8_S8_EEENS6_IJNS7_ILi64EEENS7_ILi80EEENS7_ILi256EEEEEENS_6half_tEfNS_4arch4Sm90ELb0ELb0ELb0ELb1ELb0ELb0ELb1ELb1ELi2ELi1ELi1ELi1ELb0EEENS1_21CollectiveEpilogueBwdISD_SE_SG_Li256ELb1ELb1ELi2EEENS1_19SingleTileSchedulerILb1ELb0ELb0ELi80EEEEEEEEEvNT_6ParamsE,(.L_x_1147 - _ZN7cutlass13device_kernelIN5flash11enable_sm90INS1_16FlashAttnBwdSm90INS1_25CollectiveMainloopBwdSm90ILi2ELi1ELi1EN4cute5tupleIJNS5_1CILi1EEES8_S8_EEENS6_IJNS7_ILi64EEENS7_ILi80EEENS7_ILi256EEEEEENS_6half_tEfNS_4arch4Sm90ELb0ELb0ELb0ELb1ELb0ELb0ELb1ELb1ELi2ELi1ELi1ELi1ELb0EEENS1_21CollectiveEpilogueBwdISD_SE_SG_Li256ELb1ELb1ELi2EEENS1_19SingleTileSchedulerILb1ELb0ELb0ELi80EEEEEEEEEvNT_6ParamsE)
        .other          _ZN7cutlass13device_kernelIN5flash11enable_sm90INS1_16FlashAttnBwdSm90INS1_25CollectiveMainloopBwdSm90ILi2ELi1ELi1EN4cute5tupleIJNS5_1CILi1EEES8_S8_EEENS6_IJNS7_ILi64EEENS7_ILi80EEENS7_ILi256EEEEEENS_6half_tEfNS_4arch4Sm90ELb0ELb0ELb0ELb1ELb0ELb0ELb1ELb1ELi2ELi1ELi1ELi1ELb0EEENS1_21CollectiveEpilogueBwdISD_SE_SG_Li256ELb1ELb1ELi2EEENS1_19SingleTileSchedulerILb1ELb0ELb0ELi80EEEEEEEEEvNT_6ParamsE,@"STO_CUDA_ENTRY STV_DEFAULT"
_ZN7cutlass13device_kernelIN5flash11enable_sm90INS1_16FlashAttnBwdSm90INS1_25CollectiveMainloopBwdSm90ILi2ELi1ELi1EN4cute5tupleIJNS5_1CILi1EEES8_S8_EEENS6_IJNS7_ILi64EEENS7_ILi80EEENS7_ILi256EEEEEENS_6half_tEfNS_4arch4Sm90ELb0ELb0ELb0ELb1ELb0ELb0ELb1ELb1ELi2ELi1ELi1ELi1ELb0EEENS1_21CollectiveEpilogueBwdISD_SE_SG_Li256ELb1ELb1ELi2EEENS1_19SingleTileSchedulerILb1ELb0ELb0ELi80EEEEEEEEEvNT_6ParamsE:
[----:B------:R-:W0:Y:S02]  /*0000*/  LDC R1, c[0x0][0x28] ;  /* 0x00000a00ff017b82 */ /* 0x000e240000000800 */
[----:B0-----:R-:W-:Y:S01]  /*0010*/  VIADD R1, R1, 0xfffffff0 ;  /* 0xfffffff001017836 */ /* 0x001fe20000000000 */
[----:B------:R-:W0:Y:S01]  /*0020*/  S2R R3, SR_TID.X ;  /* 0x0000000000037919 */ /* 0x000e220000002100 */
[----:B------:R-:W-:Y:S01]  /*0030*/  ELECT P0, URZ, PT ;  /* 0x00000000003f782f */ /* 0x000fe20003800000 */
[----:B------:R-:W-:Y:S01]  /*0040*/  BSSY B0, `(.L_x_107) ;  /* 0x0000013000007945 */ /* 0x000fe20003800000 */
[----:B0-----:R-:W-:-:S05]  /*0050*/  SHF.R.U32.HI R0, RZ, 0x5, R3 ;  /* 0x00000005ff007819 */ /* 0x001fca0000011603 */
[----:B------:R-:W0:Y:S02]  /*0060*/  SHFL.IDX PT, R2, R0, RZ, 0x1f ;  /* 0x00001fff00027589 */ /* 0x000e2400000e0000 */
[----:B0-----:R-:W-:-:S13]  /*0070*/  ISETP.EQ.AND P0, PT, R2, RZ, P0 ;  /* 0x000000ff0200720c */ /* 0x001fda0000702270 */
        /* <DEDUP_REMOVED lines=14> */
[----:B0-----:R-:W-:Y:S01]  /*0160*/  NOP ;  /* 0x0000000000007918 */ /* 0x001fe20000000000 */
.L_x_108:
[----:B------:R-:W-:Y:S05]  /*0170*/  BSYNC B0 ;  /* 0x0000000000007941 */ /* 0x000fea0003800000 */
.L_x_107:
[----:B------:R-:W-:Y:S01]  /*0180*/  VOTEU.ANY UP0, P0 ;  /* 0x00000000003f7886 */ /* 0x000fe20000000100 */
[----:B------:R-:W0:Y:S01]  /*0190*/  SHFL.IDX PT, R2, R0, RZ, 0x1f ;  /* 0x00001fff00027589 */ /* 0x000e2200000e0000 */
[----:B------:R-:W-:-:S03]  /*01a0*/  UMOV UR4, 0x1 ;  /* 0x0000000100047882 */ /* 0x000fc60000000000 */
[----:B------:R-:W1:Y:S01]  /*01b0*/  @UP0 S2UR UR7, SR_CgaCtaId ;  /* 0x00000000000709c3 */ /* 0x000e620000008800 */
[----:B------:R-:W-:Y:S01]  /*01c0*/  @UP0 UMOV UR6, 0x400 ;  /* 0x0000040000060882 */ /* 0x000fe20000000000 */
[----:B------:R-:W-:-:S04]  /*01d0*/  @UP0 UIADD3 UR4, -UR4, 0x100000, URZ ;  /* 0x0010000004040890 */ /* 0x000fc8000fffe13f */
[----:B------:R-:W-:Y:S02]  /*01e0*/  @UP0 USHF.L.U32 UR5, UR4, 0xb, URZ ;  /* 0x0000000b04050899 */ /* 0x000fe4000800063f */
[----:B------:R-:W-:Y:S01]  /*01f0*/  @UP0 USHF.L.U32 UR4, UR4, 0x1, URZ ;  /* 0x0000000104040899 */ /* 0x000fe2000800063f */
[----:B0-----:R-:W-:Y:S02]  /*0200*/  ISETP.NE.AND P1, PT, R2, RZ, PT ;  /* 0x000000ff0200720c */ /* 0x001fe40003f25270 */
[----:B------:R-:W-:Y:S01]  /*0210*/  SHF.R.U32.HI R2, RZ, 0x7, R3 ;  /* 0x00000007ff027819 */ /* 0x000fe20000011603 */
[----:B-1----:R-:W-:Y:S01]  /*0220*/  @UP0 ULEA UR6, UR7, UR6, 0x18 ;  /* 0x0000000607060291 */ /* 0x002fe2000f8ec03f */
[----:B------:R-:W-:-:S04]  /*0230*/  VOTEU.ANY UP0, P0 ;  /* 0x00000000003f7886 */ /* 0x000fc80000000100 */
[----:B------:R-:W0:Y:S04]  /*0240*/  SHFL.IDX PT, R2, R2, RZ, 0x1f ;  /* 0x00001fff02027589 */ /* 0x000e2800000e0000 */
[----:B------:R-:W1:Y:S03]  /*0250*/  FENCE.VIEW.ASYNC.S ;  /* 0x00000000000073c6 */ /* 0x000e660000000000 */
[----:B-1----:R1:W2:Y:S01]  /*0260*/  @UP0 SYNCS.EXCH.64 URZ, [UR6+0x31600], UR4 ;  /* 0x03160004063f05b2 */ /* 0x0022a20008000100 */
[----:B------:R-:W-:Y:S05]  /*0270*/  @P1 BRA `(.L_x_109) ;  /* 0x0000000000481947 */ /* 0x000fea0003800000 */
[----:B-1----:R-:W1:Y:S01]  /*0280*/  S2UR UR5, SR_CgaCtaId ;  /* 0x00000000000579c3 */ /* 0x002e620000008800 */
[----:B------:R-:W-:Y:S01]  /*0290*/  UMOV UR4, 0x400 ;  /* 0x0000040000047882 */ /* 0x000fe20000000000 */
[----:B------:R-:W-:Y:S01]  /*02a0*/  UMOV UR6, 0x1 ;  /* 0x0000000100067882 */ /* 0x000fe20000000000 */
[----:B------:R-:W-:Y:S01]  /*02b0*/  UMOV UR9, 0x100 ;  /* 0x0000010000097882 */ /* 0x000fe20000000000 */
[----:B------:R-:W-:-:S04]  /*02c0*/  UIADD3 UR6, -UR6, 0x100000, URZ ;  /* 0x0010000006067890 */ /* 0x000fc8000fffe13f */
[----:B------:R-:W-:Y:S02]  /*02d0*/  USHF.L.U32 UR7, UR6, 0xb, URZ ;  /* 0x0000000b06077899 */ /* 0x000fe4000800063f */
[----:B------:R-:W-:Y:S01]  /*02e0*/  USHF.L.U32 UR6, UR6, 0x1, URZ ;  /* 0x0000000106067899 */ /* 0x000fe2000800063f */
[----:B------:R-:W-:Y:S01]  /*02f0*/  ELECT P0, URZ, PT ;  /* 0x00000000003f782f */ /* 0x000fe20003800000 */
[----:B-1----:R-:W-:Y:S02]  /*0300*/  ULEA UR8, UR5, UR4, 0x18 ;  /* 0x0000000405087291 */ /* 0x002fe4000f8ec03f */
[----:B------:R-:W-:-:S04]  /*0310*/  UIADD3 UR4, -UR9, 0x100000, URZ ;  /* 0x0010000009047890 */ /* 0x000fc8000fffe13f */
[----:B------:R-:W-:Y:S02]  /*0320*/  USHF.L.U32 UR5, UR4, 0xb, URZ ;  /* 0x0000000b04057899 */ /* 0x000fe4000800063f */
[----:B------:R-:W-:Y:S01]  /*0330*/  USHF.L.U32 UR4, UR4, 0x1, URZ ;  /* 0x0000000104047899 */ /* 0x000fe2000800063f */
[----:B------:R-:W1:Y:S03]  /*0340*/  FENCE.VIEW.ASYNC.S ;  /* 0x00000000000073c6 */ /* 0x000e660000000000 */
[----:B-1----:R3:W4:Y:S08]  /*0350*/  SYNCS.EXCH.64 URZ, [UR8+0x31610], UR6 ;  /* 0x03161006083f75b2 */ /* 0x0027300008000100 */
[----:B------:R3:W1:Y:S01]  /*0360*/  SYNCS.EXCH.64 URZ, [UR8+0x31620], UR4 ;  /* 0x03162004083f75b2 */ /* 0x0006620008000100 */
[----:B------:R3:W0:Y:S01]  /*0370*/  SYNCS.EXCH.64 URZ, [UR8+0x31618], UR6 ;  /* 0x03161806083f75b2 */ /* 0x0006220008000100 */
[----:B------:R3:W0:Y:S02]  /*0380*/  SYNCS.EXCH.64 URZ, [UR8+0x31628], UR4 ;  /* 0x03162804083f75b2 */ /* 0x0006240008000100 */
[----:B---3--:R-:W-:Y:S01]  /*0390*/  NOP ;  /* 0x0000000000007918 */ /* 0x008fe20000000000 */
.L_x_109:
[----:B------:R-:W3:Y:S01]  /*03a0*/  SHFL.IDX PT, R3, R0, RZ, 0x1f ;  /* 0x00001fff00037589 */ /* 0x000ee200000e0000 */
[----:B------:R-:W-:Y:S01]  /*03b0*/  NOP ;  /* 0x0000000000007918 */ /* 0x000fe20000000000 */
[----:B---3--:R-:W-:-:S13]  /*03c0*/  ISETP.NE.AND P0, PT, R3, RZ, PT ;  /* 0x000000ff0300720c */ /* 0x008fda0003f05270 */
[----:B------:R-:W-:Y:S05]  /*03d0*/  @P0 BRA `(.L_x_110) ;  /* 0x0000000000400947 */ /* 0x000fea0003800000 */
[----:B-1----:R-:W1:Y:S01]  /*03e0*/  S2UR UR5, SR_CgaCtaId ;  /* 0x00000000000579c3 */ /* 0x002e620000008800 */
[----:B------:R-:W-:Y:S01]  /*03f0*/  UMOV UR4, 0x400 ;  /* 0x0000040000047882 */ /* 0x000fe20000000000 */
[----:B------:R-:W-:Y:S01]  /*0400*/  UMOV UR6, 0x1 ;  /* 0x0000000100067882 */ /* 0x000fe20000000000 */
[----:B------:R-:W-:Y:S01]  /*0410*/  UMOV UR7, 0x100 ;  /* 0x0000010000077882 */ /* 0x000fe20000000000 */
[----:B------:R-:W-:Y:S01]  /*0420*/  ELECT P0, URZ, PT ;  /* 0x00000000003f782f */ /* 0x000fe20003800000 */
[----:B-1----:R-:W-:Y:S02]  /*0430*/  ULEA UR8, UR5, UR4, 0x18 ;  /* 0x0000000405087291 */ /* 0x002fe4000f8ec03f */
[----:B------:R-:W-:-:S04]  /*0440*/  UIADD3 UR4, -UR6, 0x100000, URZ ;  /* 0x0010000006047890 */ /* 0x000fc8000fffe13f */
[----:B------:R-:W-:Y:S02]  /*0450*/  USHF.L.U32 UR5, UR4, 0xb, URZ ;  /* 0x0000000b04057899 */ /* 0x000fe4000800063f */
[----:B------:R-:W-:Y:S02]  /*0460*/  USHF.L.U32 UR4, UR4, 0x1, URZ ;  /* 0x0000000104047899 */ /* 0x000fe4000800063f */
[----:B------:R-:W-:-:S04]  /*0470*/  UIADD3 UR6, -UR7, 0x100000, URZ ;  /* 0x0010000007067890 */ /* 0x000fc8000fffe13f */
[----:B------:R-:W-:Y:S02]  /*0480*/  USHF.L.U32 UR7, UR6, 0xb, URZ ;  /* 0x0000000b06077899 */ /* 0x000fe4000800063f */
[----:B------:R-:W-:Y:S01]  /*0490*/  USHF.L.U32 UR6, UR6, 0x1, URZ ;  /* 0x0000000106067899 */ /* 0x000fe2000800063f */
[----:B------:R-:W1:Y:S03]  /*04a0*/  FENCE.VIEW.ASYNC.S ;  /* 0x00000000000073c6 */ /* 0x000e660000000000 */
[----:B-1----:R3:W1:Y:S08]  /*04b0*/  SYNCS.EXCH.64 URZ, [UR8+0x31630], UR4 ;  /* 0x03163004083f75b2 */ /* 0x0026700008000100 */
[----:B------:R3:W0:Y:S02]  /*04c0*/  SYNCS.EXCH.64 URZ, [UR8+0x31638], UR6 ;  /* 0x03163806083f75b2 */ /* 0x0006240008000100 */
[----:B---3--:R-:W-:Y:S01]  /*04d0*/  NOP ;  /* 0x0000000000007918 */ /* 0x008fe20000000000 */
.L_x_110:
[----:B0-----:R-:W-:Y:S01]  /*04e0*/  ISETP.NE.AND P0, PT, R2, RZ, PT ;  /* 0x000000ff0200720c */ /* 0x001fe20003f05270 */
[----:B------:R-:W-:Y:S01]  /*04f0*/  IMAD.MOV.U32 R21, RZ, RZ, 0x1 ;  /* 0x00000001ff157424 */ /* 0x000fe200078e00ff */
[----:B------:R-:W-:Y:S01]  /*0500*/  NOP ;  /* 0x0000000000007918 */ /* 0x000fe20000000000 */
[----:B------:R-:W-:Y:S03]  /*0510*/  BSSY B0, `(.L_x_111) ;  /* 0x0000e2b000007945 */ /* 0x000fe60003800000 */
[----:B------:R-:W-:Y:S01]  /*0520*/  SEL R21, R21, 0x2, !P0 ;  /* 0x0000000215157807 */ /* 0x000fe20004000000 */
[----:B-12-4-:R-:W-:Y:S06]  /*0530*/  BAR.SYNC.DEFER_BLOCKING 0x0 ;  /* 0x0000000000007b1d */ /* 0x016fec0000010000 */
[----:B------:R-:W-:Y:S05]  /*0540*/  @!P0 BRA `(.L_x_112) ;  /* 0x000000c000b48947 */ /* 0x000fea0003800000 */
.L_x_113:
[----:B------:R-:W-:-:S08]  /*0550*/  NOP ;  /* 0x0000000000007918 */ /* 0x000fd00000000000 */
[----:B------:R-:W0:Y:S02]  /*0560*/  USETMAXREG.TRY_ALLOC.CTAPOOL UP0, 0xf0 ;  /* 0x000000f0000079c8 */ /* 0x000e240008000600 */
[----:B0-----:R-:W-:-:S13]  /*0570*/  PLOP3.LUT P0, PT, PT, PT, UP0, 0x80, 0x0 ;  /* 0x000000000000781c */ /* 0x001fda0003f0f008 */
[----:B------:R-:W-:Y:S05]  /*0580*/  @!P0 BRA `(.L_x_113) ;  /* 0xfffffffc00f08947 */ /* 0x000fea000383ffff */
[----:B------:R-:W-:Y:S01]  /*0590*/  ULDC.64 UR4, c[0x0][0x8d8] ;  /* 0x0002360000047ab9 */ /* 0x000fe20000000a00 */
[----:B------:R-:W0:Y:S01]  /*05a0*/  S2R R11, SR_CTAID.X ;  /* 0x00000000000b7919 */ /* 0x000e220000002500 */
[----:B------:R-:W-:Y:S01]  /*05b0*/  ISETP.NE.U32.AND P0, PT, RZ, UR4, PT ;  /* 0x00000004ff007c0c */ /* 0x000fe2000bf05070 */
[----:B------:R-:W1:Y:S03]  /*05c0*/  S2R R233, SR_CTAID.Z ;  /* 0x0000000000e97919 */ /* 0x000e660000002700 */
[----:B------:R-:W-:-:S13]  /*05d0*/  ISETP.NE.AND.EX P0, PT, RZ, UR5, PT, P0 ;  /* 0x00000005ff007c0c */ /* 0x000fda000bf05300 */
[----:B------:R-:W-:Y:S05]  /*05e0*/  @!P0 BRA `(.L_x_114) ;  /* 0x0000000000148947 */ /* 0x000fea0003800000 */
[----:B------:R-:W1:Y:S01]  /*05f0*/  LDC.64 R2, c[0x0][0x8d8] ;  /* 0x00023600ff027b82 */ /* 0x000e620000000a00 */
[----:B------:R-:W-:Y:S01]  /*0600*/  ULDC.64 UR4, c[0x0][0x208] ;  /* 0x0000820000047ab9 */ /* 0x000fe20000000a00 */
[----:B-1----:R-:W-:-:S05]  /*0610*/  IMAD.WIDE R2, R233, 0x4, R2 ;  /* 0x00000004e9027825 */ /* 0x002fca00078e0202 */
[----:B------:R1:W5:Y:S01]  /*0620*/  LDG.E R0, desc[UR4][R2.64] ;  /* 0x0000000402007981 */ /* 0x000362000c1e1900 */
[----:B------:R-:W-:Y:S05]  /*0630*/  BRA `(.L_x_115) ;  /* 0x0000000000307947 */ /* 0x000fea0003800000 */
.L_x_114:
[----:B------:R-:W-:Y:S02]  /*0640*/  ULDC.64 UR4, c[0x0][0x8d0] ;  /* 0x0002340000047ab9 */ /* 0x000fe40000000a00 */
[----:B------:R-:W-:-:S04]  /*0650*/  ISETP.NE.U32.AND P0, PT, RZ, UR4, PT ;  /* 0x00000004ff007c0c */ /* 0x000fc8000bf05070 */
[----:B------:R-:W-:-:S13]  /*0660*/  ISETP.NE.AND.EX P0, PT, RZ, UR5, PT, P0 ;  /* 0x00000005ff007c0c */ /* 0x000fda000bf05300 */
[----:B------:R-:W-:Y:S05]  /*0670*/  @!P0 BRA `(.L_x_116) ;  /* 0x00000000001c8947 */ /* 0x000fea0003800000 */
[----:B------:R-:W1:Y:S01]  /*0680*/  LDC.64 R2, c[0x0][0x8d0] ;  /* 0x00023400ff027b82 */ /* 0x000e620000000a00 */
[----:B------:R-:W-:Y:S01]  /*0690*/  ULDC.64 UR4, c[0x0][0x208] ;  /* 0x0000820000047ab9 */ /* 0x000fe20000000a00 */
[----:B-1----:R-:W-:-:S05]  /*06a0*/  IMAD.WIDE R2, R233, 0x4, R2 ;  /* 0x00000004e9027825 */ /* 0x002fca00078e0202 */
[----:B------:R-:W2:Y:S04]  /*06b0*/  LDG.E R0, desc[UR4][R2.64] ;  /* 0x0000000402007981 */ /* 0x000ea8000c1e1900 */
[----:B------:R-:W2:Y:S02]  /*06c0*/  LDG.E R5, desc[UR4][R2.64+0x4] ;  /* 0x0000040402057981 */ /* 0x000ea4000c1e1900 */
[----:B--2---:R-:W-:Y:S01]  /*06d0*/  IMAD.IADD R0, R5, 0x1, -R0 ;  /* 0x0000000105007824 */ /* 0x004fe200078e0a00 */
[----:B------:R-:W-:Y:S06]  /*06e0*/  BRA `(.L_x_115) ;  /* 0x0000000000047947 */ /* 0x000fec0003800000 */
.L_x_116:
[----:B------:R-:W2:Y:S02]  /*06f0*/  LDC R0, c[0x0][0x8bc] ;  /* 0x00022f00ff007b82 */ /* 0x000ea40000000800 */
.L_x_115:
[----:B01----:R-:W-:-:S05]  /*0700*/  IMAD R3, R11, 0x50, RZ ;  /* 0x000000500b037824 */ /* 0x003fca00078e02ff */
[----:B--2--5:R-:W-:-:S04]  /*0710*/  ISETP.GE.AND P0, PT, R3, R0, PT ;  /* 0x000000000300720c */ /* 0x024fc80003f06270 */
[----:B------:R-:W-:-:S04]  /*0720*/  SEL R233, R233, 0xffffffff, !P0 ;  /* 0xffffffffe9e97807 */ /* 0x000fc80004000000 */
[----:B------:R-:W-:-:S13]  /*0730*/  ISETP.GE.AND P0, PT, R233, RZ, PT ;  /* 0x000000ffe900720c */ /* 0x000fda0003f06270 */
[----:B------:R-:W-:Y:S05]  /*0740*/  @!P0 BRA `(.L_x_117) ;  /* 0x000000e0001c8947 */ /* 0x000fea0003800000 */
[----:B------:R-:W0:Y:S01]  /*0750*/  LDC.64 R4, c[0x0][0x770] ;  /* 0x0001dc00ff047b82 */ /* 0x000e220000000a00 */
[----:B------:R-:W-:-:S07]  /*0760*/  ULDC.64 UR6, c[0x0][0x208] ;  /* 0x0000820000067ab9 */ /* 0x000fce0000000a00 */
[----:B------:R-:W1:Y:S08]  /*0770*/  LDC.64 R2, c[0x0][0x770] ;  /* 0x0001dc00ff027b82 */ /* 0x000e700000000a00 */
[----:B------:R-:W2:Y:S01]  /*0780*/  LDC.64 R6, c[0x0][0x780] ;  /* 0x0001e000ff067b82 */ /* 0x000ea20000000a00 */
[----:B0-----:R-:W-:-:S04]  /*0790*/  ISETP.NE.U32.AND P1, PT, R4, RZ, PT ;  /* 0x000000ff0400720c */ /* 0x001fc80003f25070 */
[----:B------:R-:W-:Y:S01]  /*07a0*/  ISETP.NE.AND.EX P1, PT, R5, RZ, PT, P1 ;  /* 0x000000ff0500720c */ /* 0x000fe20003f25310 */
[----:B-1----:R-:W-:Y:S01]  /*07b0*/  IMAD.WIDE R4, R233, 0x4, R2 ;  /* 0x00000004e9047825 */ /* 0x002fe200078e0202 */
[----:B--2---:R-:W-:-:S11]  /*07c0*/  ISETP.NE.U32.AND P0, PT, R6, RZ, PT ;  /* 0x000000ff0600720c */ /* 0x004fd60003f05070 */
[----:B------:R-:W2:Y:S01]  /*07d0*/  @P1 LDG.E R8, desc[UR6][R4.64] ;  /* 0x0000000604081981 */ /* 0x000ea2000c1e1900 */
[----:B------:R-:W-:Y:S01]  /*07e0*/  ISETP.NE.AND.EX P0, PT, R7, RZ, PT, P0 ;  /* 0x000000ff0700720c */ /* 0x000fe20003f05300 */
[----:B------:R-:W0:-:S12]  /*07f0*/  LDC R6, c[0x0][0x290] ;  /* 0x0000a400ff067b82 */ /* 0x000e180000000800 */
[----:B------:R-:W1:Y:S01]  /*0800*/  @P0 LDC.64 R2, c[0x0][0x780] ;  /* 0x0001e000ff020b82 */ /* 0x000e620000000a00 */
[----:B------:R-:W-:Y:S02]  /*0810*/  ULDC UR4, c[0x0][0x280] ;  /* 0x0000a00000047ab9 */ /* 0x000fe40000000800 */
[----:B------:R-:W-:Y:S01]  /*0820*/  IMAD.U32 R0, RZ, RZ, UR4 ;  /* 0x00000004ff007e24 */ /* 0x000fe2000f8e00ff */
[----:B------:R-:W-:Y:S02]  /*0830*/  ULDC.64 UR4, c[0x0][0x788] ;  /* 0x0001e20000047ab9 */ /* 0x000fe40000000a00 */
[----:B------:R-:W-:-:S04]  /*0840*/  ISETP.NE.U32.AND P2, PT, RZ, UR4, PT ;  /* 0x00000004ff007c0c */ /* 0x000fc8000bf45070 */
[----:B------:R-:W-:Y:S01]  /*0850*/  ISETP.NE.AND.EX P2, PT, RZ, UR5, PT, P2 ;  /* 0x00000005ff007c0c */ /* 0x000fe2000bf45320 */
[----:B-1----:R-:W-:-:S05]  /*0860*/  @P0 IMAD.WIDE R2, R233, 0x4, R2 ;  /* 0x00000004e9020825 */ /* 0x002fca00078e0202 */
[----:B------:R1:W5:Y:S01]  /*0870*/  @P0 LDG.E R0, desc[UR6][R2.64] ;  /* 0x0000000602000981 */ /* 0x000362000c1e1900 */
[----:B--2---:R-:W-:-:S05]  /*0880*/  @P1 IMAD R8, R233, 0x40, R8 ;  /* 0x00000040e9081824 */ /* 0x004fca00078e0208 */
[----:B------:R-:W-:-:S04]  /*0890*/  @P1 SHF.R.S32.HI R7, RZ, 0x1f, R8 ;  /* 0x0000001fff071819 */ /* 0x000fc80000011408 */
[----:B------:R-:W-:Y:S01]  /*08a0*/  @P1 LEA.HI R8, R7, R8, RZ, 0x6 ;  /* 0x0000000807081211 */ /* 0x000fe200078f30ff */
[----:B------:R-:W-:-:S04]  /*08b0*/  IMAD.MOV.U32 R7, RZ, RZ, RZ ;  /* 0x000000ffff077224 */ /* 0x000fc800078e00ff */
[----:B------:R-:W-:Y:S01]  /*08c0*/  @P1 IMAD.SHL.U32 R8, R8, 0x100, RZ ;  /* 0x0000010008081824 */ /* 0x000fe200078e00ff */
[----:B01----:R-:W-:Y:S06]  /*08d0*/  @P0 BRA `(.L_x_118) ;  /* 0x0000000000140947 */ /* 0x003fec0003800000 */
[----:B------:R-:W-:Y:S05]  /*08e0*/  @!P1 BRA `(.L_x_118) ;  /* 0x0000000000109947 */ /* 0x000fea0003800000 */
[----:B------:R-:W-:Y:S02]  /*08f0*/  ULDC.64 UR4, c[0x0][0x208] ;  /* 0x0000820000047ab9 */ /* 0x000fe40000000a00 */
[----:B------:R-:W2:Y:S04]  /*0900*/  LDG.E R3, desc[UR4][R4.64] ;  /* 0x0000000404037981 */ /* 0x000ea8000c1e1900 */
[----:B-----5:R-:W2:Y:S02]  /*0910*/  LDG.E R0, desc[UR4][R4.64+0x4] ;  /* 0x0000040404007981 */ /* 0x020ea4000c1e1900 */
[----:B--2---:R-:W-:-:S07]  /*0920*/  IMAD.IADD R0, R0, 0x1, -R3 ;  /* 0x0000000100007824 */ /* 0x004fce00078e0a03 */
.L_x_118:
[----:B------:R-:W-:Y:S01]  /*0930*/  @P1 LOP3.LUT R7, R8, 0xffffc000, RZ, 0xc0, !PT ;  /* 0xffffc00008071812 */ /* 0x000fe200078ec0ff */
[----:B------:R-:W-:Y:S06]  /*0940*/  @!P2 BRA `(.L_x_119) ;  /* 0x000000000014a947 */ /* 0x000fec0003800000 */
[----:B------:R-:W0:Y:S01]  /*0950*/  LDC.64 R2, c[0x0][0x788] ;  /* 0x0001e200ff027b82 */ /* 0x000e220000000a00 */
[----:B------:R-:W-:Y:S01]  /*0960*/  ULDC.64 UR4, c[0x0][0x208] ;  /* 0x0000820000047ab9 */ /* 0x000fe20000000a00 */
[----:B0-----:R-:W-:-:S05]  /*0970*/  IMAD.WIDE R2, R233, 0x4, R2 ;  /* 0x00000004e9027825 */ /* 0x001fca00078e0202 */
[----:B------:R0:W5:Y:S01]  /*0980*/  LDG.E R6, desc[UR4][R2.64] ;  /* 0x0000000402067981 */ /* 0x000162000c1e1900 */
[----:B------:R-:W-:Y:S05]  /*0990*/  BRA `(.L_x_120) ;  /* 0x0000000000287947 */ /* 0x000fea0003800000 */
.L_x_119:
[----:B------:R-:W-:Y:S02]  /*09a0*/  ULDC.64 UR4, c[0x0][0x778] ;  /* 0x0001de0000047ab9 */ /* 0x000fe40000000a00 */
[----:B------:R-:W-:-:S04]  /*09b0*/  ISETP.NE.U32.AND P0, PT, RZ, UR4, PT ;  /* 0x00000004ff007c0c */ /* 0x000fc8000bf05070 */
[----:B------:R-:W-:-:S13]  /*09c0*/  ISETP.NE.AND.EX P0, PT, RZ, UR5, PT, P0 ;  /* 0x00000005ff007c0c */ /* 0x000fda000bf05300 */
[----:B------:R-:W-:Y:S05]  /*09d0*/  @!P0 BRA `(.L_x_120) ;  /* 0x0000000000188947 */ /* 0x000fea0003800000 */
[----:B------:R-:W0:Y:S01]  /*09e0*/  LDC.64 R2, c[0x0][0x778] ;  /* 0x0001de00ff027b82 */ /* 0x000e220000000a00 */
[----:B------:R-:W-:Y:S01]  /*09f0*/  ULDC.64 UR4, c[0x0][0x208] ;  /* 0x0000820000047ab9 */ /* 0x000fe20000000a00 */
[----:B0-----:R-:W-:-:S05]  /*0a00*/  IMAD.WIDE R2, R233, 0x4, R2 ;  /* 0x00000004e9027825 */ /* 0x001fca00078e0202 */
[----:B------:R-:W2:Y:S04]  /*0a10*/  LDG.E R6, desc[UR4][R2.64] ;  /* 0x0000000402067981 */ /* 0x000ea8000c1e1900 */
[----:B------:R-:W2:Y:S02]  /*0a20*/  LDG.E R5, desc[UR4][R2.64+0x4] ;  /* 0x0000040402057981 */ /* 0x000ea4000c1e1900 */
[----:B--2---:R-:W-:-:S07]  /*0a30*/  IMAD.IADD R6, R5, 0x1, -R6 ;  /* 0x0000000105067824 */ /* 0x004fce00078e0a06 */
.L_x_120:
[----:B-----5:R-:W-:Y:S02]  /*0a40*/  ISETP.GE.AND P2, PT, R0, 0x1, PT ;  /* 0x000000010000780c */ /* 0x020fe40003f46270 */
[----:B------:R-:W-:Y:S02]  /*0a50*/  CS2R R134, SRZ ;  /* 0x0000000000867805 */ /* 0x000fe4000001ff00 */
[----:B------:R-:W-:Y:S02]  /*0a60*/  PLOP3.LUT P0, PT, PT, PT, PT, 0x80, 0x0 ;  /* 0x000000000000781c */ /* 0x000fe40003f0f070 */
        /* <DEDUP_REMOVED lines=78> */
[----:B------:R-:W-:Y:S01]  /*0f50*/  CS2R R136, SRZ ;  /* 0x0000000000887805 */ /* 0x000fe2000001ff00 */
[----:B------:R-:W-:Y:S06]  /*0f60*/  @!P2 BRA `(.L_x_121) ;  /* 0x000000740074a947 */ /* 0x000fec0003800000 */
[----:B0-----:R-:W0:Y:S01]  /*0f70*/  S2R R3, SR_CgaCtaId ;  /* 0x0000000000037919 */ /* 0x001e220000008800 */
[----:B------:R-:W-:Y:S01]  /*0f80*/  MOV R18, 0x400 ;  /* 0x0000040000127802 */ /* 0x000fe20000000f00 */
[----:B------:R-:W-:Y:S01]  /*0f90*/  VIADD R8, R0, 0x3f ;  /* 0x0000003f00087836 */ /* 0x000fe20000000000 */
[----:B------:R-:W-:Y:S01]  /*0fa0*/  SHF.L.U32 R13, RZ, 0x1f, RZ ;  /* 0x0000001fff0d7819 */ /* 0x000fe200000006ff */
[----:B------:R-:W1:Y:S01]  /*0fb0*/  S2R R2, SR_TID.X ;  /* 0x0000000000027919 */ /* 0x000e620000002100 */
[----:B------:R-:W-:Y:S02]  /*0fc0*/  IMAD R10, R11, -0x50, R6 ;  /* 0xffffffb00b0a7824 */ /* 0x000fe400078e0206 */
[----:B------:R-:W-:-:S04]  /*0fd0*/  SHF.R.S32.HI R9, RZ, 0x1f, R8 ;  /* 0x0000001fff097819 */ /* 0x000fc80000011408 */
[----:B------:R-:W-:Y:S02]  /*0fe0*/  LEA.HI R235, R9, R8, RZ, 0x6 ;  /* 0x0000000809eb7211 */ /* 0x000fe400078f30ff */
[----:B0-----:R-:W-:-:S04]  /*0ff0*/  LEA R18, R3, R18, 0x18 ;  /* 0x0000001203127211 */ /* 0x001fc800078ec0ff */
[----:B------:R-:W0:Y:S01]  /*1000*/  SYNCS.PHASECHK.TRANS64.TRYWAIT P0, [R18+URZ+0x31600], R13 ;  /* 0x0316000d120075a7 */ /* 0x000e22000800017f */
[----:B-1----:R-:W-:-:S05]  /*1010*/  VIADD R2, R2, 0xffffff80 ;  /* 0xffffff8002027836 */ /* 0x002fca0000000000 */
[----:B------:R-:W-:-:S04]  /*1020*/  SHF.R.S32.HI R3, RZ, 0x1f, R2 ;  /* 0x0000001fff037819 */ /* 0x000fc80000011402 */
[CC--:B------:R-:W-:Y:S02]  /*1030*/  LEA.HI R4, R3.reuse, R2.reuse, RZ, 0x7 ;  /* 0x0000000203047211 */ /* 0x0c0fe400078f38ff */
[CC--:B------:R-:W-:Y:S02]  /*1040*/  LEA.HI R6, R3.reuse, R2.reuse, RZ, 0x5 ;  /* 0x0000000203067211 */ /* 0x0c0fe400078f28ff */
[----:B------:R-:W-:Y:S02]  /*1050*/  SHF.R.S32.HI R0, RZ, 0x7, R4 ;  /* 0x00000007ff007819 */ /* 0x000fe40000011404 */
[----:B------:R-:W-:-:S03]  /*1060*/  LEA.HI R8, R3, R2, RZ, 0x4 ;  /* 0x0000000203087211 */ /* 0x000fc600078f20ff */
[----:B------:R1:W2:Y:S02]  /*1070*/  SHFL.IDX PT, R5, R0, RZ, 0x1f ;  /* 0x00001fff00057589 */ /* 0x0002a400000e0000 */
[----:B01----:R-:W-:Y:S05]  /*1080*/  @P0 BRA `(.L_x_122) ;  /* 0x0000000000080947 */ /* 0x003fea0003800000 */
[----:B------:R-:W0:Y:S02]  /*1090*/  SYNCS.PHASECHK.TRANS64.TRYWAIT P0, [R18+URZ+0x31600], R13 ;  /* 0x0316000d120075a7 */ /* 0x000e24000800017f */
[----:B0-----:R-:W-:Y:S05]  /*10a0*/  @!P0 BRA `(.L_x_123) ;  /* 0x000000d400cc8947 */ /* 0x001fea0003800000 */
.L_x_122:
[----:B------:R-:W-:Y:S01]  /*10b0*/  LOP3.LUT R3, R4, 0xffffff80, RZ, 0xc0, !PT ;  /* 0xffffff8004037812 */ /* 0x000fe200078ec0ff */
[----:B------:R-:W1:Y:S01]  /*10c0*/  S2UR UR4, SR_CTAID.Y ;  /* 0x00000000000479c3 */ /* 0x000e620000002600 */
[----:B0-----:R-:W-:Y:S01]  /*10d0*/  LOP3.LUT R13, R8, 0xffffff0, RZ, 0xc0, !PT ;  /* 0x0ffffff0080d7812 */ /* 0x001fe200078ec0ff */
[----:B------:R-:W-:Y:S01]  /*10e0*/  IMAD.MOV.U32 R16, RZ, RZ, RZ ;  /* 0x000000ffff107224 */ /* 0x000fe200078e00ff */
[--C-:B------:R-:W-:Y:S01]  /*10f0*/  SHF.R.S32.HI R4, RZ, 0x5, R6.reuse ;  /* 0x00000005ff047819 */ /* 0x100fe20000011406 */
[C---:B------:R-:W-:Y:S01]  /*1100*/  IMAD.IADD R9, R2.reuse, 0x1, -R3 ;  /* 0x0000000102097824 */ /* 0x040fe200078e0a03 */
[----:B------:R-:W-:Y:S01]  /*1110*/  SHF.R.S32.HI R11, RZ, 0x1f, R6 ;  /* 0x0000001fff0b7819 */ /* 0x000fe20000011406 */
[----:B------:R-:W-:Y:S01]  /*1120*/  IMAD.IADD R13, R2, 0x1, -R13 ;  /* 0x00000001020d7824 */ /* 0x000fe200078e0a0d */
[C---:B------:R-:W-:Y:S01]  /*1130*/  LEA.HI R3, R0.reuse, R0, RZ, 0x1 ;  /* 0x0000000000037211 */ /* 0x040fe200078f08ff */
[----:B------:R-:W0:Y:S01]  /*1140*/  LDC.64 R14, c[0x0][0x2d8] ;  /* 0x0000b600ff0e7b82 */ /* 0x000e220000000a00 */
[----:B------:R-:W-:Y:S01]  /*1150*/  LEA.HI R11, R11, R4, RZ, 0x2 ;  /* 0x000000040b0b7211 */ /* 0x000fe200078f10ff */
[C---:B------:R-:W-:Y:S01]  /*1160*/  IMAD R6, R0.reuse, 0x40, R13 ;  /* 0x0000004000067824 */ /* 0x040fe200078e020d */
[----:B--2---:R-:W-:Y:S01]  /*1170*/  LEA.HI R2, R5, R5, RZ, 0x1 ;  /* 0x0000000505027211 */ /* 0x004fe200078f08ff */
[----:B------:R-:W-:Y:S01]  /*1180*/  IMAD R8, R0, 0x800, R9 ;  /* 0x0000080000087824 */ /* 0x000fe200078e0209 */
[----:B------:R-:W-:Y:S01]  /*1190*/  LOP3.LUT R3, R3, 0xfffffffe, RZ, 0xc0, !PT ;  /* 0xfffffffe03037812 */ /* 0x000fe200078ec0ff */
[----:B------:R-:W-:Y:S01]  /*11a0*/  IMAD.MOV.U32 R228, RZ, RZ, RZ ;  /* 0x000000ffffe47224 */ /* 0x000fe200078e00ff */
[----:B------:R-:W-:Y:S01]  /*11b0*/  LOP3.LUT R11, R11, 0xfffffc, RZ, 0xc0, !PT ;  /* 0x00fffffc0b0b7812 */ /* 0x000fe200078ec0ff */
[----:B------:R-:W-:Y:S01]  /*11c0*/  IMAD.MOV.U32 R19, RZ, RZ, RZ ;  /* 0x000000ffff137224 */ /* 0x000fe200078e00ff */
[----:B------:R-:W-:Y:S01]  /*11d0*/  LOP3.LUT R2, R2, 0xfffffffe, RZ, 0xc0, !PT ;  /* 0xfffffffe02027812 */ /* 0x000fe200078ec0ff */
[----:B------:R-:W-:Y:S01]  /*11e0*/  IMAD.IADD R3, R0, 0x1, -R3 ;  /* 0x0000000100037824 */ /* 0x000fe200078e0a03 */
[----:B------:R-:W-:Y:S01]  /*11f0*/  SHF.R.S32.HI R0, RZ, 0x1f, R9 ;  /* 0x0000001fff007819 */ /* 0x000fe20000011409 */
[----:B------:R-:W-:Y:S01]  /*1200*/  IMAD.IADD R11, R4, 0x1, -R11 ;  /* 0x00000001040b7824 */ /* 0x000fe200078e0a0b */
[----:B------:R-:W-:Y:S01]  /*1210*/  SEL R231, R233, RZ, !P1 ;  /* 0x000000ffe9e77207 */ /* 0x000fe20004800000 */
[----:B------:R-:W-:Y:S01]  /*1220*/  IMAD.IADD R4, R5, 0x1, -R2 ;  /* 0x0000000105047824 */ /* 0x000fe200078e0a02 */
[----:B------:R-:W-:Y:S01]  /*1230*/  LOP3.LUT R229, R21, 0x1, RZ, 0xfc, !PT ;  /* 0x0000000115e57812 */ /* 0x000fe200078efcff */
[----:B------:R-:W-:Y:S01]  /*1240*/  IMAD.SHL.U32 R2, R8, 0x4, RZ ;  /* 0x0000000408027824 */ /* 0x000fe200078e00ff */
[----:B-1----:R-:W-:Y:S01]  /*1250*/  USHF.R.S32.HI UR5, URZ, 0x1f, UR4 ;  /* 0x0000001f3f057899 */ /* 0x002fe20008011404 */
[----:B------:R-:W-:Y:S01]  /*1260*/  IMAD R13, R3, -0x8, R10 ;  /* 0xfffffff8030d7824 */ /* 0x000fe200078e020a */
[----:B------:R-:W-:Y:S01]  /*1270*/  LEA.HI R3, R0, R9, RZ, 0x2 ;  /* 0x0000000900037211 */ /* 0x000fe200078f10ff */
[----:B------:R-:W-:Y:S01]  /*1280*/  IMAD R11, R11, 0x10, R6 ;  /* 0x000000100b0b7824 */ /* 0x000fe200078e0206 */
[----:B------:R-:W-:-:S02]  /*1290*/  SHF.R.S32.HI R10, RZ, 0x1f, R2 ;  /* 0x0000001fff0a7819 */ /* 0x000fc40000011402 */
[----:B------:R-:W-:Y:S02]  /*12a0*/  CS2R R134, SRZ ;  /* 0x0000000000867805 */ /* 0x000fe4000001ff00 */
[--C-:B------:R-:W-:Y:S02]  /*12b0*/  SHF.R.S32.HI R5, RZ, 0x2, R3.reuse ;  /* 0x00000002ff057819 */ /* 0x100fe40000011403 */
[----:B------:R-:W-:Y:S02]  /*12c0*/  CS2R R132, SRZ ;  /* 0x0000000000847805 */ /* 0x000fe4000001ff00 */
[----:B------:R-:W-:Y:S02]  /*12d0*/  SHF.R.S32.HI R6, RZ, 0x1f, R3 ;  /* 0x0000001fff067819 */ /* 0x000fe40000011403 */
[----:B------:R-:W-:Y:S02]  /*12e0*/  CS2R R130, SRZ ;  /* 0x0000000000827805 */ /* 0x000fe4000001ff00 */
[----:B------:R-:W-:-:S02]  /*12f0*/  IADD3 R2, P0, R2, R7, RZ ;  /* 0x0000000702027210 */ /* 0x000fc40007f1e0ff */
[----:B------:R-:W-:Y:S02]  /*1300*/  CS2R R128, SRZ ;  /* 0x0000000000807805 */ /* 0x000fe4000001ff00 */
[----:B------:R-:W-:Y:S02]  /*1310*/  LOP3.LUT R8, R3, 0xfffffffc, RZ, 0xc0, !PT ;  /* 0xfffffffc03087812 */ /* 0x000fe400078ec0ff */
[----:B------:R-:W-:Y:S02]  /*1320*/  CS2R R126, SRZ ;  /* 0x00000000007e7805 */ /* 0x000fe4000001ff00 */
[----:B------:R-:W-:Y:S02]  /*1330*/  LEA.HI R6, R6, R5, RZ, 0x3 ;  /* 0x0000000506067211 */ /* 0x000fe400078f18ff */
[----:B------:R-:W-:Y:S02]  /*1340*/  CS2R R124, SRZ ;  /* 0x00000000007c7805 */ /* 0x000fe4000001ff00 */
[----:B------:R-:W-:Y:S01]  /*1350*/  LEA.HI.X.SX32 R3, R7, R10, 0x1, P0 ;  /* 0x0000000a07037211 */ /* 0x000fe200000f0eff */
[----:B0-----:R-:W-:Y:S01]  /*1360*/  IMAD R10, R14, UR5, RZ ;  /* 0x000000050e0a7c24 */ /* 0x001fe2000f8e02ff */
[----:B------:R-:W-:Y:S01]  /*1370*/  SHF.R.S32.HI R7, RZ, 0x1f, R233 ;  /* 0x0000001fff077819 */ /* 0x000fe200000114e9 */
[----:B------:R-:W-:Y:S01]  /*1380*/  IMAD.IADD R8, R9, 0x1, -R8 ;  /* 0x0000000109087824 */ /* 0x000fe200078e0a08 */
[----:B------:R-:W-:Y:S01]  /*1390*/  LEA.HI R0, R0, R9, RZ, 0x5 ;  /* 0x0000000900007211 */ /* 0x000fe200078f28ff */
[----:B------:R-:W-:Y:S01]  /*13a0*/  IMAD.WIDE.U32 R2, R14, UR4, R2 ;  /* 0x000000040e027c25 */ /* 0x000fe2000f8e0002 */
[----:B------:R-:W-:-:S02]  /*13b0*/  LOP3.LUT R6, R6, 0xfffffff8, RZ, 0xc0, !PT ;  /* 0xfffffff806067812 */ /* 0x000fc400078ec0ff */
[----:B------:R-:W-:Y:S02]  /*13c0*/  CS2R R122, SRZ ;  /* 0x00000000007a7805 */ /* 0x000fe4000001ff00 */
[----:B------:R-:W-:Y:S01]  /*13d0*/  SEL R7, R7, RZ, !P1 ;  /* 0x000000ff07077207 */ /* 0x000fe20004800000 */
[----:B------:R-:W-:Y:S01]  /*13e0*/  IMAD R9, R15, UR4, R10 ;  /* 0x000000040f097c24 */ /* 0x000fe2000f8e020a */
[----:B------:R-:W-:Y:S01]  /*13f0*/  SHF.R.S32.HI R232, RZ, 0x5, R0 ;  /* 0x00000005ffe87819 */ /* 0x000fe20000011400 */
[----:B------:R-:W-:Y:S01]  /*1400*/  IMAD.IADD R5, R5, 0x1, -R6 ;  /* 0x0000000105057824 */ /* 0x000fe200078e0a06 */
[----:B------:R-:W-:Y:S01]  /*1410*/  ULDC.64 UR4, c[0x0][0x2e0] ;  /* 0x0000b80000047ab9 */ /* 0x000fe20000000a00 */
[----:B------:R-:W-:Y:S01]  /*1420*/  IMAD.IADD R3, R3, 0x1, R9 ;  /* 0x0000000103037824 */ /* 0x000fe200078e0209 */
[----:B------:R-:W-:Y:S01]  /*1430*/  CS2R R120, SRZ ;  /* 0x0000000000787805 */ /* 0x000fe2000001ff00 */
[----:B------:R-:W-:Y:S01]  /*1440*/  IMAD R6, R7, UR4, RZ ;  /* 0x0000000407067c24 */ /* 0x000fe2000f8e02ff */
[----:B------:R-:W-:Y:S01]  /*1450*/  CS2R R118, SRZ ;  /* 0x0000000000767805 */ /* 0x000fe2000001ff00 */
[----:B------:R-:W-:Y:S01]  /*1460*/  IMAD R232, R232, 0x10, R5 ;  /* 0x00000010e8e87824 */ /* 0x000fe200078e0205 */
[----:B------:R-:W-:Y:S01]  /*1470*/  CS2R R116, SRZ ;  /* 0x0000000000747805 */ /* 0x000fe2000001ff00 */
[----:B------:R-:W-:Y:S01]  /*1480*/  IMAD.SHL.U32 R5, R11, 0x8, RZ ;  /* 0x000000080b057824 */ /* 0x000fe200078e00ff */
[----:B------:R-:W-:Y:S01]  /*1490*/  CS2R R114, SRZ ;  /* 0x0000000000727805 */ /* 0x000fe2000001ff00 */
[C---:B------:R-:W-:Y:S01]  /*14a0*/  IMAD R7, R231.reuse, UR5, R6 ;  /* 0x00000005e7077c24 */ /* 0x040fe2000f8e0206 */
[----:B------:R-:W-:Y:S01]  /*14b0*/  CS2R R112, SRZ ;  /* 0x0000000000707805 */ /* 0x000fe2000001ff00 */
[----:B------:R-:W-:Y:S01]  /*14c0*/  IMAD.WIDE.U32 R230, R231, UR4, R2 ;  /* 0x00000004e7e67c25 */ /* 0x000fe2000f8e0002 */
[----:B------:R-:W-:Y:S01]  /*14d0*/  ULDC.64 UR4, c[0x0][0x2c0] ;  /* 0x0000b00000047ab9 */ /* 0x000fe20000000a00 */
[----:B------:R-:W-:-:S02]  /*14e0*/  CS2R R110, SRZ ;  /* 0x00000000006e7805 */ /* 0x000fc4000001ff00 */
[----:B------:R-:W-:Y:S01]  /*14f0*/  CS2R R108, SRZ ;  /* 0x00000000006c7805 */ /* 0x000fe2000001ff00 */
[----:B------:R-:W-:Y:S01]  /*1500*/  IMAD R2, R5, 0x2, R18 ;  /* 0x0000000205027824 */ /* 0x000fe200078e0212 */
[----:B------:R-:W-:Y:S01]  /*1510*/  CS2R R106, SRZ ;  /* 0x00000000006a7805 */ /* 0x000fe2000001ff00 */
[----:B------:R-:W-:Y:S01]  /*1520*/  IMAD.U32 R5, RZ, RZ, UR4 ;  /* 0x00000004ff057e24 */ /* 0x000fe2000f8e00ff */
[----:B------:R-:W-:Y:S01]  /*1530*/  CS2R R104, SRZ ;  /* 0x0000000000687805 */ /* 0x000fe2000001ff00 */
[----:B------:R-:W-:Y:S01]  /*1540*/  IMAD R0, R8, -0x2, R13 ;  /* 0xfffffffe08007824 */ /* 0x000fe200078e020d */
[----:B------:R-:W-:Y:S01]  /*1550*/  CS2R R102, SRZ ;  /* 0x0000000000667805 */ /* 0x000fe2000001ff00 */
[----:B------:R-:W-:Y:S01]  /*1560*/  IMAD.MOV.U32 R3, RZ, RZ, RZ ;  /* 0x000000ffff037224 */ /* 0x000fe200078e00ff */
[----:B------:R0:W-:Y:S01]  /*1570*/  STL [R1], R5 ;  /* 0x0000000501007387 */ /* 0x0001e20000100800 */
        /* <DEDUP_REMOVED lines=63> */
[----:B------:R-:W-:Y:S01]  /*1970*/  SHF.R.S32.HI R235, RZ, 0x6, R235 ;  /* 0x00000006ffeb7819 */ /* 0x000fe200000114eb */
[----:B------:R-:W-:Y:S01]  /*1980*/  IMAD.IADD R234, R231, 0x1, R7 ;  /* 0x00000001e7ea7824 */ /* 0x000fe200078e0207 */
[----:B------:R-:W-:Y:S01]  /*1990*/  ULDC UR60, c[0x0][0x744] ;  /* 0x0001d100003c7ab9 */ /* 0x000fe20000000800 */
[----:B0-----:R-:W-:-:S07]  /*19a0*/  IMAD.U32 R236, RZ, RZ, UR5 ;  /* 0x00000005ffec7e24 */ /* 0x001fce000f8e00ff */
.L_x_134:
[----:B------:R-:W-:-:S13]  /*19b0*/  ISETP.NE.AND P0, PT, R229, 0x3, PT ;  /* 0x00000003e500780c */ /* 0x000fda0003f05270 */
[----:B0-----:R-:W-:Y:S05]  /*19c0*/  @!P0 BRA `(.L_x_124) ;  /* 0x0000000000048947 */ /* 0x001fea0003800000 */
[----:B------:R-:W-:Y:S01]  /*19d0*/  BPT.TRAP 0x1 ;  /* 0x000000040000795c */ /* 0x000fe20000300000 */
.L_x_124:
[----:B------:R-:W-:Y:S01]  /*19e0*/  IMAD R17, R3, 0x8, R18 ;  /* 0x0000000803117824 */ /* 0x000fe200078e0212 */
[----:B------:R-:W-:-:S04]  /*19f0*/  SHF.L.U32 R8, R228, 0x1f, RZ ;  /* 0x0000001fe4087819 */ /* 0x000fc800000006ff */
[----:B------:R0:W1:Y:S01]  /*1a00*/  SYNCS.PHASECHK.TRANS64.TRYWAIT P1, [R17+URZ+0x31610], R8 ;  /* 0x03161008110075a7 */ /* 0x000062000802017f */
[----:B------:R-:W-:Y:S05]  /*1a10*/  @!P0 BRA `(.L_x_125) ;  /* 0x0000000000048947 */ /* 0x000fea0003800000 */
[----:B------:R-:W-:Y:S01]  /*1a20*/  BPT.TRAP 0x1 ;  /* 0x000000040000795c */ /* 0x000fe20000300000 */
.L_x_125:
[----:B------:R-:W-:Y:S02]  /*1a30*/  VIADD R6, R18, 0x14100 ;  /* 0x0001410012067836 */ /* 0x000fe40000000000 */
[----:B------:R-:W-:-:S03]  /*1a40*/  IMAD R5, R4, 0x400, R18 ;  /* 0x0000040004057824 */ /* 0x000fc600078e0212 */
[----:B------:R-:W-:Y:S02]  /*1a50*/  SHF.R.U32.HI R6, RZ, 0x4, R6 ;  /* 0x00000004ff067819 */ /* 0x000fe40000011606 */
[----:B------:R-:W-:Y:S02]  /*1a60*/  SHF.R.U32.HI R7, RZ, 0x4, R5 ;  /* 0x00000004ff077819 */ /* 0x000fe40000011605 */
[----:B------:R-:W-:Y:S02]  /*1a70*/  LOP3.LUT R6, R6, 0x3fff, RZ, 0xc0, !PT ;  /* 0x00003fff06067812 */ /* 0x000fe400078ec0ff */
[----:B------:R-:W-:Y:S02]  /*1a80*/  LOP3.LUT R7, R7, 0x3fff, RZ, 0xc0, !PT ;  /* 0x00003fff07077812 */ /* 0x000fe400078ec0ff */
[----:B------:R-:W-:Y:S02]  /*1a90*/  LOP3.LUT R10, R6, 0x10000, RZ, 0xfc, !PT ;  /* 0x00010000060a7812 */ /* 0x000fe400078efcff */
[----:B------:R-:W-:Y:S01]  /*1aa0*/  LOP3.LUT R6, R7, 0x10000, RZ, 0xfc, !PT ;  /* 0x0001000007067812 */ /* 0x000fe200078efcff */
[----:B-1----:R-:W-:Y:S06]  /*1ab0*/  @P1 BRA `(.L_x_126) ;  /* 0x0000000000081947 */ /* 0x002fec0003800000 */
[----:B------:R-:W1:Y:S02]  /*1ac0*/  SYNCS.PHASECHK.TRANS64.TRYWAIT P1, [R17+URZ+0x31610], R8 ;  /* 0x03161008110075a7 */ /* 0x000e64000802017f */
[----:B-1----:R-:W-:Y:S05]  /*1ad0*/  @!P1 BRA `(.L_x_127) ;  /* 0x000000cc00549947 */ /* 0x002fea0003800000 */
.L_x_126:
[----:B------:R-:W-:Y:S01]  /*1ae0*/  IMAD R7, R3, 0x800, R10 ;  /* 0x0000080003077824 */ /* 0x000fe200078e020a */
[C---:B------:R-:W-:Y:S01]  /*1af0*/  R2UR UR6, R6.reuse ;  /* 0x00000000060672ca */ /* 0x040fe200000e0000 */
[C---:B01----:R-:W-:Y:S01]  /*1b00*/  VIADD R8, R6.reuse, 0x80 ;  /* 0x0000008006087836 */ /* 0x043fe20000000000 */
        /* <DEDUP_REMOVED lines=407> */
[----:B------:R-:W-:Y:S01]  /*3480*/  VIADD R8, R6, 0x806 ;  /* 0x0000080606087836 */ /* 0x000fe20000000000 */
[----:B------:R-:W-:Y:S01]  /*3490*/  UMOV UR7, 0x40000000 ;  /* 0x4000000000077882 */ /* 0x000fe20000000000 */
[----:B------:R-:W-:Y:S01]  /*34a0*/  UMOV UR5, 0x40000040 ;  /* 0x4000004000057882 */ /* 0x000fe20000000000 */
[----:B------:R-:W-:Y:S01]  /*34b0*/  R2UR UR9, R7 ;  /* 0x00000000070972ca */ /* 0x000fe200000e0000 */
[----:B------:R-:W-:Y:S01]  /*34c0*/  IMAD R7, R3, 0x40, R232 ;  /* 0x0000004003077824 */ /* 0x000fe200078e02e8 */
[----:B------:R-:W-:Y:S01]  /*34d0*/  R2UR UR8, R8 ;  /* 0x00000000080872ca */ /* 0x000fe200000e0000 */
[----:B------:R-:W-:-:S02]  /*34e0*/  VIADD R8, R6, 0x906 ;  /* 0x0000090606087836 */ /* 0x000fc40000000000 */
[----:B------:R-:W-:Y:S02]  /*34f0*/  IMAD R7, R7, 0x4, R18 ;  /* 0x0000000407077824 */ /* 0x000fe400078e0212 */
[----:B------:R-:W-:Y:S01]  /*3500*/  VIADD R6, R6, 0x986 ;  /* 0x0000098606067836 */ /* 0x000fe20000000000 */
[----:B------:R-:W-:Y:S02]  /*3510*/  R2UR UR10, R8 ;  /* 0x00000000080a72ca */ /* 0x000fe400000e0000 */
[----:B------:R0:W1:Y:S02]  /*3520*/  LDS R14, [R7+0x2c100] ;  /* 0x02c10000070e7984 */ /* 0x0000640000000800 */
[----:B------:R-:W-:Y:S02]  /*3530*/  R2UR UR11, R6 ;  /* 0x00000000060b72ca */ /* 0x000fe400000e0000 */
[----:B------:R0:W2:Y:S01]  /*3540*/  LDS R20, [R7+0x2c120] ;  /* 0x02c1200007147984 */ /* 0x0000a20000000800 */
        /* <DEDUP_REMOVED lines=12> */
[----:B------:R-:W-:Y:S01]  /*3610*/  HGMMA.64x8x16.F32 R40, gdesc[UR4], R40, gsb0 ;  /* 0x00000000042879f0 */ /* 0x000fe20008000828 */
[----:B0-----:R-:W-:Y:S05]  /*3620*/  @!P0 BRA `(.L_x_128) ;  /* 0x0000000000048947 */ /* 0x001fea0003800000 */
[----:B------:R-:W-:Y:S01]  /*3630*/  BPT.TRAP 0x1 ;  /* 0x000000040000795c */ /* 0x000fe20000300000 */
.L_x_128:
[----:B------:R-:W-:-:S04]  /*3640*/  SHF.L.U32 R9, R19, 0x1f, RZ ;  /* 0x0000001f13097819 */ /* 0x000fc800000006ff */
[----:B------:R0:W3:Y:S01]  /*3650*/  SYNCS.PHASECHK.TRANS64.TRYWAIT P1, [R18+URZ+0x31630], R9 ;  /* 0x03163009120075a7 */ /* 0x0000e2000802017f */
[----:B------:R-:W-:Y:S05]  /*3660*/  @!P0 BRA `(.L_x_129) ;  /* 0x0000000000048947 */ /* 0x000fea0003800000 */
[----:B------:R-:W-:Y:S01]  /*3670*/  BPT.TRAP 0x1 ;  /* 0x000000040000795c */ /* 0x000fe20000300000 */
.L_x_129:
        /* <DEDUP_REMOVED lines=8> */
[----:B---3--:R-:W-:Y:S06]  /*3700*/  @P1 BRA `(.L_x_130) ;  /* 0x0000000000081947 */ /* 0x008fec0003800000 */
[----:B------:R-:W3:Y:S02]  /*3710*/  SYNCS.PHASECHK.TRANS64.TRYWAIT P1, [R18+URZ+0x31630], R9 ;  /* 0x03163009120075a7 */ /* 0x000ee4000802017f */
[----:B---3--:R-:W-:Y:S05]  /*3720*/  @!P1 BRA `(.L_x_131) ;  /* 0x000000b000549947 */ /* 0x008fea0003800000 */
.L_x_130:
[C---:B------:R-:W-:Y:S01]  /*3730*/  VIADD R8, R6.reuse, 0x80 ;  /* 0x0000008006087836 */ /* 0x040fe20000000000 */
[----:B------:R-:W-:Y:S01]  /*3740*/  R2UR UR4, R7 ;  /* 0x00000000070472ca */ /* 0x000fe200000e0000 */
[C---:B0--3--:R-:W-:Y:S01]  /*3750*/  VIADD R9, R6.reuse, 0x100 ;  /* 0x0000010006097836 */ /* 0x049fe20000000000 */
[----:B------:R-:W-:Y:S01]  /*3760*/  R2UR UR6, R6 ;  /* 0x00000000060672ca */ /* 0x000fe200000e0000 */
[----:B------:R-:W3:Y:S01]  /*3770*/  LDL R224, [R1] ;  /* 0x0000000001e07983 */ /* 0x000ee20000100800 */
[----:B------:R-:W-:Y:S01]  /*3780*/  R2UR UR8, R8 ;  /* 0x00000000080872ca */ /* 0x000fe200000e0000 */
[C---:B------:R-:W-:Y:S01]  /*3790*/  VIADD R8, R6.reuse, 0x180 ;  /* 0x0000018006087836 */ /* 0x040fe20000000000 */
[----:B------:R-:W-:Y:S01]  /*37a0*/  R2UR UR9, R9 ;  /* 0x00000000090972ca */ /* 0x000fe200000e0000 */
[----:B------:R-:W-:Y:S01]  /*37b0*/  VIADD R9, R6, 0x200 ;  /* 0x0000020006097836 */ /* 0x000fe20000000000 */
[----:B------:R-:W-:Y:S01]  /*37c0*/  WARPGROUP.ARRIVE ;  /* 0x00000000000079c5 */ /* 0x000fe20000000000 */
[----:B------:R-:W-:Y:S01]  /*37d0*/  UMOV UR5, 0x40000040 ;  /* 0x4000004000057882 */ /* 0x000fe20000000000 */
[----:B------:R-:W-:Y:S01]  /*37e0*/  R2UR UR10, R8 ;  /* 0x00000000080a72ca */ /* 0x000fe200000e0000 */
[----:B------:R-:W-:Y:S01]  /*37f0*/  UMOV UR7, 0x40000000 ;  /* 0x4000000000077882 */ /* 0x000fe20000000000 */
[----:B------:R-:W-:Y:S01]  /*3800*/  R2UR UR11, R9 ;  /* 0x00000000090b72ca */ /* 0x000fe200000e0000 */
[----:B------:R-:W-:Y:S01]  /*3810*/  VIADD R8, R6, 0x2 ;  /* 0x0000000206087836 */ /* 0x000fe20000000000 */
[C---:B------:R-:W-:Y:S01]  /*3820*/  ISETP.GT.AND P5, PT, R0.reuse, RZ, PT ;  /* 0x000000ff0000720c */ /* 0x040fe20003fa4270 */
[----:B------:R-:W-:Y:S01]  /*3830*/  HGMMA.64x8x16.F32 R44, gdesc[UR4], RZ, !UPT ;  /* 0x00000000042c79f0 */ /* 0x000fe2000c7008ff */
[----:B------:R-:W-:Y:S01]  /*3840*/  UMOV UR7, 0x40000000 ;  /* 0x4000000000077882 */ /* 0x000fe20000000000 */
[----:B------:R-:W-:Y:S01]  /*3850*/  UMOV UR6, UR8 ;  /* 0x0000000800067c82 */ /* 0x000fe20008000000 */
[C---:B------:R-:W-:Y:S01]  /*3860*/  ISETP.GT.AND P2, PT, R0.reuse, 0x11, PT ;  /* 0x000000110000780c */ /* 0x040fe20003f44270 */
[----:B------:R-:W-:Y:S01]  /*3870*/  HGMMA.64x8x16.F32 R48, gdesc[UR4], RZ, !UPT ;  /* 0x00000000043079f0 */ /* 0x000fe2000c7008ff */
[----:B------:R-:W-:Y:S01]  /*3880*/  UMOV UR6, UR9 ;  /* 0x0000000900067c82 */ /* 0x000fe20008000000 */
[----:B------:R-:W-:Y:S01]  /*3890*/  UMOV UR7, 0x40000000 ;  /* 0x4000000000077882 */ /* 0x000fe20000000000 */
        /* <DEDUP_REMOVED lines=11> */
[C---:B------:R-:W-:Y:S01]  /*3950*/  VIADD R8, R7.reuse, 0x2 ;  /* 0x0000000207087836 */ /* 0x040fe20000000000 */
[----:B------:R-:W-:Y:S01]  /*3960*/  UMOV UR7, 0x40000000 ;  /* 0x4000000000077882 */ /* 0x000fe20000000000 */
[----:B------:R-:W-:Y:S01]  /*3970*/  UMOV UR5, 0x40000040 ;  /* 0x4000004000057882 */ /* 0x000fe20000000000 */
[----:B------:R-:W-:Y:S01]  /*3980*/  ISETP.GT.AND P4, PT, R0, 0x21, PT ;  /* 0x000000210000780c */ /* 0x000fe20003f84270 */
[----:B------:R-:W-:Y:S01]  /*3990*/  UMOV UR57, 0x40000040 ;  /* 0x4000004000397882 */ /* 0x000fe20000000000 */
[----:B------:R-:W-:Y:S01]  /*39a0*/  R2UR UR4, R8 ;  /* 0x00000000080472ca */ /* 0x000fe200000e0000 */
[----:B------:R-:W-:Y:S01]  /*39b0*/  VIADD R8, R6, 0x82 ;  /* 0x0000008206087836 */ /* 0x000fe20000000000 */
[----:B------:R-:W-:Y:S01]  /*39c0*/  UMOV UR59, 0x40 ;  /* 0x00000040003b7882 */ /* 0x000fe20000000000 */
[----:B------:R-:W-:Y:S01]  /*39d0*/  UMOV UR13, UR57 ;  /* 0x00000039000d7c82 */ /* 0x000fe20008000000 */
[----:B------:R-:W-:Y:S01]  /*39e0*/  UMOV UR15, 0x40 ;  /* 0x00000040000f7882 */ /* 0x000fe20000000000 */
[----:B------:R-:W-:Y:S01]  /*39f0*/  UMOV UR17, UR57 ;  /* 0x0000003900117c82 */ /* 0x000fe20008000000 */
[----:B------:R-:W-:Y:S01]  /*3a00*/  R2UR UR8, R8 ;  /* 0x00000000080872ca */ /* 0x000fe200000e0000 */
[----:B------:R-:W-:Y:S01]  /*3a10*/  VIADD R8, R6, 0x102 ;  /* 0x0000010206087836 */ /* 0x000fe20000000000 */
[----:B------:R-:W-:Y:S01]  /*3a20*/  UMOV UR19, 0x40 ;  /* 0x0000004000137882 */ /* 0x000fe20000000000 */
[----:B------:R-:W-:Y:S01]  /*3a30*/  UMOV UR49, 0x40000040 ;  /* 0x4000004000317882 */ /* 0x000fe20000000000 */
[----:B------:R-:W-:Y:S01]  /*3a40*/  UMOV UR51, 0x40 ;  /* 0x0000004000337882 */ /* 0x000fe20000000000 */
[----:B------:R-:W-:Y:S01]  /*3a50*/  UMOV UR53, UR49 ;  /* 0x0000003100357c82 */ /* 0x000fe20008000000 */
[----:B------:R-:W-:Y:S01]  /*3a60*/  R2UR UR9, R8 ;  /* 0x00000000080972ca */ /* 0x000fe200000e0000 */
[----:B------:R-:W-:Y:S01]  /*3a70*/  VIADD R8, R6, 0x182 ;  /* 0x0000018206087836 */ /* 0x000fe20000000000 */
[----:B------:R-:W-:Y:S01]  /*3a80*/  UMOV UR55, 0x40 ;  /* 0x0000004000377882 */ /* 0x000fe20000000000 */
[----:B------:R-:W-:Y:S01]  /*3a90*/  UMOV UR45, UR49 ;  /* 0x00000031002d7c82 */ /* 0x000fe20008000000 */
[----:B------:R-:W-:Y:S01]  /*3aa0*/  UMOV UR47, 0x40 ;  /* 0x00000040002f7882 */ /* 0x000fe20000000000 */
        /* <DEDUP_REMOVED lines=8> */
[----:B------:R-:W-:Y:S01]  /*3b30*/  HGMMA.64x8x16.F32 R44, gdesc[UR4], R44 ;  /* 0x00000000042c79f0 */ /* 0x000fe2000870082c */
[----:B------:R-:W-:Y:S01]  /*3b40*/  UMOV UR6, UR8 ;  /* 0x0000000800067c82 */ /* 0x000fe20008000000 */
[----:B------:R-:W-:Y:S01]  /*3b50*/  UMOV UR7, 0x40000000 ;  /* 0x4000000000077882 */ /* 0x000fe20000000000 */
[----:B------:R-:W-:Y:S01]  /*3b60*/  VIADD R8, R6, 0x4 ;  /* 0x0000000406087836 */ /* 0x000fe20000000000 */
        /* <DEDUP_REMOVED lines=15> */
[----:B------:R-:W-:Y:S01]  /*3c60*/  UMOV UR7, 0x40000000 ;  /* 0x4000000000077882 */ /* 0x000fe20000000000 */
[----:B------:R-:W-:Y:S01]  /*3c70*/  UMOV UR5, 0x40000040 ;  /* 0x4000004000057882 */ /* 0x000fe20000000000 */
[----:B------:R-:W-:Y:S01]  /*3c80*/  UMOV UR25, UR29 ;  /* 0x0000001d00197c82 */ /* 0x000fe20008000000 */
[----:B------:R-:W-:Y:S01]  /*3c90*/  UMOV UR27, 0x40 ;  /* 0x00000040001b7882 */ /* 0x000fe20000000000 */
[----:B------:R-:W-:Y:S01]  /*3ca0*/  R2UR UR4, R8 ;  /* 0x00000000080472ca */ /* 0x000fe200000e0000 */
[----:B------:R-:W-:Y:S01]  /*3cb0*/  VIADD R8, R6, 0x84 ;  /* 0x0000008406087836 */ /* 0x000fe20000000000 */
[----:B------:R-:W-:-:S04]  /*3cc0*/  UMOV UR23, 0x40 ;  /* 0x0000004000177882 */ /* 0x000fc80000000000 */
[----:B------:R-:W-:Y:S01]  /*3cd0*/  R2UR UR8, R8 ;  /* 0x00000000080872ca */ /* 0x000fe200000e0000 */
[----:B------:R-:W-:-:S05]  /*3ce0*/  VIADD R8, R6, 0x104 ;  /* 0x0000010406087836 */ /* 0x000fca0000000000 */
[----:B------:R-:W-:Y:S01]  /*3cf0*/  R2UR UR9, R8 ;  /* 0x00000000080972ca */ /* 0x000fe200000e0000 */
[----:B------:R-:W-:-:S05]  /*3d00*/  VIADD R8, R6, 0x184 ;  /* 0x0000018406087836 */ /* 0x000fca0000000000 */
[----:B------:R-:W-:Y:S01]  /*3d10*/  R2UR UR10, R8 ;  /* 0x00000000080a72ca */ /* 0x000fe200000e0000 */
[----:B------:R-:W-:-:S05]  /*3d20*/  VIADD R8, R6, 0x204 ;  /* 0x0000020406087836 */ /* 0x000fca0000000000 */
[----:B------:R-:W-:Y:S01]  /*3d30*/  R2UR UR11, R8 ;  /* 0x00000000080b72ca */ /* 0x000fe200000e0000 */
[----:B------:R-:W-:Y:S01]  /*3d40*/  HGMMA.64x8x16.F32 R44, gdesc[UR4], R44 ;  /* 0x00000000042c79f0 */ /* 0x000fe2000870082c */
[----:B------:R-:W-:Y:S01]  /*3d50*/  UMOV UR6, UR8 ;  /* 0x0000000800067c82 */ /* 0x000fe20008000000 */
[----:B------:R-:W-:Y:S01]  /*3d60*/  UMOV UR7, 0x40000000 ;  /* 0x4000000000077882 */ /* 0x000fe20000000000 */
        /* <DEDUP_REMOVED lines=13> */
[----:B------:R-:W-:Y:S01]  /*3e40*/  UMOV UR7, 0x40000000 ;  /* 0x4000000000077882 */ /* 0x000fe20000000000 */
[----:B------:R-:W-:-:S03]  /*3e50*/  UMOV UR5, 0x40000040 ;  /* 0x4000004000057882 */ /* 0x000fc60000000000 */
        /* <DEDUP_REMOVED lines=294> */
[C---:B------:R-:W-:Y:S01]  /*50c0*/  VIADD R8, R7.reuse, 0x604 ;  /* 0x0000060407087836 */ /* 0x040fe20000000000 */
[----:B------:R-:W-:Y:S01]  /*50d0*/  UMOV UR7, 0x40000000 ;  /* 0x4000000000077882 */ /* 0x000fe20000000000 */
[----:B------:R-:W-:Y:S01]  /*50e0*/  UMOV UR5, 0x40000040 ;  /* 0x4000004000057882 */ /* 0x000fe20000000000 */
[----:B------:R-:W-:Y:S02]  /*50f0*/  VIADD R7, R7, 0x606 ;  /* 0x0000060607077836 */ /* 0x000fe40000000000 */
        /* <DEDUP_REMOVED lines=31> */
[C---:B------:R-:W-:Y:S02]  /*52f0*/  VIADD R7, R6.reuse, 0x906 ;  /* 0x0000090606077836 */ /* 0x040fe40000000000 */
[----:B------:R-:W-:-:S03]  /*5300*/  VIADD R6, R6, 0x986 ;  /* 0x0000098606067836 */ /* 0x000fc60000000000 */
[----:B------:R-:W-:Y:S02]  /*5310*/  R2UR UR10, R7 ;  /* 0x00000000070a72ca */ /* 0x000fe400000e0000 */
[----:B------:R-:W-:Y:S01]  /*5320*/  R2UR UR11, R6 ;  /* 0x00000000060b72ca */ /* 0x000fe200000e0000 */
[----:B------:R-:W-:Y:S01]  /*5330*/  HGMMA.64x8x16.F32 R44, gdesc[UR4], R44 ;  /* 0x00000000042c79f0 */ /* 0x000fe2000870082c */
[----:B------:R-:W-:Y:S01]  /*5340*/  UMOV UR6, UR8 ;  /* 0x0000000800067c82 */ /* 0x000fe20008000000 */
[----:B------:R-:W-:Y:S02]  /*5350*/  UMOV UR7, 0x40000000 ;  /* 0x4000000000077882 */ /* 0x000fe40000000000 */
[----:B------:R-:W-:Y:S01]  /*5360*/  HGMMA.64x8x16.F32 R48, gdesc[UR4], R48 ;  /* 0x00000000043079f0 */ /* 0x000fe20008700830 */
[----:B------:R-:W-:Y:S01]  /*5370*/  UMOV UR6, UR9 ;  /* 0x0000000900067c82 */ /* 0x000fe20008000000 */
[----:B------:R-:W-:Y:S01]  /*5380*/  UMOV UR7, 0x40000000 ;  /* 0x4000000000077882 */ /* 0x000fe20000000000 */
[----:B------:R-:W-:Y:S01]  /*5390*/  UMOV UR9, UR57 ;  /* 0x0000003900097c82 */ /* 0x000fe20008000000 */
[----:B------:R-:W-:Y:S02]  /*53a0*/  HGMMA.64x8x16.F32 R52, gdesc[UR4], R52 ;  /* 0x00000000043479f0 */ /* 0x000fe40008700834 */
[----:B------:R-:W-:Y:S01]  /*53b0*/  UMOV UR6, UR10 ;  /* 0x0000000a00067c82 */ /* 0x000fe20008000000 */
[----:B------:R-:W-:-:S02]  /*53c0*/  UMOV UR7, 0x40000000 ;  /* 0x4000000000077882 */ /* 0x000fc40000000000 */
[----:B------:R-:W-:Y:S01]  /*53d0*/  HGMMA.64x8x16.F32 R216, gdesc[UR4], R216 ;  /* 0x0000000004d879f0 */ /* 0x000fe200087008d8 */
[----:B------:R-:W-:Y:S01]  /*53e0*/  UMOV UR6, UR11 ;  /* 0x0000000b00067c82 */ /* 0x000fe20008000000 */
[----:B------:R-:W-:Y:S01]  /*53f0*/  UMOV UR7, 0x40000000 ;  /* 0x4000000000077882 */ /* 0x000fe20000000000 */
[----:B------:R-:W-:Y:S01]  /*5400*/  UMOV UR11, 0x40 ;  /* 0x00000040000b7882 */ /* 0x000fe20000000000 */
[----:B------:R-:W-:Y:S03]  /*5410*/  HGMMA.64x8x16.F32 R220, gdesc[UR4], R220, gsb0 ;  /* 0x0000000004dc79f0 */ /* 0x000fe600080008dc */
[----:B------:R-:W-:Y:S02]  /*5420*/  WARPGROUP.DEPBAR.LE gsb0, 0x1 ;  /* 0x00008000000079c5 */ /* 0x000fe40000010100 */
[----:B------:R-:W-:Y:S02]  /*5430*/  FSEL R29, R29, -INF , P2 ;  /* 0xff8000001d1d7808 */ /* 0x000fe40001000000 */
[----:B------:R-:W-:Y:S01]  /*5440*/  FSEL R21, R26, -INF , P5 ;  /* 0xff8000001a157808 */ /* 0x000fe20002800000 */
[----:B------:R-:W-:Y:S01]  /*5450*/  IMAD R26, R232, 0x4, R18 ;  /* 0x00000004e81a7824 */ /* 0x000fe200078e0212 */
[----:B------:R-:W-:Y:S01]  /*5460*/  FSEL R7, R24, -INF , P5 ;  /* 0xff80000018077808 */ /* 0x000fe20002800000 */
[--C-:B-1----:R-:W-:Y:S01]  /*5470*/  FFMA.FTZ R10, R29, UR60, -R14.reuse ;  /* 0x0000003c1d0a7c23 */ /* 0x102fe2000801080e */
[----:B------:R-:W-:Y:S01]  /*5480*/  FSEL R25, R25, -INF , P6 ;  /* 0xff80000019197808 */ /* 0x000fe20003000000 */
[----:B------:R-:W-:Y:S01]  /*5490*/  VIADD R24, R18, 0x2c500 ;  /* 0x0002c50012187836 */ /* 0x000fe20000000000 */
[----:B------:R-:W0:Y:S01]  /*54a0*/  LDS R29, [R26+0x2c300] ;  /* 0x02c300001a1d7984 */ /* 0x000e220000000800 */
[C---:B------:R-:W-:Y:S01]  /*54b0*/  ISETP.GT.AND P5, PT, R0.reuse, 0x30, PT ;  /* 0x000000300000780c */ /* 0x040fe20003fa4270 */
[--C-:B------:R-:W-:Y:S01]  /*54c0*/  FFMA.FTZ R8, R7, UR60, -R14.reuse ;  /* 0x0000003c07087c23 */ /* 0x100fe2000801080e */
[----:B------:R-:W-:Y:S01]  /*54d0*/  FSEL R27, R27, -INF , P6 ;  /* 0xff8000001b1b7808 */ /* 0x000fe20003000000 */
[----:B------:R-:W1:Y:S01]  /*54e0*/  LDS R26, [R26+0x2c320] ;  /* 0x02c320001a1a7984 */ /* 0x000e620000000800 */
[----:B------:R-:W-:Y:S01]  /*54f0*/  ISETP.GT.AND P6, PT, R0, 0x31, PT ;  /* 0x000000310000780c */ /* 0x000fe20003fc4270 */
[----:B------:R-:W-:Y:S01]  /*5500*/  FFMA.FTZ R9, R25, UR60, -R14 ;  /* 0x0000003c19097c23 */ /* 0x000fe2000801080e */
[----:B------:R-:W-:Y:S01]  /*5510*/  FSEL R13, R36, -INF , P5 ;  /* 0xff800000240d7808 */ /* 0x000fe20002800000 */
[--C-:B--2---:R-:W-:Y:S01]  /*5520*/  FFMA.FTZ R21, R21, UR60, -R20.reuse ;  /* 0x0000003c15157c23 */ /* 0x104fe20008010814 */
[----:B------:R-:W-:Y:S01]  /*5530*/  FSEL R7, R28, -INF , P1 ;  /* 0xff8000001c077808 */ /* 0x000fe20000800000 */
[----:B------:R-:W-:Y:S01]  /*5540*/  FFMA.FTZ R22, R27, UR60, -R20 ;  /* 0x0000003c1b167c23 */ /* 0x000fe20008010814 */
        /* <DEDUP_REMOVED lines=10> */
[----:B------:R-:W-:Y:S01]  /*55f0*/  FSEL R31, R31, -INF , P2 ;  /* 0xff8000001f1f7808 */ /* 0x000fe20001000000 */
[----:B------:R-:W-:Y:S01]  /*5600*/  FFMA.FTZ R11, R33, UR60, -R14 ;  /* 0x0000003c210b7c23 */ /* 0x000fe2000801080e */
[----:B------:R-:W-:Y:S01]  /*5610*/  ISETP.GT.AND P2, PT, R0, 0x41, PT ;  /* 0x000000410000780c */ /* 0x000fe20003f44270 */
[----:B------:R-:W2:Y:S01]  /*5620*/  MUFU.EX2 R8, R8 ;  /* 0x0000000800087308 */ /* 0x000ea20000000800 */
[----:B------:R-:W-:Y:S01]  /*5630*/  FSEL R15, R40, -INF , P1 ;  /* 0xff800000280f7808 */ /* 0x000fe20000800000 */
[----:B------:R-:W-:Y:S01]  /*5640*/  FFMA.FTZ R28, R31, UR60, -R20 ;  /* 0x0000003c1f1c7c23 */ /* 0x000fe20008010814 */
[----:B------:R-:W-:-:S02]  /*5650*/  FSEL R41, R41, -INF , P2 ;  /* 0xff80000029297808 */ /* 0x000fc40001000000 */
[----:B------:R-:W-:Y:S01]  /*5660*/  FSEL R25, R34, -INF , P3 ;  /* 0xff80000022197808 */ /* 0x000fe20001800000 */
[--C-:B------:R-:W-:Y:S01]  /*5670*/  FFMA.FTZ R15, R15, UR60, -R14.reuse ;  /* 0x0000003c0f0f7c23 */ /* 0x100fe2000801080e */
[----:B------:R-:W-:Y:S01]  /*5680*/  FSEL R37, R35, -INF , P4 ;  /* 0xff80000023257808 */ /* 0x000fe20002000000 */
[----:B------:R-:W-:Y:S01]  /*5690*/  FFMA.FTZ R14, R41, UR60, -R14 ;  /* 0x0000003c290e7c23 */ /* 0x000fe2000801080e */
[----:B------:R-:W-:Y:S01]  /*56a0*/  FSEL R33, R38, -INF , P5 ;  /* 0xff80000026217808 */ /* 0x000fe20002800000 */
[--C-:B------:R-:W-:Y:S01]  /*56b0*/  FFMA.FTZ R36, R25, UR60, -R20.reuse ;  /* 0x0000003c19247c23 */ /* 0x100fe20008010814 */
[----:B------:R-:W-:Y:S01]  /*56c0*/  FSEL R39, R39, -INF , P6 ;  /* 0xff80000027277808 */ /* 0x000fe20003000000 */
[----:B------:R-:W-:Y:S01]  /*56d0*/  FFMA.FTZ R37, R37, UR60, -R20 ;  /* 0x0000003c25257c23 */ /* 0x000fe20008010814 */
[----:B------:R-:W-:Y:S01]  /*56e0*/  SHF.R.U32.HI R24, RZ, 0x4, R24 ;  /* 0x00000004ff187819 */ /* 0x000fe20000011618 */
[--C-:B------:R-:W-:Y:S01]  /*56f0*/  FFMA.FTZ R38, R33, UR60, -R20.reuse ;  /* 0x0000003c21267c23 */ /* 0x100fe20008010814 */
[----:B------:R-:W-:Y:S01]  /*5700*/  FSEL R35, R42, -INF , P1 ;  /* 0xff8000002a237808 */ /* 0x000fe20000800000 */
[----:B------:R-:W-:Y:S01]  /*5710*/  FFMA.FTZ R27, R39, UR60, -R20 ;  /* 0x0000003c271b7c23 */ /* 0x000fe20008010814 */
[----:B------:R-:W-:Y:S01]  /*5720*/  FSEL R43, R43, -INF , P2 ;  /* 0xff8000002b2b7808 */ /* 0x000fe20001000000 */
[----:B------:R-:W-:-:S02]  /*5730*/  WARPGROUP.DEPBAR.LE gsb0, 0x0 ;  /* 0x00008000000079c5 */ /* 0x000fc40000010000 */
[----:B------:R-:W-:Y:S01]  /*5740*/  LOP3.LUT R30, R24, 0x3fff, RZ, 0xc0, !PT ;  /* 0x00003fff181e7812 */ /* 0x000fe200078ec0ff */
[----:B------:R-:W4:Y:S01]  /*5750*/  MUFU.EX2 R9, R9 ;  /* 0x0000000900097308 */ /* 0x000f220000000800 */
[--C-:B------:R-:W-:Y:S01]  /*5760*/  FFMA.FTZ R25, R35, UR60, -R20.reuse ;  /* 0x0000003c23197c23 */ /* 0x100fe20008010814 */
[----:B------:R-:W-:Y:S01]  /*5770*/  FFMA.FTZ R24, R43, UR60, -R20 ;  /* 0x0000003c2b187c23 */ /* 0x000fe20008010814 */
[----:B------:R-:W-:Y:S01]  /*5780*/  LOP3.LUT R20, R30, 0x80000, RZ, 0xfc, !PT ;  /* 0x000800001e147812 */ /* 0x000fe200078efcff */
[--C-:B0-----:R-:W-:Y:S01]  /*5790*/  FADD.FTZ R35, R44, -R29.reuse ;  /* 0x8000001d2c237221 */ /* 0x101fe20000010000 */
[--C-:B------:R-:W-:Y:S01]  /*57a0*/  FADD.FTZ R30, R45, -R29.reuse ;  /* 0x8000001d2d1e7221 */ /* 0x100fe20000010000 */
[--C-:B-1----:R-:W-:Y:S01]  /*57b0*/  FADD.FTZ R47, R47, -R26.reuse ;  /* 0x8000001a2f2f7221 */ /* 0x102fe20000010000 */
[--C-:B------:R-:W-:Y:S01]  /*57c0*/  FADD.FTZ R49, R49, -R29.reuse ;  /* 0x8000001d31317221 */ /* 0x100fe20000010000 */
[----:B------:R-:W-:Y:S01]  /*57d0*/  MUFU.EX2 R21, R21 ;  /* 0x0000001500157308 */ /* 0x000fe20000000800 */
[----:B------:R-:W-:Y:S01]  /*57e0*/  FADD.FTZ R50, R50, -R26 ;  /* 0x8000001a32327221 */ /* 0x000fe20000010000 */
[--C-:B------:R-:W-:Y:S01]  /*57f0*/  FADD.FTZ R48, R48, -R29.reuse ;  /* 0x8000001d30307221 */ /* 0x100fe20000010000 */
[--C-:B------:R-:W-:Y:S01]  /*5800*/  FADD.FTZ R31, R52, -R29.reuse ;  /* 0x8000001d341f7221 */ /* 0x100fe20000010000 */
[--C-:B------:R-:W-:Y:S01]  /*5810*/  FADD.FTZ R32, R53, -R29.reuse ;  /* 0x8000001d35207221 */ /* 0x100fe20000010000 */
[--C-:B------:R-:W-:Y:S01]  /*5820*/  FADD.FTZ R33, R216, -R29.reuse ;  /* 0x8000001dd8217221 */ /* 0x100fe20000010000 */
[--C-:B------:R-:W-:Y:S01]  /*5830*/  FADD.FTZ R34, R217, -R29.reuse ;  /* 0x8000001dd9227221 */ /* 0x100fe20000010000 */
[--C-:B------:R-:W-:Y:S01]  /*5840*/  FADD.FTZ R220, R220, -R29.reuse ;  /* 0x8000001ddcdc7221 */ /* 0x100fe20000010000 */
[----:B------:R-:W0:Y:S01]  /*5850*/  MUFU.EX2 R22, R22 ;  /* 0x0000001600167308 */ /* 0x000e220000000800 */
[----:B--2---:R-:W-:Y:S01]  /*5860*/  FMUL.FTZ R35, R8, R35 ;  /* 0x0000002308237220 */ /* 0x004fe20000410000 */
[----:B------:R-:W-:Y:S01]  /*5870*/  FADD.FTZ R29, R221, -R29 ;  /* 0x8000001ddd1d7221 */ /* 0x000fe20000010000 */
[C---:B----4-:R-:W-:Y:S01]  /*5880*/  FMUL.FTZ R30, R9.reuse, R30 ;  /* 0x0000001e091e7220 */ /* 0x050fe20000410000 */
[----:B------:R-:W-:Y:S01]  /*5890*/  F2FP.F16.F32.PACK_AB R8, R9, R8 ;  /* 0x000000080908723e */ /* 0x000fe200000000ff */
[----:B------:R-:W-:-:S02]  /*58a0*/  VIADD R39, R20, 0x80 ;  /* 0x0000008014277836 */ /* 0x000fc40000000000 */
[--C-:B------:R-:W-:Y:S01]  /*58b0*/  FADD.FTZ R46, R46, -R26.reuse ;  /* 0x8000001a2e2e7221 */ /* 0x100fe20000010000 */
[----:B------:R-:W-:Y:S01]  /*58c0*/  VIADD R40, R20, 0x180 ;  /* 0x0000018014287836 */ /* 0x000fe20000000000 */
[----:B------:R-:W1:Y:S01]  /*58d0*/  MUFU.EX2 R7, R7 ;  /* 0x0000000700077308 */ /* 0x000e620000000800 */
[----:B------:R-:W-:Y:S01]  /*58e0*/  IMAD R216, R4, 0x2000, R5 ;  /* 0x0000200004d87824 */ /* 0x000fe200078e0205 */
[----:B------:R-:W-:Y:S01]  /*58f0*/  R2UR UR4, R39 ;  /* 0x00000000270472ca */ /* 0x000fe200000e0000 */
[----:B------:R-:W-:Y:S01]  /*5900*/  VIADD R39, R20, 0x100 ;  /* 0x0000010014277836 */ /* 0x000fe20000000000 */
[----:B------:R-:W-:Y:S01]  /*5910*/  R2UR UR6, R40 ;  /* 0x00000000280672ca */ /* 0x000fe200000e0000 */
[--C-:B------:R-:W-:Y:S01]  /*5920*/  FADD.FTZ R51, R51, -R26.reuse ;  /* 0x8000001a33337221 */ /* 0x100fe20000010000 */
[--C-:B------:R-:W-:Y:S01]  /*5930*/  FADD.FTZ R41, R54, -R26.reuse ;  /* 0x8000001a36297221 */ /* 0x100fe20000010000 */
[--C-:B------:R-:W-:Y:S01]  /*5940*/  FADD.FTZ R40, R55, -R26.reuse ;  /* 0x8000001a37287221 */ /* 0x100fe20000010000 */
[----:B------:R-:W2:Y:S01]  /*5950*/  MUFU.EX2 R10, R10 ;  /* 0x0000000a000a7308 */ /* 0x000ea20000000800 */
[C---:B0-----:R-:W-:Y:S01]  /*5960*/  F2FP.F16.F32.PACK_AB R9, R22.reuse, R21 ;  /* 0x000000151609723e */ /* 0x041fe200000000ff */
[----:B------:R-:W-:Y:S01]  /*5970*/  BAR.SYNC.DEFER_BLOCKING 0x9, 0x100 ;  /* 0x0244000000007b1d */ /* 0x000fe20000010000 */
[----:B------:R-:W-:Y:S01]  /*5980*/  FMUL.FTZ R42, R22, R47 ;  /* 0x0000002f162a7220 */ /* 0x000fe20000410000 */
[----:B------:R-:W-:Y:S01]  /*5990*/  R2UR UR5, R39 ;  /* 0x00000000270572ca */ /* 0x000fe200000e0000 */
[--C-:B------:R-:W-:Y:S01]  /*59a0*/  FADD.FTZ R39, R218, -R26.reuse ;  /* 0x8000001ada277221 */ /* 0x100fe20000010000 */
[--C-:B------:R-:W-:Y:S01]  /*59b0*/  FADD.FTZ R219, R219, -R26.reuse ;  /* 0x8000001adbdb7221 */ /* 0x100fe20000010000 */
[--C-:B------:R-:W-:Y:S01]  /*59c0*/  FADD.FTZ R222, R222, -R26.reuse ;  /* 0x8000001adede7221 */ /* 0x100fe20000010000 */
[----:B------:R-:W0:Y:S01]  /*59d0*/  MUFU.EX2 R23, R23 ;  /* 0x0000001700177308 */ /* 0x000e220000000800 */
[----:B-1----:R-:W-:Y:S01]  /*59e0*/  FMUL.FTZ R48, R7, R48 ;  /* 0x0000003007307220 */ /* 0x002fe20000410000 */
[----:B------:R-:W-:Y:S01]  /*59f0*/  FADD.FTZ R26, R223, -R26 ;  /* 0x8000001adf1a7221 */ /* 0x000fe20000010000 */
[----:B------:R-:W-:Y:S01]  /*5a00*/  FMUL.FTZ R21, R21, R46 ;  /* 0x0000002e15157220 */ /* 0x000fe20000410000 */
[----:B------:R-:W-:Y:S01]  /*5a10*/  F2FP.F16.F32.PACK_AB R30, R30, R35 ;  /* 0x000000231e1e723e */ /* 0x000fe200000000ff */
[C---:B------:R-:W-:Y:S01]  /*5a20*/  VIADD R5, R20.reuse, 0x200 ;  /* 0x0000020014057836 */ /* 0x040fe20000000000 */
[----:B------:R-:W-:Y:S01]  /*5a30*/  R2UR UR58, R20 ;  /* 0x00000000143a72ca */ /* 0x000fe200000e0000 */
[----:B------:R-:W-:Y:S01]  /*5a40*/  UMOV UR14, UR4 ;  /* 0x00000004000e7c82 */ /* 0x000fe20008000000 */
[----:B------:R-:W1:Y:S01]  /*5a50*/  MUFU.EX2 R6, R6 ;  /* 0x0000000600067308 */ /* 0x000e620000000800 */
[C---:B--2---:R-:W-:Y:S01]  /*5a60*/  FMUL.FTZ R49, R10.reuse, R49 ;  /* 0x000000310a317220 */ /* 0x044fe20000410000 */
[----:B------:R-:W-:Y:S01]  /*5a70*/  F2FP.F16.F32.PACK_AB R22, R10, R7 ;  /* 0x000000070a16723e */ /* 0x000fe200000000ff */
[----:B------:R-:W-:Y:S01]  /*5a80*/  UMOV UR10, UR5 ;  /* 0x00000005000a7c82 */ /* 0x000fe20008000000 */
[----:B------:R-:W-:Y:S01]  /*5a90*/  R2UR UR7, R5 ;  /* 0x00000000050772ca */ /* 0x000fe200000e0000 */
[----:B------:R-:W-:Y:S01]  /*5aa0*/  UMOV UR18, UR6 ;  /* 0x0000000600127c82 */ /* 0x000fe20008000000 */
[----:B------:R-:W-:-:S02]  /*5ab0*/  F2FP.F16.F32.PACK_AB R48, R49, R48 ;  /* 0x000000303130723e */ /* 0x000fc400000000ff */
[----:B------:R-:W2:Y:S01]  /*5ac0*/  MUFU.EX2 R12, R12 ;  /* 0x0000000c000c7308 */ /* 0x000ea20000000800 */
[----:B0-----:R-:W-:Y:S01]  /*5ad0*/  FMUL.FTZ R50, R23, R50 ;  /* 0x0000003217327220 */ /* 0x001fe20000410000 */
[----:B------:R0:W-:Y:S06]  /*5ae0*/  STSM.16.M88.2 [R2+0x2c500], R8 ;  /* 0x02c5000802007844 */ /* 0x0001ec0000000100 */
[----:B------:R-:W4:Y:S01]  /*5af0*/  MUFU.EX2 R28, R28 ;  /* 0x0000001c001c7308 */ /* 0x000f220000000800 */
[----:B-1----:R-:W-:Y:S01]  /*5b00*/  FMUL.FTZ R10, R6, R31 ;  /* 0x0000001f060a7220 */ /* 0x002fe20000410000 */
[----:B------:R-:W-:-:S02]  /*5b10*/  F2FP.F16.F32.PACK_AB R31, R42, R21 ;  /* 0x000000152a1f723e */ /* 0x000fc400000000ff */
[----:B0-----:R-:W-:-:S04]  /*5b20*/  SHF.R.U32.HI R8, RZ, 0x4, R216 ;  /* 0x00000004ff087819 */ /* 0x001fc800000116d8 */
[----:B------:R-:W0:Y:S01]  /*5b30*/  MUFU.EX2 R11, R11 ;  /* 0x0000000b000b7308 */ /* 0x000e220000000800 */
[----:B--2---:R-:W-:Y:S01]  /*5b40*/  FMUL.FTZ R33, R12, R33 ;  /* 0x000000210c217220 */ /* 0x004fe20000410000 */
[----:B------:R-:W-:-:S04]  /*5b50*/  LOP3.LUT R8, R8, 0x3fff, RZ, 0xc0, !PT ;  /* 0x00003fff08087812 */ /* 0x000fc800078ec0ff */
[C---:B------:R-:W-:Y:S01]  /*5b60*/  R2UR UR56, R8.reuse ;  /* 0x00000000083872ca */ /* 0x040fe200000e0000 */
[----:B------:R-:W-:Y:S01]  /*5b70*/  VIADD R5, R8, 0x80 ;  /* 0x0000008008057836 */ /* 0x000fe20000000000 */
[----:B------:R-:W1:Y:S01]  /*5b80*/  MUFU.EX2 R13, R13 ;  /* 0x0000000d000d7308 */ /* 0x000e620000000800 */
[C---:B----4-:R-:W-:Y:S01]  /*5b90*/  F2FP.F16.F32.PACK_AB R23, R28.reuse, R23 ;  /* 0x000000171c17723e */ /* 0x050fe200000000ff */
[----:B------:R-:W-:Y:S02]  /*5ba0*/  FMUL.FTZ R51, R28, R51 ;  /* 0x000000331c337220 */ /* 0x000fe40000410000 */
[----:B------:R-:W-:Y:S01]  /*5bb0*/  R2UR UR48, R5 ;  /* 0x00000000053072ca */ /* 0x000fe200000e0000 */
[C---:B------:R-:W-:Y:S01]  /*5bc0*/  VIADD R5, R20.reuse, 0x90 ;  /* 0x0000009014057836 */ /* 0x040fe20000000000 */
[----:B------:R-:W-:Y:S01]  /*5bd0*/  STSM.16.M88.2 [R2+0x2cd00], R22 ;  /* 0x02cd001602007844 */ /* 0x000fe20000000100 */
[----:B------:R-:W-:Y:S01]  /*5be0*/  F2FP.F16.F32.PACK_AB R49, R51, R50 ;  /* 0x000000323331723e */ /* 0x000fe200000000ff */
[----:B------:R-:W2:Y:S01]  /*5bf0*/  MUFU.EX2 R14, R14 ;  /* 0x0000000e000e7308 */ /* 0x000ea20000000800 */
[C---:B0-----:R-:W-:Y:S01]  /*5c00*/  F2FP.F16.F32.PACK_AB R6, R11.reuse, R6 ;  /* 0x000000060b06723e */ /* 0x041fe200000000ff */
[----:B------:R-:W-:Y:S01]  /*5c10*/  FMUL.FTZ R43, R11, R32 ;  /* 0x000000200b2b7220 */ /* 0x000fe20000410000 */
[----:B------:R-:W-:Y:S01]  /*5c20*/  UMOV UR12, UR56 ;  /* 0x00000038000c7c82 */ /* 0x000fe20008000000 */
[----:B------:R-:W-:Y:S01]  /*5c30*/  UMOV UR8, UR56 ;  /* 0x0000003800087c82 */ /* 0x000fe20008000000 */
[----:B------:R-:W-:Y:S01]  /*5c40*/  UMOV UR16, UR56 ;  /* 0x0000003800107c82 */ /* 0x000fe20008000000 */
[----:B------:R-:W-:Y:S01]  /*5c50*/  R2UR UR4, R5 ;  /* 0x00000000050472ca */ /* 0x000fe200000e0000 */
[----:B------:R-:W-:Y:S01]  /*5c60*/  VIADD R5, R20, 0x190 ;  /* 0x0000019014057836 */ /* 0x000fe20000000000 */
[----:B------:R-:W0:Y:S01]  /*5c70*/  MUFU.EX2 R36, R36 ;  /* 0x0000002400247308 */ /* 0x000e220000000800 */
[C---:B-1----:R-:W-:Y:S01]  /*5c80*/  FMUL.FTZ R34, R13.reuse, R34 ;  /* 0x000000220d227220 */ /* 0x042fe20000410000 */
[----:B------:R-:W-:Y:S01]  /*5c90*/  F2FP.F16.F32.PACK_AB R12, R13, R12 ;  /* 0x0000000c0d0c723e */ /* 0x000fe200000000ff */
[----:B------:R-:W-:Y:S01]  /*5ca0*/  UMOV UR52, UR48 ;  /* 0x0000003000347c82 */ /* 0x000fe20008000000 */
[----:B------:R-:W-:Y:S01]  /*5cb0*/  F2FP.F16.F32.PACK_AB R10, R43, R10 ;  /* 0x0000000a2b0a723e */ /* 0x000fe200000000ff */
[----:B------:R-:W-:Y:S01]  /*5cc0*/  UMOV UR44, UR48 ;  /* 0x00000030002c7c82 */ /* 0x000fe20008000000 */
[----:B------:R-:W-:-:S02]  /*5cd0*/  F2FP.F16.F32.PACK_AB R34, R34, R33 ;  /* 0x000000212222723e */ /* 0x000fc400000000ff */
[----:B------:R-:W1:Y:S01]  /*5ce0*/  MUFU.EX2 R37, R37 ;  /* 0x0000002500257308 */ /* 0x000e620000000800 */
[----:B--2---:R-:W-:Y:S01]  /*5cf0*/  FMUL.FTZ R29, R14, R29 ;  /* 0x0000001d0e1d7220 */ /* 0x004fe20000410000 */
[----:B------:R-:W-:Y:S01]  /*5d00*/  R2UR UR54, R5 ;  /* 0x00000000053672ca */ /* 0x000fe200000e0000 */
[----:B------:R-:W-:-:S05]  /*5d10*/  VIADD R5, R20, 0x210 ;  /* 0x0000021014057836 */ /* 0x000fca0000000000 */
[----:B------:R-:W2:Y:S01]  /*5d20*/  MUFU.EX2 R15, R15 ;  /* 0x0000000f000f7308 */ /* 0x000ea20000000800 */
[----:B0-----:R-:W-:Y:S01]  /*5d30*/  FMUL.FTZ R41, R36, R41 ;  /* 0x0000002924297220 */ /* 0x001fe20000410000 */
[----:B------:R-:W-:Y:S01]  /*5d40*/  R2UR UR46, R5 ;  /* 0x00000000052e72ca */ /* 0x000fe200000e0000 */
[----:B------:R-:W-:-:S05]  /*5d50*/  VIADD R5, R8, 0x100 ;  /* 0x0000010008057836 */ /* 0x000fca0000000000 */
[----:B------:R-:W0:Y:S01]  /*5d60*/  MUFU.EX2 R38, R38 ;  /* 0x0000002600267308 */ /* 0x000e220000000800 */
[C---:B-1----:R-:W-:Y:S01]  /*5d70*/  F2FP.F16.F32.PACK_AB R7, R37.reuse, R36 ;  /* 0x000000242507723e */ /* 0x042fe200000000ff */
[----:B------:R-:W-:Y:S01]  /*5d80*/  FMUL.FTZ R40, R37, R40 ;  /* 0x0000002825287220 */ /* 0x000fe20000410000 */
[----:B------:R-:W-:Y:S01]  /*5d90*/  R2UR UR28, R5 ;  /* 0x00000000051c72ca */ /* 0x000fe200000e0000 */
[----:B------:R-:W-:Y:S02]  /*5da0*/  VIADD R5, R20, 0xa0 ;  /* 0x000000a014057836 */ /* 0x000fe40000000000 */
[----:B------:R1:W-:Y:S01]  /*5db0*/  STSM.16.M88.2 [R2+0x2d500], R6 ;  /* 0x02d5000602007844 */ /* 0x0003e20000000100 */
[----:B------:R-:W-:Y:S01]  /*5dc0*/  F2FP.F16.F32.PACK_AB R11, R40, R41 ;  /* 0x00000029280b723e */ /* 0x000fe200000000ff */
[----:B------:R-:W4:Y:S01]  /*5dd0*/  MUFU.EX2 R27, R27 ;  /* 0x0000001b001b7308 */ /* 0x000f220000000800 */
[----:B--2---:R-:W-:Y:S01]  /*5de0*/  FMUL.FTZ R220, R15, R220 ;  /* 0x000000dc0fdc7220 */ /* 0x004fe20000410000 */
[----:B------:R-:W-:-:S02]  /*5df0*/  F2FP.F16.F32.PACK_AB R14, R14, R15 ;  /* 0x0000000f0e0e723e */ /* 0x000fc400000000ff */
[----:B------:R-:W-:Y:S01]  /*5e00*/  R2UR UR42, R5 ;  /* 0x00000000052a72ca */ /* 0x000fe200000e0000 */
[----:B------:R-:W-:Y:S01]  /*5e10*/  VIADD R5, R20, 0x1a0 ;  /* 0x000001a014057836 */ /* 0x000fe20000000000 */
[----:B------:R-:W-:Y:S02]  /*5e20*/  F2FP.F16.F32.PACK_AB R220, R29, R220 ;  /* 0x000000dc1ddc723e */ /* 0x000fe400000000ff */
[----:B------:R-:W2:Y:S01]  /*5e30*/  MUFU.EX2 R25, R25 ;  /* 0x0000001900197308 */ /* 0x000ea20000000800 */
[----:B0-----:R-:W-:Y:S01]  /*5e40*/  FMUL.FTZ R39, R38, R39 ;  /* 0x0000002726277220 */ /* 0x001fe20000410000 */
[C---:B-1----:R-:W-:Y:S01]  /*5e50*/  VIADD R6, R20.reuse, 0x10 ;  /* 0x0000001014067836 */ /* 0x042fe20000000000 */
[----:B------:R-:W-:Y:S01]  /*5e60*/  R2UR UR34, R5 ;  /* 0x00000000052272ca */ /* 0x000fe200000e0000 */
[----:B------:R-:W-:Y:S01]  /*5e70*/  VIADD R5, R20, 0x220 ;  /* 0x0000022014057836 */ /* 0x000fe20000000000 */
[----:B------:R-:W-:Y:S01]  /*5e80*/  UMOV UR40, UR28 ;  /* 0x0000001c00287c82 */ /* 0x000fe20008000000 */
[----:B------:R-:W-:Y:S01]  /*5e90*/  UMOV UR36, UR28 ;  /* 0x0000001c00247c82 */ /* 0x000fe20008000000 */
[----:B------:R-:W-:Y:S01]  /*5ea0*/  R2UR UR50, R6 ;  /* 0x00000000063272ca */ /* 0x000fe200000e0000 */
[----:B------:R-:W0:Y:S01]  /*5eb0*/  MUFU.EX2 R24, R24 ;  /* 0x0000001800187308 */ /* 0x000e220000000800 */
[C---:B----4-:R-:W-:Y:S01]  /*5ec0*/  F2FP.F16.F32.PACK_AB R13, R27.reuse, R38 ;  /* 0x000000261b0d723e */ /* 0x050fe200000000ff */
[----:B------:R-:W-:Y:S01]  /*5ed0*/  FMUL.FTZ R28, R27, R219 ;  /* 0x000000db1b1c7220 */ /* 0x000fe20000410000 */
[----:B------:R-:W-:Y:S01]  /*5ee0*/  VIADD R6, R20, 0x110 ;  /* 0x0000011014067836 */ /* 0x000fe20000000000 */
[----:B------:R-:W-:Y:S01]  /*5ef0*/  R2UR UR26, R5 ;  /* 0x00000000051a72ca */ /* 0x000fe200000e0000 */
[----:B------:R-:W-:Y:S01]  /*5f00*/  UMOV UR32, UR28 ;  /* 0x0000001c00207c82 */ /* 0x000fe20008000000 */
[----:B------:R-:W-:Y:S01]  /*5f10*/  STSM.16.M88.2 [R2+0x2dd00], R12 ;  /* 0x02dd000c02007844 */ /* 0x000fe20000000100 */
[----:B------:R-:W-:Y:S01]  /*5f20*/  F2FP.F16.F32.PACK_AB R35, R28, R39 ;  /* 0x000000271c23723e */ /* 0x000fe200000000ff */
[----:B------:R-:W-:Y:S01]  /*5f30*/  UMOV UR24, UR28 ;  /* 0x0000001c00187c82 */ /* 0x000fe20008000000 */
[----:B--2---:R-:W-:Y:S01]  /*5f40*/  FMUL.FTZ R222, R25, R222 ;  /* 0x000000de19de7220 */ /* 0x004fe20000410000 */
[----:B------:R-:W-:Y:S01]  /*5f50*/  R2UR UR5, R6 ;  /* 0x00000000060572ca */ /* 0x000fe200000e0000 */
[----:B------:R-:W-:-:S02]  /*5f60*/  VIADD R6, R20, 0x20 ;  /* 0x0000002014067836 */ /* 0x000fc40000000000 */
[----:B------:R-:W-:Y:S02]  /*5f70*/  IMAD R5, R4, 0x2800, R18 ;  /* 0x0000280004057824 */ /* 0x000fe400078e0212 */
[----:B------:R-:W-:Y:S01]  /*5f80*/  VIADD R7, R8, 0x180 ;  /* 0x0000018008077836 */ /* 0x000fe20000000000 */
[----:B------:R-:W-:Y:S01]  /*5f90*/  R2UR UR30, R6 ;  /* 0x00000000061e72ca */ /* 0x000fe200000e0000 */
[C---:B0-----:R-:W-:Y:S01]  /*5fa0*/  FMUL.FTZ R9, R24.reuse, R26 ;  /* 0x0000001a18097220 */ /* 0x041fe20000410000 */
[----:B------:R-:W-:Y:S01]  /*5fb0*/  F2FP.F16.F32.PACK_AB R15, R24, R25 ;  /* 0x00000019180f723e */ /* 0x000fe200000000ff */
[----:B------:R-:W-:Y:S01]  /*5fc0*/  VIADD R6, R20, 0x120 ;  /* 0x0000012014067836 */ /* 0x000fe20000000000 */
[----:B------:R-:W-:Y:S02]  /*5fd0*/  SHF.R.U32.HI R5, RZ, 0x4, R5 ;  /* 0x00000004ff057819 */ /* 0x000fe40000011605 */
[----:B------:R-:W-:Y:S01]  /*5fe0*/  F2FP.F16.F32.PACK_AB R221, R9, R222 ;  /* 0x000000de09dd723e */ /* 0x000fe200000000ff */
[----:B------:R-:W-:Y:S01]  /*5ff0*/  STSM.16.M88.2 [R2+0x2e500], R14 ;  /* 0x02e5000e02007844 */ /* 0x000fe20000000100 */
[----:B------:R-:W-:Y:S01]  /*6000*/  R2UR UR38, R6 ;  /* 0x00000000062672ca */ /* 0x000fe200000e0000 */
[----:B------:R-:W-:Y:S01]  /*6010*/  VIADD R6, R18, 0x2ed00 ;  /* 0x0002ed0012067836 */ /* 0x000fe20000000000 */
[----:B------:R-:W-:Y:S01]  /*6020*/  LOP3.LUT R5, R5, 0x3fff, RZ, 0xc0, !PT ;  /* 0x00003fff05057812 */ /* 0x000fe200078ec0ff */
[----:B------:R0:W-:Y:S06]  /*6030*/  MEMBAR.ALL.CTA ;  /* 0x0000000000007992 */ /* 0x0001ec0000008000 */
[----:B0-----:R-:W0:Y:S01]  /*6040*/  FENCE.VIEW.ASYNC.S ;  /* 0x00000000000073c6 */ /* 0x001e220000000000 */
[----:B------:R-:W-:-:S02]  /*6050*/  MOV R9, UR31 ;  /* 0x0000001f00097c02 */ /* 0x000fc40008000f00 */
[----:B------:R-:W-:Y:S02]  /*6060*/  SHF.R.U32.HI R6, RZ, 0x4, R6 ;  /* 0x00000004ff067819 */ /* 0x000fe40000011606 */
[----:B------:R-:W-:Y:S02]  /*6070*/  MOV R23, UR30 ;  /* 0x0000001e00177c02 */ /* 0x000fe40008000f00 */
[----:B------:R-:W-:-:S04]  /*6080*/  LOP3.LUT R22, R6, 0x3fff, RZ, 0xc0, !PT ;  /* 0x00003fff06167812 */ /* 0x000fc800078ec0ff */
[----:B------:R-:W-:Y:S01]  /*6090*/  LOP3.LUT R6, R22, 0x400000, RZ, 0xfc, !PT ;  /* 0x0040000016067812 */ /* 0x000fe200078efcff */
[----:B0-----:R-:W-:Y:S06]  /*60a0*/  BAR.SYNC.DEFER_BLOCKING 0x9, 0x100 ;  /* 0x0244000000007b1d */ /* 0x001fec0000010000 */
[----:B------:R-:W-:Y:S04]  /*60b0*/  STSM.16.M88.2 [R2+0x2ed00], R30 ;  /* 0x02ed001e02007844 */ /* 0x000fe80000000100 */
[----:B------:R-:W-:Y:S04]  /*60c0*/  STSM.16.M88.2 [R2+0x2f500], R48 ;  /* 0x02f5003002007844 */ /* 0x000fe80000000100 */
[----:B------:R0:W-:Y:S04]  /*60d0*/  STSM.16.M88.2 [R2+0x2fd00], R10 ;  /* 0x02fd000a02007844 */ /* 0x0001e80000000100 */
[----:B------:R1:W-:Y:S04]  /*60e0*/  STSM.16.M88.2 [R2+0x30500], R34 ;  /* 0x0305002202007844 */ /* 0x0003e80000000100 */
[----:B------:R-:W-:Y:S01]  /*60f0*/  STSM.16.M88.2 [R2+0x30d00], R220 ;  /* 0x030d00dc02007844 */ /* 0x000fe20000000100 */
[----:B------:R-:W-:Y:S01]  /*6100*/  WARPGROUP.ARRIVE ;  /* 0x00000000000079c5 */ /* 0x000fe20000000000 */
[----:B0-----:R-:W-:-:S02]  /*6110*/  VIADD R10, R20, 0x30 ;  /* 0x00000030140a7836 */ /* 0x001fc40000000000 */
[----:B------:R-:W-:-:S03]  /*6120*/  VIADD R11, R20, 0xb0 ;  /* 0x000000b0140b7836 */ /* 0x000fc60000000000 */
[----:B------:R-:W-:Y:S04]  /*6130*/  HGMMA.64x16x16.F32 R136, gdesc[UR56].tnspA.tnspB, R136 ;  /* 0x60200000388879f0 */ /* 0x000fe80008700888 */
[----:B------:R-:W-:Y:S01]  /*6140*/  HGMMA.64x16x16.F32 R152, gdesc[UR12].tnspA.tnspB, R152 ;  /* 0x602000000c9879f0 */ /* 0x000fe20008700898 */
[----:B------:R-:W-:Y:S01]  /*6150*/  R2UR UR22, R11 ;  /* 0x000000000b1672ca */ /* 0x000fe200000e0000 */
[----:B------:R-:W-:Y:S01]  /*6160*/  UMOV UR12, UR14 ;  /* 0x0000000e000c7c82 */ /* 0x000fe20008000000 */
[----:B------:R-:W-:Y:S01]  /*6170*/  UMOV UR13, UR15 ;  /* 0x0000000f000d7c82 */ /* 0x000fe20008000000 */
[----:B------:R-:W-:Y:S01]  /*6180*/  HGMMA.64x16x16.F32 R168, gdesc[UR8].tnspA.tnspB, R168 ;  /* 0x6020000008a879f0 */ /* 0x000fe200087008a8 */
[----:B------:R-:W-:Y:S01]  /*6190*/  UMOV UR8, UR18 ;  /* 0x0000001200087c82 */ /* 0x000fe20008000000 */
[----:B------:R-:W-:Y:S01]  /*61a0*/  UMOV UR9, UR19 ;  /* 0x0000001300097c82 */ /* 0x000fe20008000000 */
[----:B------:R-:W-:Y:S01]  /*61b0*/  UMOV UR15, 0x40 ;  /* 0x00000040000f7882 */ /* 0x000fe20000000000 */
[----:B------:R-:W-:Y:S01]  /*61c0*/  HGMMA.64x16x16.F32 R184, gdesc[UR16].tnspA.tnspB, R184 ;  /* 0x6020000010b879f0 */ /* 0x000fe200087008b8 */
[----:B------:R-:W-:Y:S01]  /*61d0*/  UMOV UR16, UR56 ;  /* 0x0000003800107c82 */ /* 0x000fe20008000000 */
[----:B------:R-:W-:Y:S01]  /*61e0*/  UMOV UR17, UR57 ;  /* 0x0000003900117c82 */ /* 0x000fe20008000000 */
[----:B------:R-:W-:Y:S01]  /*61f0*/  UMOV UR18, UR7 ;  /* 0x0000000700127c82 */ /* 0x000fe20008000000 */
[----:B------:R-:W-:Y:S01]  /*6200*/  UMOV UR19, 0x40 ;  /* 0x0000004000137882 */ /* 0x000fe20000000000 */
[----:B------:R-:W-:Y:S01]  /*6210*/  UMOV UR6, UR18 ;  /* 0x0000001200067c82 */ /* 0x000fe20008000000 */
[----:B------:R-:W-:Y:S01]  /*6220*/  HGMMA.64x16x16.F32 R200, gdesc[UR16].tnspA.tnspB, R200 ;  /* 0x6020000010c879f0 */ /* 0x000fe200087008c8 */
[----:B------:R-:W-:Y:S01]  /*6230*/  UMOV UR7, UR19 ;  /* 0x0000001300077c82 */ /* 0x000fe20008000000 */
[----:B------:R-:W-:Y:S01]  /*6240*/  UMOV UR16, UR48 ;  /* 0x0000003000107c82 */ /* 0x000fe20008000000 */
[----:B------:R-:W-:Y:S01]  /*6250*/  UMOV UR17, UR49 ;  /* 0x0000003100117c82 */ /* 0x000fe20008000000 */
[----:B------:R-:W-:Y:S01]  /*6260*/  UMOV UR18, UR4 ;  /* 0x0000000400127c82 */ /* 0x000fe20008000000 */
[----:B------:R-:W-:Y:S01]  /*6270*/  UMOV UR19, 0x40 ;  /* 0x0000004000137882 */ /* 0x000fe20000000000 */
[----:B------:R-:W-:Y:S01]  /*6280*/  UMOV UR56, UR18 ;  /* 0x0000001200387c82 */ /* 0x000fe20008000000 */
[----:B------:R-:W-:Y:S01]  /*6290*/  UMOV UR57, UR19 ;  /* 0x0000001300397c82 */ /* 0x000fe20008000000 */
[----:B------:R-:W-:Y:S04]  /*62a0*/  HGMMA.64x16x16.F32 R136, gdesc[UR48].tnspA.tnspB, R136 ;  /* 0x60200000308879f0 */ /* 0x000fe80008700888 */
        /* <DEDUP_REMOVED lines=13> */
[----:B------:R-:W-:Y:S01]  /*6380*/  R2UR UR5, R5 ;  /* 0x00000000050572ca */ /* 0x000fe200000e0000 */
[----:B------:R-:W-:Y:S01]  /*6390*/  HGMMA.64x16x16.F32 R200, gdesc[UR44].tnspA.tnspB, R200 ;  /* 0x602000002cc879f0 */ /* 0x000fe200087008c8 */
[----:B------:R-:W-:Y:S01]  /*63a0*/  R2UR UR4, R6 ;  /* 0x00000000060472ca */ /* 0x000fe200000e0000 */
[----:B------:R-:W-:Y:S01]  /*63b0*/  UMOV UR44, UR12 ;  /* 0x0000000c002c7c82 */ /* 0x000fe20008000000 */
[----:B------:R-:W-:Y:S01]  /*63c0*/  UMOV UR45, UR13 ;  /* 0x0000000d002d7c82 */ /* 0x000fe20008000000 */
[----:B------:R-:W-:Y:S01]  /*63d0*/  UMOV UR49, UR7 ;  /* 0x0000000700317c82 */ /* 0x000fe20008000000 */
[----:B------:R-:W-:Y:S01]  /*63e0*/  UMOV UR7, 0x40 ;  /* 0x0000004000077882 */ /* 0x000fe20000000000 */
[----:B------:R-:W-:Y:S06]  /*63f0*/  HGMMA.64x16x16.F32 R136, gdesc[UR28].tnspA.tnspB, R136 ;  /* 0x602000001c8879f0 */ /* 0x000fec0008700888 */
[----:B------:R-:W-:-:S02]  /*6400*/  UMOV UR28, UR5 ;  /* 0x00000005001c7c82 */ /* 0x000fc40008000000 */
[----:B------:R-:W-:Y:S01]  /*6410*/  UMOV UR30, UR4 ;  /* 0x00000004001e7c82 */ /* 0x000fe20008000000 */
[----:B------:R-:W-:Y:S01]  /*6420*/  UMOV UR29, 0x40000040 ;  /* 0x40000040001d7882 */ /* 0x000fe20000000000 */
[----:B------:R-:W-:Y:S01]  /*6430*/  HGMMA.64x16x16.F32 R152, gdesc[UR40].tnspA.tnspB, R152 ;  /* 0x60200000289879f0 */ /* 0x000fe20008700898 */
[----:B------:R-:W-:Y:S01]  /*6440*/  UMOV UR40, UR8 ;  /* 0x0000000800287c82 */ /* 0x000fe20008000000 */
[----:B------:R-:W-:Y:S01]  /*6450*/  R2UR UR8, R7 ;  /* 0x00000000070872ca */ /* 0x000fe200000e0000 */
[----:B------:R-:W-:Y:S01]  /*6460*/  VIADD R7, R20, 0x130 ;  /* 0x0000013014077836 */ /* 0x000fe20000000000 */
[----:B------:R-:W-:Y:S01]  /*6470*/  UMOV UR41, UR9 ;  /* 0x0000000900297c82 */ /* 0x000fe20008000000 */
[----:B------:R-:W-:Y:S01]  /*6480*/  UMOV UR9, 0x40000040 ;  /* 0x4000004000097882 */ /* 0x000fe20000000000 */
[----:B------:R-:W-:Y:S01]  /*6490*/  HGMMA.64x16x16.F32 R168, gdesc[UR36].tnspA.tnspB, R168 ;  /* 0x6020000024a879f0 */ /* 0x000fe200087008a8 */
[----:B------:R-:W-:Y:S01]  /*64a0*/  UMOV UR36, UR10 ;  /* 0x0000000a00247c82 */ /* 0x000fe20008000000 */
[----:B------:R-:W-:Y:S01]  /*64b0*/  R2UR UR10, R10 ;  /* 0x000000000a0a72ca */ /* 0x000fe200000e0000 */
[C---:B------:R-:W-:Y:S01]  /*64c0*/  VIADD R10, R20.reuse, 0x1b0 ;  /* 0x000001b0140a7836 */ /* 0x040fe20000000000 */
[----:B------:R-:W-:Y:S01]  /*64d0*/  HGMMA.64x16x16.F32 R184, gdesc[UR32].tnspA.tnspB, R184 ;  /* 0x6020000020b879f0 */ /* 0x000fe200087008b8 */
[----:B------:R-:W-:Y:S01]  /*64e0*/  VIADD R20, R20, 0x230 ;  /* 0x0000023014147836 */ /* 0x000fe20000000000 */
[----:B------:R-:W-:Y:S01]  /*64f0*/  R2UR UR18, R7 ;  /* 0x00000000071272ca */ /* 0x000fe200000e0000 */
[----:B------:R-:W-:Y:S01]  /*6500*/  UMOV UR37, UR11 ;  /* 0x0000000b00257c82 */ /* 0x000fe20008000000 */
[----:B------:R-:W-:Y:S01]  /*6510*/  HGMMA.64x16x16.F32 R200, gdesc[UR24].tnspA.tnspB, R200 ;  /* 0x6020000018c879f0 */ /* 0x000fe200087008c8 */
[----:B------:R-:W-:Y:S01]  /*6520*/  R2UR UR14, R10 ;  /* 0x000000000a0e72ca */ /* 0x000fe200000e0000 */
[----:B------:R-:W-:Y:S01]  /*6530*/  UMOV UR11, 0x40 ;  /* 0x00000040000b7882 */ /* 0x000fe20000000000 */
[----:B------:R-:W-:Y:S01]  /*6540*/  R2UR UR6, R20 ;  /* 0x00000000140672ca */ /* 0x000fe200000e0000 */
        /* <DEDUP_REMOVED lines=9> */
[----:B------:R-:W-:Y:S01]  /*65e0*/  VIADD R7, R5, 0x80 ;  /* 0x0000008005077836 */ /* 0x000fe20000000000 */
[----:B------:R-:W-:Y:S01]  /*65f0*/  UMOV UR32, UR44 ;  /* 0x0000002c00207c82 */ /* 0x000fe20008000000 */
[----:B------:R-:W-:Y:S01]  /*6600*/  VIADD R10, R6, 0x80 ;  /* 0x00000080060a7836 */ /* 0x000fe20000000000 */
[----:B------:R-:W-:Y:S01]  /*6610*/  UMOV UR44, UR56 ;  /* 0x00000038002c7c82 */ /* 0x000fe20008000000 */
[----:B------:R-:W-:Y:S01]  /*6620*/  IMAD.U32 R20, RZ, RZ, UR30 ;  /* 0x0000001eff147e24 */ /* 0x000fe2000f8e00ff */
[----:B------:R-:W-:Y:S01]  /*6630*/  UMOV UR33, UR45 ;  /* 0x0000002d00217c82 */ /* 0x000fe20008000000 */
[----:B------:R-:W-:Y:S01]  /*6640*/  IMAD.U32 R21, RZ, RZ, UR31 ;  /* 0x0000001fff157e24 */ /* 0x000fe2000f8e00ff */
[----:B------:R-:W-:Y:S01]  /*6650*/  UMOV UR45, UR57 ;  /* 0x00000039002d7c82 */ /* 0x000fe20008000000 */
[----:B------:R-:W-:Y:S01]  /*6660*/  UMOV UR57, 0x40000040 ;  /* 0x4000004000397882 */ /* 0x000fe20000000000 */
[----:B------:R-:W-:Y:S01]  /*6670*/  HGMMA.64x16x16.F32 R136, gdesc[UR8].tnspA.tnspB, R136 ;  /* 0x60200000088879f0 */ /* 0x000fe20008700888 */
[----:B------:R-:W-:-:S03]  /*6680*/  UMOV UR9, 0x40000040 ;  /* 0x4000004000097882 */ /* 0x000fc60000000000 */
[----:B------:R-:W-:Y:S01]  /*6690*/  HGMMA.64x16x16.F32 R152, gdesc[UR20].tnspA.tnspB, R152 ;  /* 0x60200000149879f0 */ /* 0x000fe20008700898 */
[----:B------:R-:W-:-:S03]  /*66a0*/  UMOV UR21, UR9 ;  /* 0x0000000900157c82 */ /* 0x000fc60008000000 */
[----:B------:R-:W-:Y:S01]  /*66b0*/  HGMMA.64x16x16.F32 R168, gdesc[UR16].tnspA.tnspB, R168 ;  /* 0x6020000010a879f0 */ /* 0x000fe200087008a8 */
[----:B------:R-:W-:Y:S01]  /*66c0*/  VIADD R216, R216, 0xffff0000 ;  /* 0xffff0000d8d87836 */ /* 0x000fe20000000000 */
[----:B------:R-:W-:Y:S02]  /*66d0*/  UMOV UR17, UR9 ;  /* 0x0000000900117c82 */ /* 0x000fe40008000000 */
[----:B------:R-:W-:Y:S01]  /*66e0*/  HGMMA.64x16x16.F32 R184, gdesc[UR12].tnspA.tnspB, R184 ;  /* 0x602000000cb879f0 */ /* 0x000fe200087008b8 */
[----:B------:R-:W-:-:S03]  /*66f0*/  UMOV UR13, UR9 ;  /* 0x00000009000d7c82 */ /* 0x000fc60008000000 */
[----:B------:R-:W-:Y:S01]  /*6700*/  HGMMA.64x16x16.F32 R200, gdesc[UR4].tnspA.tnspB, R200, gsb0 ;  /* 0x6020000004c879f0 */ /* 0x000fe200080008c8 */
[----:B------:R0:W-:Y:S06]  /*6710*/  MEMBAR.ALL.CTA ;  /* 0x0000000000007992 */ /* 0x0001ec0000008000 */
[----:B0-----:R-:W0:Y:S01]  /*6720*/  FENCE.VIEW.ASYNC.S ;  /* 0x00000000000073c6 */ /* 0x001e220000000000 */
[----:B------:R-:W-:Y:S01]  /*6730*/  R2UR UR4, R7 ;  /* 0x00000000070472ca */ /* 0x000fe200000e0000 */
[----:B------:R-:W-:Y:S01]  /*6740*/  VIADD R7, R5, 0x100 ;  /* 0x0000010005077836 */ /* 0x000fe20000000000 */
[----:B------:R-:W-:Y:S01]  /*6750*/  R2UR UR5, R10 ;  /* 0x000000000a0572ca */ /* 0x000fe200000e0000 */
[----:B------:R-:W-:Y:S01]  /*6760*/  VIADD R10, R6, 0x100 ;  /* 0x00000100060a7836 */ /* 0x000fe20000000000 */
[----:B0-----:R-:W-:Y:S06]  /*6770*/  BAR.SYNC.DEFER_BLOCKING 0x9, 0x100 ;  /* 0x0244000000007b1d */ /* 0x001fec0000010000 */
[----:B-1----:R-:W-:-:S06]  /*6780*/  WARPGROUP.ARRIVE ;  /* 0x00000000000079c5 */ /* 0x002fcc0000000000 */
[----:B------:R-:W-:Y:S01]  /*6790*/  HGMMA.64x64x16.F32 R24, gdesc[UR28].tnspA, RZ, !UPT ;  /* 0x20e000001c1879f0 */ /* 0x000fe2000c7008ff */
[----:B------:R-:W-:Y:S01]  /*67a0*/  UMOV UR28, UR4 ;  /* 0x00000004001c7c82 */ /* 0x000fe20008000000 */
[----:B------:R-:W-:Y:S01]  /*67b0*/  UMOV UR29, 0x40000040 ;  /* 0x40000040001d7882 */ /* 0x000fe20000000000 */
[----:B------:R-:W-:Y:S01]  /*67c0*/  UMOV UR30, UR5 ;  /* 0x00000005001e7c82 */ /* 0x000fe20008000000 */
[----:B------:R-:W-:Y:S01]  /*67d0*/  UMOV UR31, 0x8 ;  /* 0x00000008001f7882 */ /* 0x000fe20000000000 */
[----:B------:R-:W-:Y:S01]  /*67e0*/  R2UR UR4, R7 ;  /* 0x00000000070472ca */ /* 0x000fe200000e0000 */
[----:B------:R-:W-:Y:S01]  /*67f0*/  IMAD.U32 R14, RZ, RZ, UR30 ;  /* 0x0000001eff0e7e24 */ /* 0x000fe2000f8e00ff */
[----:B------:R-:W-:Y:S01]  /*6800*/  R2UR UR5, R10 ;  /* 0x000000000a0572ca */ /* 0x000fe200000e0000 */
[----:B------:R-:W-:Y:S02]  /*6810*/  IMAD.U32 R15, RZ, RZ, UR31 ;  /* 0x0000001fff0f7e24 */ /* 0x000fe4000f8e00ff */
[----:B------:R-:W-:-:S02]  /*6820*/  VIADD R7, R5, 0x180 ;  /* 0x0000018005077836 */ /* 0x000fc40000000000 */
[C---:B------:R-:W-:Y:S02]  /*6830*/  VIADD R10, R6.reuse, 0x180 ;  /* 0x00000180060a7836 */ /* 0x040fe40000000000 */
[----:B------:R-:W-:Y:S01]  /*6840*/  VIADD R6, R6, 0x200 ;  /* 0x0000020006067836 */ /* 0x000fe20000000000 */
[----:B------:R-:W-:Y:S03]  /*6850*/  HGMMA.64x64x16.F32 R24, gdesc[UR28].tnspA, R24 ;  /* 0x20e000001c1879f0 */ /* 0x000fe60008700818 */
[----:B------:R-:W-:Y:S01]  /*6860*/  UMOV UR28, UR4 ;  /* 0x00000004001c7c82 */ /* 0x000fe20008000000 */
[----:B------:R-:W-:Y:S01]  /*6870*/  UMOV UR29, 0x40000040 ;  /* 0x40000040001d7882 */ /* 0x000fe20000000000 */
[----:B------:R-:W-:Y:S01]  /*6880*/  UMOV UR30, UR5 ;  /* 0x00000005001e7c82 */ /* 0x000fe20008000000 */
[----:B------:R-:W-:Y:S01]  /*6890*/  UMOV UR31, 0x8 ;  /* 0x00000008001f7882 */ /* 0x000fe20000000000 */
[----:B------:R-:W-:Y:S01]  /*68a0*/  R2UR UR4, R7 ;  /* 0x00000000070472ca */ /* 0x000fe200000e0000 */
[----:B------:R-:W-:Y:S01]  /*68b0*/  IMAD.U32 R12, RZ, RZ, UR30 ;  /* 0x0000001eff0c7e24 */ /* 0x000fe2000f8e00ff */
[----:B------:R-:W-:Y:S01]  /*68c0*/  R2UR UR5, R10 ;  /* 0x000000000a0572ca */ /* 0x000fe200000e0000 */
[----:B------:R-:W-:-:S02]  /*68d0*/  IMAD.U32 R13, RZ, RZ, UR31 ;  /* 0x0000001fff0d7e24 */ /* 0x000fc4000f8e00ff */
[----:B------:R-:W-:Y:S01]  /*68e0*/  VIADD R7, R5, 0x200 ;  /* 0x0000020005077836 */ /* 0x000fe20000000000 */
[----:B------:R-:W-:Y:S07]  /*68f0*/  HGMMA.64x64x16.F32 R24, gdesc[UR28].tnspA, R24 ;  /* 0x20e000001c1879f0 */ /* 0x000fee0008700818 */
[----:B------:R-:W-:Y:S01]  /*6900*/  UMOV UR28, UR4 ;  /* 0x00000004001c7c82 */ /* 0x000fe20008000000 */
[----:B------:R-:W-:Y:S01]  /*6910*/  UMOV UR29, 0x40000040 ;  /* 0x40000040001d7882 */ /* 0x000fe20000000000 */
[----:B------:R-:W-:Y:S01]  /*6920*/  UMOV UR30, UR5 ;  /* 0x00000005001e7c82 */ /* 0x000fe20008000000 */
[----:B------:R-:W-:Y:S01]  /*6930*/  UMOV UR31, 0x8 ;  /* 0x00000008001f7882 */ /* 0x000fe20000000000 */
[----:B------:R-:W-:Y:S01]  /*6940*/  R2UR UR4, R7 ;  /* 0x00000000070472ca */ /* 0x000fe200000e0000 */
[----:B------:R-:W-:Y:S01]  /*6950*/  VIADD R7, R8, 0x400 ;  /* 0x0000040008077836 */ /* 0x000fe20000000000 */
[----:B------:R-:W-:Y:S01]  /*6960*/  R2UR UR5, R6 ;  /* 0x00000000060572ca */ /* 0x000fe200000e0000 */
[----:B------:R-:W-:-:S02]  /*6970*/  IMAD.U32 R10, RZ, RZ, UR30 ;  /* 0x0000001eff0a7e24 */ /* 0x000fc4000f8e00ff */
[----:B------:R-:W-:Y:S01]  /*6980*/  IMAD.U32 R11, RZ, RZ, UR31 ;  /* 0x0000001fff0b7e24 */ /* 0x000fe2000f8e00ff */
[----:B------:R-:W-:Y:S01]  /*6990*/  R2UR UR56, R7 ;  /* 0x00000000073872ca */ /* 0x000fe200000e0000 */
[----:B------:R-:W-:Y:S06]  /*69a0*/  HGMMA.64x64x16.F32 R24, gdesc[UR28].tnspA, R24 ;  /* 0x20e000001c1879f0 */ /* 0x000fec0008700818 */
[----:B------:R-:W-:Y:S01]  /*69b0*/  UMOV UR28, UR4 ;  /* 0x00000004001c7c82 */ /* 0x000fe20008000000 */
[----:B------:R-:W-:Y:S01]  /*69c0*/  UMOV UR29, 0x40000040 ;  /* 0x40000040001d7882 */ /* 0x000fe20000000000 */
[----:B------:R-:W-:Y:S01]  /*69d0*/  UMOV UR30, UR5 ;  /* 0x00000005001e7c82 */ /* 0x000fe20008000000 */
[----:B------:R-:W-:Y:S01]  /*69e0*/  UMOV UR31, 0x8 ;  /* 0x00000008001f7882 */ /* 0x000fe20000000000 */
[----:B------:R-:W-:Y:S01]  /*69f0*/  IMAD.U32 R6, RZ, RZ, UR30 ;  /* 0x0000001eff067e24 */ /* 0x000fe2000f8e00ff */
[----:B---3--:R-:W-:Y:S01]  /*6a00*/  R2UR UR5, R224 ;  /* 0x00000000e00572ca */ /* 0x008fe200000e0000 */
[----:B------:R-:W-:Y:S01]  /*6a10*/  IMAD.U32 R7, RZ, RZ, UR31 ;  /* 0x0000001fff077e24 */ /* 0x000fe2000f8e00ff */
[----:B------:R-:W-:Y:S01]  /*6a20*/  R2UR UR4, R236 ;  /* 0x00000000ec0472ca */ /* 0x000fe200000e0000 */
[----:B------:R-:W-:Y:S01]  /*6a30*/  HGMMA.64x64x16.F32 R24, gdesc[UR28].tnspA, R24, gsb0 ;  /* 0x20e000001c1879f0 */ /* 0x000fe20008000818 */
[----:B------:R-:W-:Y:S01]  /*6a40*/  WARPGROUP.ARRIVE ;  /* 0x00000000000079c5 */ /* 0x000fe20000000000 */
[----:B------:R-:W-:Y:S01]  /*6a50*/  R2UR UR31, R9 ;  /* 0x00000000091f72ca */ /* 0x000fe200000e0000 */
[----:B------:R-:W-:Y:S01]  /*6a60*/  VIADD R9, R8, 0x480 ;  /* 0x0000048008097836 */ /* 0x000fe20000000000 */
[----:B------:R-:W-:Y:S01]  /*6a70*/  R2UR UR30, R23 ;  /* 0x00000000171e72ca */ /* 0x000fe200000e0000 */
[----:B------:R-:W-:-:S02]  /*6a80*/  UMOV UR29, 0x40000040 ;  /* 0x40000040001d7882 */ /* 0x000fc40000000000 */
        /* <DEDUP_REMOVED lines=19> */
[----:B------:R-:W-:Y:S01]  /*6bc0*/  UMOV UR25, UR29 ;  /* 0x0000001d00197c82 */ /* 0x000fe20008000000 */
[----:B------:R-:W-:Y:S01]  /*6bd0*/  VIADD R8, R8, 0x580 ;  /* 0x0000058008087836 */ /* 0x000fe20000000000 */
[----:B------:R-:W-:Y:S01]  /*6be0*/  SHF.R.U32.HI R216, RZ, 0x4, R216 ;  /* 0x00000004ffd87819 */ /* 0x000fe200000116d8 */
[----:B------:R-:W-:Y:S01]  /*6bf0*/  ULDC.64 UR56, c[0x0][0x208] ;  /* 0x0000820000387ab9 */ /* 0x000fe20000000a00 */
[----:B------:R-:W-:Y:S01]  /*6c00*/  R2UR UR28, R9 ;  /* 0x00000000091c72ca */ /* 0x000fe200000e0000 */
[----:B------:R-:W-:Y:S01]  /*6c10*/  IMAD.SHL.U32 R9, R16, 0x4000, RZ ;  /* 0x0000400010097824 */ /* 0x000fe200078e00ff */
[----:B------:R-:W-:-:S04]  /*6c20*/  R2UR UR8, R8 ;  /* 0x00000000080872ca */ /* 0x000fc800000e0000 */
[----:B------:R-:W-:-:S04]  /*6c30*/  IADD3 R23, P1, R9, R230, RZ ;  /* 0x000000e609177210 */ /* 0x000fc80007f3e0ff */
[----:B------:R-:W-:Y:S02]  /*6c40*/  LEA.HI.X.SX32 R218, R9, R234, 0x1, P1 ;  /* 0x000000ea09da7211 */ /* 0x000fe400008f0eff */
[C---:B------:R-:W-:Y:S01]  /*6c50*/  LEA R8, P1, R23.reuse, UR5, 0x2 ;  /* 0x0000000517087c11 */ /* 0x040fe2000f8210ff */
[----:B------:R-:W-:Y:S01]  /*6c60*/  UMOV UR40, UR28 ;  /* 0x0000001c00287c82 */ /* 0x000fe20008000000 */
[----:B------:R-:W-:Y:S01]  /*6c70*/  UMOV UR36, UR28 ;  /* 0x0000001c00247c82 */ /* 0x000fe20008000000 */
[----:B------:R-:W-:Y:S01]  /*6c80*/  UMOV UR32, UR28 ;  /* 0x0000001c00207c82 */ /* 0x000fe20008000000 */
[----:B------:R-:W-:Y:S01]  /*6c90*/  UMOV UR24, UR28 ;  /* 0x0000001c00187c82 */ /* 0x000fe20008000000 */
[----:B------:R-:W-:Y:S01]  /*6ca0*/  UMOV UR20, UR8 ;  /* 0x0000000800147c82 */ /* 0x000fe20008000000 */
[----:B------:R-:W-:Y:S01]  /*6cb0*/  UMOV UR16, UR8 ;  /* 0x0000000800107c82 */ /* 0x000fe20008000000 */
[----:B------:R-:W-:Y:S01]  /*6cc0*/  LEA.HI.X R9, R23, UR4, R218, 0x2, P1 ;  /* 0x0000000417097c11 */ /* 0x000fe200088f14da */
        /* <DEDUP_REMOVED lines=11> */
[----:B------:R-:W-:Y:S01]  /*6d80*/  UMOV UR53, UR49 ;  /* 0x0000003100357c82 */ /* 0x000fe20008000000 */
[----:B------:R-:W-:Y:S01]  /*6d90*/  HGMMA.64x16x16.F32 R176, gdesc[UR48].tnspA.tnspB, R176 ;  /* 0x6020000030b079f0 */ /* 0x000fe200087008b0 */
[----:B------:R-:W-:-:S03]  /*6da0*/  UMOV UR45, UR49 ;  /* 0x00000031002d7c82 */ /* 0x000fc60008000000 */
[----:B------:R-:W-:Y:S04]  /*6db0*/  HGMMA.64x16x16.F32 R192, gdesc[UR52].tnspA.tnspB, R192 ;  /* 0x6020000034c079f0 */ /* 0x000fe800087008c0 */
[----:B------:R-:W-:Y:S04]  /*6dc0*/  HGMMA.64x16x16.F32 R208, gdesc[UR44].tnspA.tnspB, R208 ;  /* 0x602000002cd079f0 */ /* 0x000fe800087008d0 */
[----:B------:R-:W-:Y:S04]  /*6dd0*/  HGMMA.64x16x16.F32 R144, gdesc[UR28].tnspA.tnspB, R144 ;  /* 0x602000001c9079f0 */ /* 0x000fe80008700890 */
[----:B------:R-:W-:Y:S04]  /*6de0*/  HGMMA.64x16x16.F32 R160, gdesc[UR40].tnspA.tnspB, R160 ;  /* 0x6020000028a079f0 */ /* 0x000fe800087008a0 */
[----:B------:R-:W-:Y:S04]  /*6df0*/  HGMMA.64x16x16.F32 R176, gdesc[UR36].tnspA.tnspB, R176 ;  /* 0x6020000024b079f0 */ /* 0x000fe800087008b0 */
[----:B------:R-:W-:Y:S04]  /*6e00*/  HGMMA.64x16x16.F32 R192, gdesc[UR32].tnspA.tnspB, R192 ;  /* 0x6020000020c079f0 */ /* 0x000fe800087008c0 */
[----:B------:R-:W-:Y:S01]  /*6e10*/  HGMMA.64x16x16.F32 R208, gdesc[UR24].tnspA.tnspB, R208 ;  /* 0x6020000018d079f0 */ /* 0x000fe200087008d0 */
[----:B------:R-:W-:-:S05]  /*6e20*/  LOP3.LUT R216, R216, 0x3fff, RZ, 0xc0, !PT ;  /* 0x00003fffd8d87812 */ /* 0x000fca00078ec0ff */
[----:B------:R-:W-:-:S05]  /*6e30*/  IMAD R237, R3, 0x800, R216 ;  /* 0x0000080003ed7824 */ /* 0x000fca00078e02d8 */
[----:B------:R-:W-:Y:S01]  /*6e40*/  R2UR UR52, R237 ;  /* 0x00000000ed3472ca */ /* 0x000fe200000e0000 */
[----:B------:R-:W-:Y:S04]  /*6e50*/  HGMMA.64x16x16.F32 R144, gdesc[UR8].tnspA.tnspB, R144 ;  /* 0x60200000089079f0 */ /* 0x000fe80008700890 */
[----:B------:R-:W-:Y:S04]  /*6e60*/  HGMMA.64x16x16.F32 R160, gdesc[UR20].tnspA.tnspB, R160 ;  /* 0x6020000014a079f0 */ /* 0x000fe800087008a0 */
[----:B------:R-:W-:Y:S04]  /*6e70*/  HGMMA.64x16x16.F32 R176, gdesc[UR16].tnspA.tnspB, R176 ;  /* 0x6020000010b079f0 */ /* 0x000fe800087008b0 */
[----:B------:R-:W-:Y:S04]  /*6e80*/  HGMMA.64x16x16.F32 R192, gdesc[UR12].tnspA.tnspB, R192 ;  /* 0x602000000cc079f0 */ /* 0x000fe800087008c0 */
[----:B------:R-:W-:Y:S03]  /*6e90*/  HGMMA.64x16x16.F32 R208, gdesc[UR4].tnspA.tnspB, R208, gsb0 ;  /* 0x6020000004d079f0 */ /* 0x000fe600080008d0 */
[----:B------:R-:W-:-:S02]  /*6ea0*/  WARPGROUP.DEPBAR.LE gsb0, 0x1 ;  /* 0x00008000000079c5 */ /* 0x000fc40000010100 */
[----:B------:R0:W-:Y:S01]  /*6eb0*/  REDG.E.ADD.F32x4.FTZ.RN.STRONG.GPU desc[UR56][R8.64], R24 ;  /* 0x00000018080079a6 */ /* 0x0001e2000c10f7b8 */
[----:B------:R-:W-:Y:S01]  /*6ec0*/  WARPGROUP.ARRIVE ;  /* 0x00000000000079c5 */ /* 0x000fe20000000000 */
[----:B------:R-:W-:Y:S01]  /*6ed0*/  UMOV UR53, 0x40000040 ;  /* 0x4000004000357882 */ /* 0x000fe20000000000 */
[----:B0-----:R-:W-:Y:S01]  /*6ee0*/  LOP3.LUT R24, R22, 0x80000, RZ, 0xfc, !PT ;  /* 0x0008000016187812 */ /* 0x001fe200078efcff */
[----:B------:R-:W-:Y:S01]  /*6ef0*/  UMOV UR55, 0x40 ;  /* 0x0000004000377882 */ /* 0x000fe20000000000 */
[----:B------:R-:W-:Y:S01]  /*6f00*/  UMOV UR8, UR52 ;  /* 0x0000003400087c82 */ /* 0x000fe20008000000 */
[----:B------:R-:W-:Y:S01]  /*6f10*/  UMOV UR11, 0x40 ;  /* 0x00000040000b7882 */ /* 0x000fe20000000000 */
[----:B------:R-:W-:Y:S01]  /*6f20*/  VIADD R25, R237, 0x80 ;  /* 0x00000080ed197836 */ /* 0x000fe20000000000 */
[----:B------:R-:W-:Y:S01]  /*6f30*/  UMOV UR45, 0x40000040 ;  /* 0x40000040002d7882 */ /* 0x000fe20000000000 */
[C---:B------:R-:W-:Y:S01]  /*6f40*/  VIADD R22, R24.reuse, 0x80 ;  /* 0x0000008018167836 */ /* 0x040fe20000000000 */
[----:B------:R-:W-:Y:S01]  /*6f50*/  UMOV UR47, 0x40 ;  /* 0x00000040002f7882 */ /* 0x000fe20000000000 */
[C---:B------:R-:W-:Y:S01]  /*6f60*/  VIADD R23, R24.reuse, 0x100 ;  /* 0x0000010018177836 */ /* 0x040fe20000000000 */
[----:B------:R-:W-:Y:S01]  /*6f70*/  R2UR UR54, R24 ;  /* 0x00000000183672ca */ /* 0x000fe200000e0000 */
[----:B------:R-:W-:Y:S01]  /*6f80*/  UMOV UR51, 0x40 ;  /* 0x0000004000337882 */ /* 0x000fe20000000000 */
[----:B------:R-:W-:Y:S01]  /*6f90*/  R2UR UR4, R22 ;  /* 0x00000000160472ca */ /* 0x000fe200000e0000 */
[C---:B------:R-:W-:Y:S01]  /*6fa0*/  VIADD R22, R24.reuse, 0x180 ;  /* 0x0000018018167836 */ /* 0x040fe20000000000 */
[----:B------:R-:W-:Y:S01]  /*6fb0*/  R2UR UR5, R23 ;  /* 0x00000000170572ca */ /* 0x000fe200000e0000 */
[----:B------:R-:W-:Y:S01]  /*6fc0*/  VIADD R23, R24, 0x200 ;  /* 0x0000020018177836 */ /* 0x000fe20000000000 */
[----:B------:R-:W-:Y:S01]  /*6fd0*/  UMOV UR25, 0x40000040 ;  /* 0x4000004000197882 */ /* 0x000fe20000000000 */
[----:B------:R-:W-:Y:S01]  /*6fe0*/  UMOV UR27, 0x40 ;  /* 0x00000040001b7882 */ /* 0x000fe20000000000 */
[----:B------:R-:W-:Y:S01]  /*6ff0*/  R2UR UR6, R22 ;  /* 0x00000000160672ca */ /* 0x000fe200000e0000 */
[----:B------:R-:W-:Y:S01]  /*7000*/  UMOV UR43, 0x40 ;  /* 0x00000040002b7882 */ /* 0x000fe20000000000 */
[----:B------:R-:W-:Y:S01]  /*7010*/  R2UR UR7, R23 ;  /* 0x00000000170772ca */ /* 0x000fe200000e0000 */
[----:B------:R-:W-:Y:S01]  /*7020*/  UMOV UR9, UR53 ;  /* 0x0000003500097c82 */ /* 0x000fe20008000000 */
[----:B------:R-:W-:Y:S01]  /*7030*/  IMAD.U32 R23, RZ, RZ, UR11 ;  /* 0x0000000bff177e24 */ /* 0x000fe2000f8e00ff */
[----:B------:R-:W-:Y:S01]  /*7040*/  HGMMA.64x16x16.F32 R56, gdesc[UR52].tnspA.tnspB, R56 ;  /* 0x60200000343879f0 */ /* 0x000fe20008700838 */
[----:B------:R-:W-:Y:S01]  /*7050*/  UMOV UR39, 0x40 ;  /* 0x0000004000277882 */ /* 0x000fe20000000000 */
[----:B------:R-:W-:Y:S01]  /*7060*/  UMOV UR10, UR4 ;  /* 0x00000004000a7c82 */ /* 0x000fe20008000000 */
[----:B------:R-:W-:Y:S01]  /*7070*/  UMOV UR35, 0x40 ;  /* 0x0000004000237882 */ /* 0x000fe20000000000 */
        /* <DEDUP_REMOVED lines=20> */
[----:B------:R-:W-:Y:S01]  /*71c0*/  UMOV UR31, 0x40 ;  /* 0x00000040001f7882 */ /* 0x000fe20000000000 */
[----:B------:R-:W-:Y:S01]  /*71d0*/  HGMMA.64x16x16.F32 R88, gdesc[UR8].tnspA.tnspB, R88 ;  /* 0x60200000085879f0 */ /* 0x000fe20008700858 */
[----:B------:R-:W-:Y:S01]  /*71e0*/  VIADD R26, R24, 0x10 ;  /* 0x00000010181a7836 */ /* 0x000fe20000000000 */
[----:B------:R-:W-:Y:S01]  /*71f0*/  R2UR UR44, R25 ;  /* 0x00000000192c72ca */ /* 0x000fe200000e0000 */
[----:B------:R-:W-:Y:S01]  /*7200*/  UMOV UR23, 0x40 ;  /* 0x0000004000177882 */ /* 0x000fe20000000000 */
[----:B------:R-:W-:Y:S01]  /*7210*/  UMOV UR19, 0x40 ;  /* 0x0000004000137882 */ /* 0x000fe20000000000 */
[----:B------:R0:W-:Y:S01]  /*7220*/  REDG.E.ADD.F32x4.FTZ.RN.STRONG.GPU desc[UR56][R8.64+0x800], R28 ;  /* 0x0008001c080079a6 */ /* 0x0001e2000c10f7b8 */
[----:B------:R-:W-:Y:S01]  /*7230*/  R2UR UR46, R26 ;  /* 0x000000001a2e72ca */ /* 0x000fe200000e0000 */
[----:B------:R-:W-:-:S02]  /*7240*/  VIADD R26, R24, 0x90 ;  /* 0x00000090181a7836 */ /* 0x000fc40000000000 */
[----:B------:R-:W-:Y:S01]  /*7250*/  VIADD R25, R24, 0x110 ;  /* 0x0000011018197836 */ /* 0x000fe20000000000 */
[----:B------:R-:W-:Y:S01]  /*7260*/  UMOV UR9, UR45 ;  /* 0x0000002d00097c82 */ /* 0x000fe20008000000 */
[----:B------:R-:W-:Y:S01]  /*7270*/  IMAD.U32 R220, RZ, RZ, UR10 ;  /* 0x0000000affdc7e24 */ /* 0x000fe2000f8e00ff */
[----:B------:R-:W-:Y:S01]  /*7280*/  R2UR UR4, R26 ;  /* 0x000000001a0472ca */ /* 0x000fe200000e0000 */
[C---:B------:R-:W-:Y:S01]  /*7290*/  VIADD R26, R24.reuse, 0x190 ;  /* 0x00000190181a7836 */ /* 0x040fe20000000000 */
[----:B------:R-:W-:Y:S01]  /*72a0*/  R2UR UR5, R25 ;  /* 0x00000000190572ca */ /* 0x000fe200000e0000 */
[----:B------:R-:W-:Y:S01]  /*72b0*/  VIADD R25, R24, 0x210 ;  /* 0x0000021018197836 */ /* 0x000fe20000000000 */
[----:B------:R-:W-:Y:S01]  /*72c0*/  UMOV UR8, UR44 ;  /* 0x0000002c00087c82 */ /* 0x000fe20008000000 */
[----:B------:R-:W-:Y:S01]  /*72d0*/  IMAD.U32 R221, RZ, RZ, UR11 ;  /* 0x0000000bffdd7e24 */ /* 0x000fe2000f8e00ff */
[----:B------:R-:W-:Y:S01]  /*72e0*/  R2UR UR6, R26 ;  /* 0x000000001a0672ca */ /* 0x000fe200000e0000 */
[----:B------:R-:W-:Y:S01]  /*72f0*/  UMOV UR48, UR44 ;  /* 0x0000002c00307c82 */ /* 0x000fe20008000000 */
[----:B------:R-:W-:Y:S01]  /*7300*/  R2UR UR50, R25 ;  /* 0x00000000193272ca */ /* 0x000fe200000e0000 */
[----:B------:R-:W-:Y:S01]  /*7310*/  UMOV UR11, 0x40 ;  /* 0x00000040000b7882 */ /* 0x000fe20000000000 */
[----:B------:R-:W-:Y:S01]  /*7320*/  UMOV UR49, UR45 ;  /* 0x0000002d00317c82 */ /* 0x000fe20008000000 */
[----:B------:R-:W-:Y:S01]  /*7330*/  IMAD.U32 R223, RZ, RZ, UR11 ;  /* 0x0000000bffdf7e24 */ /* 0x000fe2000f8e00ff */
[----:B------:R-:W-:Y:S01]  /*7340*/  UMOV UR41, UR25 ;  /* 0x0000001900297c82 */ /* 0x000fe20008000000 */
[----:B------:R-:W-:Y:S01]  /*7350*/  UMOV UR10, UR4 ;  /* 0x00000004000a7c82 */ /* 0x000fe20008000000 */
[----:B------:R-:W-:Y:S01]  /*7360*/  UMOV UR37, UR25 ;  /* 0x0000001900257c82 */ /* 0x000fe20008000000 */
[----:B------:R-:W-:Y:S01]  /*7370*/  HGMMA.64x16x16.F32 R56, gdesc[UR44].tnspA.tnspB, R56 ;  /* 0x602000002c3879f0 */ /* 0x000fe20008700838 */
[----:B------:R-:W-:Y:S01]  /*7380*/  IMAD.U32 R222, RZ, RZ, UR10 ;  /* 0x0000000affde7e24 */ /* 0x000fe2000f8e00ff */
        /* <DEDUP_REMOVED lines=17> */
[----:B------:R0:W-:Y:S01]  /*74a0*/  REDG.E.ADD.F32x4.FTZ.RN.STRONG.GPU desc[UR56][R8.64+0x1000], R32 ;  /* 0x00100020080079a6 */ /* 0x0001e2000c10f7b8 */
[----:B------:R-:W-:-:S02]  /*74b0*/  VIADD R26, R24, 0x20 ;  /* 0x00000020181a7836 */ /* 0x000fc40000000000 */
[----:B------:R-:W-:Y:S01]  /*74c0*/  VIADD R25, R237, 0x100 ;  /* 0x00000100ed197836 */ /* 0x000fe20000000000 */
[----:B------:R-:W-:Y:S01]  /*74d0*/  UMOV UR5, 0x40000040 ;  /* 0x4000004000057882 */ /* 0x000fe20000000000 */
[----:B------:R-:W-:Y:S01]  /*74e0*/  IMAD.U32 R226, RZ, RZ, UR10 ;  /* 0x0000000affe27e24 */ /* 0x000fe2000f8e00ff */
[----:B------:R-:W-:Y:S01]  /*74f0*/  HGMMA.64x16x16.F32 R88, gdesc[UR48].tnspA.tnspB, R88 ;  /* 0x60200000305879f0 */ /* 0x000fe20008700858 */
[----:B------:R-:W-:Y:S01]  /*7500*/  R2UR UR26, R26 ;  /* 0x000000001a1a72ca */ /* 0x000fe200000e0000 */
[C---:B------:R-:W-:Y:S01]  /*7510*/  VIADD R26, R24.reuse, 0xa0 ;  /* 0x000000a0181a7836 */ /* 0x040fe20000000000 */
[----:B------:R-:W-:Y:S01]  /*7520*/  R2UR UR24, R25 ;  /* 0x00000000191872ca */ /* 0x000fe200000e0000 */
[----:B------:R-:W-:Y:S01]  /*7530*/  VIADD R25, R24, 0x120 ;  /* 0x0000012018197836 */ /* 0x000fe20000000000 */
[----:B------:R0:W-:Y:S02]  /*7540*/  REDG.E.ADD.F32x4.FTZ.RN.STRONG.GPU desc[UR56][R8.64+0x1800], R36 ;  /* 0x00180024080079a6 */ /* 0x0001e4000c10f7b8 */
[----:B------:R-:W-:Y:S01]  /*7550*/  R2UR UR42, R26 ;  /* 0x000000001a2a72ca */ /* 0x000fe200000e0000 */
[C---:B------:R-:W-:Y:S01]  /*7560*/  VIADD R26, R24.reuse, 0x1a0 ;  /* 0x000001a0181a7836 */ /* 0x040fe20000000000 */
[----:B------:R-:W-:Y:S01]  /*7570*/  R2UR UR38, R25 ;  /* 0x00000000192672ca */ /* 0x000fe200000e0000 */
[----:B------:R-:W-:Y:S01]  /*7580*/  VIADD R25, R24, 0x220 ;  /* 0x0000022018197836 */ /* 0x000fe20000000000 */
[----:B------:R-:W-:Y:S01]  /*7590*/  UMOV UR21, UR5 ;  /* 0x0000000500157c82 */ /* 0x000fe20008000000 */
[----:B------:R-:W-:Y:S01]  /*75a0*/  UMOV UR17, UR5 ;  /* 0x0000000500117c82 */ /* 0x000fe20008000000 */
[----:B------:R-:W-:Y:S01]  /*75b0*/  R2UR UR34, R26 ;  /* 0x000000001a2272ca */ /* 0x000fe200000e0000 */
[----:B------:R-:W-:Y:S01]  /*75c0*/  IMAD.U32 R227, RZ, RZ, UR11 ;  /* 0x0000000bffe37e24 */ /* 0x000fe2000f8e00ff */
[----:B------:R-:W-:Y:S01]  /*75d0*/  R2UR UR30, R25 ;  /* 0x00000000191e72ca */ /* 0x000fe200000e0000 */
[----:B------:R-:W-:Y:S01]  /*75e0*/  UMOV UR40, UR24 ;  /* 0x0000001800287c82 */ /* 0x000fe20008000000 */
[----:B------:R-:W-:Y:S01]  /*75f0*/  UMOV UR36, UR24 ;  /* 0x0000001800247c82 */ /* 0x000fe20008000000 */
[----:B------:R-:W-:Y:S01]  /*7600*/  UMOV UR32, UR24 ;  /* 0x0000001800207c82 */ /* 0x000fe20008000000 */
[----:B------:R-:W-:Y:S01]  /*7610*/  UMOV UR28, UR24 ;  /* 0x00000018001c7c82 */ /* 0x000fe20008000000 */
[----:B------:R-:W-:Y:S01]  /*7620*/  HGMMA.64x16x16.F32 R56, gdesc[UR24].tnspA.tnspB, R56 ;  /* 0x60200000183879f0 */ /* 0x000fe20008700838 */
[----:B------:R-:W-:Y:S01]  /*7630*/  UMOV UR13, UR5 ;  /* 0x00000005000d7c82 */ /* 0x000fe20008000000 */
[----:B------:R-:W-:Y:S01]  /*7640*/  UMOV UR9, UR5 ;  /* 0x0000000500097c82 */ /* 0x000fe20008000000 */
[----:B------:R0:W-:Y:S01]  /*7650*/  REDG.E.ADD.F32x4.FTZ.RN.STRONG.GPU desc[UR56][R8.64+0x2000], R40 ;  /* 0x00200028080079a6 */ /* 0x0001e2000c10f7b8 */
[----:B------:R-:W-:Y:S01]  /*7660*/  HGMMA.64x16x16.F32 R64, gdesc[UR40].tnspA.tnspB, R64 ;  /* 0x60200000284079f0 */ /* 0x000fe20008700840 */
[----:B------:R-:W-:Y:S01]  /*7670*/  VIADD R26, R24, 0x30 ;  /* 0x00000030181a7836 */ /* 0x000fe20000000000 */
[----:B------:R-:W-:Y:S01]  /*7680*/  UMOV UR11, 0x40 ;  /* 0x00000040000b7882 */ /* 0x000fe20000000000 */
[----:B------:R-:W-:Y:S01]  /*7690*/  VIADD R25, R237, 0x180 ;  /* 0x00000180ed197836 */ /* 0x000fe20000000000 */
[----:B------:R0:W-:Y:S01]  /*76a0*/  REDG.E.ADD.F32x4.FTZ.RN.STRONG.GPU desc[UR56][R8.64+0x2800], R44 ;  /* 0x0028002c080079a6 */ /* 0x0001e2000c10f7b8 */
[----:B------:R-:W-:Y:S01]  /*76b0*/  HGMMA.64x16x16.F32 R72, gdesc[UR36].tnspA.tnspB, R72 ;  /* 0x60200000244879f0 */ /* 0x000fe20008700848 */
[----:B------:R-:W-:-:S02]  /*76c0*/  R2UR UR6, R26 ;  /* 0x000000001a0672ca */ /* 0x000fc400000e0000 */
[----:B------:R0:W-:Y:S01]  /*76d0*/  REDG.E.ADD.F32x4.FTZ.RN.STRONG.GPU desc[UR56][R8.64+0x3000], R48 ;  /* 0x00300030080079a6 */ /* 0x0001e2000c10f7b8 */
[----:B------:R-:W-:Y:S01]  /*76e0*/  HGMMA.64x16x16.F32 R80, gdesc[UR32].tnspA.tnspB, R80 ;  /* 0x60200000205079f0 */ /* 0x000fe20008700850 */
[C---:B------:R-:W-:Y:S01]  /*76f0*/  VIADD R26, R24.reuse, 0xb0 ;  /* 0x000000b0181a7836 */ /* 0x040fe20000000000 */
[----:B------:R-:W-:Y:S01]  /*7700*/  R2UR UR4, R25 ;  /* 0x00000000190472ca */ /* 0x000fe200000e0000 */
[----:B------:R0:W-:Y:S01]  /*7710*/  REDG.E.ADD.F32x4.FTZ.RN.STRONG.GPU desc[UR56][R8.64+0x3800], R52 ;  /* 0x00380034080079a6 */ /* 0x0001e2000c10f7b8 */
[----:B------:R-:W-:Y:S02]  /*7720*/  VIADD R25, R24, 0x130 ;  /* 0x0000013018197836 */ /* 0x000fe40000000000 */
[----:B------:R-:W-:Y:S01]  /*7730*/  R2UR UR22, R26 ;  /* 0x000000001a1672ca */ /* 0x000fe200000e0000 */
[----:B------:R-:W-:Y:S01]  /*7740*/  HGMMA.64x16x16.F32 R88, gdesc[UR28].tnspA.tnspB, R88 ;  /* 0x602000001c5879f0 */ /* 0x000fe20008700858 */
[C---:B------:R-:W-:Y:S01]  /*7750*/  VIADD R26, R24.reuse, 0x1b0 ;  /* 0x000001b0181a7836 */ /* 0x040fe20000000000 */
[----:B------:R-:W-:Y:S01]  /*7760*/  R2UR UR18, R25 ;  /* 0x00000000191272ca */ /* 0x000fe200000e0000 */
[----:B------:R-:W-:-:S03]  /*7770*/  VIADD R24, R24, 0x230 ;  /* 0x0000023018187836 */ /* 0x000fc60000000000 */
[----:B------:R-:W-:Y:S02]  /*7780*/  R2UR UR14, R26 ;  /* 0x000000001a0e72ca */ /* 0x000fe400000e0000 */
[----:B------:R-:W-:Y:S01]  /*7790*/  R2UR UR10, R24 ;  /* 0x00000000180a72ca */ /* 0x000fe200000e0000 */
[----:B------:R-:W-:Y:S01]  /*77a0*/  UMOV UR20, UR4 ;  /* 0x0000000400147c82 */ /* 0x000fe20008000000 */
[----:B------:R-:W-:Y:S01]  /*77b0*/  UMOV UR16, UR4 ;  /* 0x0000000400107c82 */ /* 0x000fe20008000000 */
[----:B------:R-:W-:Y:S01]  /*77c0*/  UMOV UR12, UR4 ;  /* 0x00000004000c7c82 */ /* 0x000fe20008000000 */
[----:B------:R-:W-:Y:S01]  /*77d0*/  UMOV UR8, UR4 ;  /* 0x0000000400087c82 */ /* 0x000fe20008000000 */
[----:B------:R-:W-:Y:S04]  /*77e0*/  HGMMA.64x16x16.F32 R56, gdesc[UR4].tnspA.tnspB, R56 ;  /* 0x60200000043879f0 */ /* 0x000fe80008700838 */
[----:B------:R-:W-:Y:S04]  /*77f0*/  HGMMA.64x16x16.F32 R64, gdesc[UR20].tnspA.tnspB, R64 ;  /* 0x60200000144079f0 */ /* 0x000fe80008700840 */
[----:B------:R-:W-:Y:S04]  /*7800*/  HGMMA.64x16x16.F32 R72, gdesc[UR16].tnspA.tnspB, R72 ;  /* 0x60200000104879f0 */ /* 0x000fe80008700848 */
[----:B------:R-:W-:Y:S04]  /*7810*/  HGMMA.64x16x16.F32 R80, gdesc[UR12].tnspA.tnspB, R80 ;  /* 0x602000000c5079f0 */ /* 0x000fe80008700850 */
[----:B------:R-:W-:Y:S03]  /*7820*/  HGMMA.64x16x16.F32 R88, gdesc[UR8].tnspA.tnspB, R88, gsb0 ;  /* 0x60200000085879f0 */ /* 0x000fe60008000858 */
[----:B------:R-:W-:-:S02]  /*7830*/  WARPGROUP.DEPBAR.LE gsb0, 0x1 ;  /* 0x00008000000079c5 */ /* 0x000fc40000010100 */
[----:B0-----:R-:W-:Y:S05]  /*7840*/  @!P0 BRA `(.L_x_132) ;  /* 0x0000000000048947 */ /* 0x001fea0003800000 */
[----:B------:R-:W-:Y:S01]  /*7850*/  BPT.TRAP 0x1 ;  /* 0x000000040000795c */ /* 0x000fe20000300000 */
.L_x_132:
[----:B------:R-:W-:Y:S01]  /*7860*/  VIADD R24, R5, 0x500 ;  /* 0x0000050005187836 */ /* 0x000fe20000000000 */
[----:B------:R-:W-:Y:S01]  /*7870*/  R2UR UR58, R20 ;  /* 0x00000000143a72ca */ /* 0x000fe200000e0000 */
[----:B------:R-:W-:Y:S01]  /*7880*/  UMOV UR57, 0x40000040 ;  /* 0x4000004000397882 */ /* 0x000fe20000000000 */
[----:B------:R-:W-:Y:S01]  /*7890*/  R2UR UR59, R21 ;  /* 0x00000000153b72ca */ /* 0x000fe200000e0000 */
[----:B------:R-:W-:Y:S01]  /*78a0*/  VIADD R20, R5, 0x580 ;  /* 0x0000058005147836 */ /* 0x000fe20000000000 */
[----:B------:R-:W-:Y:S01]  /*78b0*/  R2UR UR56, R24 ;  /* 0x00000000183872ca */ /* 0x000fe200000e0000 */
[----:B------:R-:W-:Y:S01]  /*78c0*/  VIADD R24, R18, 0x31638 ;  /* 0x0003163812187836 */ /* 0x000fe20000000000 */
[----:B------:R-:W-:-:S04]  /*78d0*/  ULDC.64 UR4, c[0x0][0x208] ;  /* 0x0000820000047ab9 */ /* 0x000fc80000000a00 */
[----:B------:R-:W-:-:S04]  /*78e0*/  PRMT R24, RZ, 0x654, R24 ;  /* 0x00000654ff187816 */ /* 0x000fc80000000018 */
[----:B------:R0:W-:Y:S02]  /*78f0*/  SYNCS.ARRIVE.TRANS64.RED.A1T0 RZ, [R24+URZ], RZ ;  /* 0x000000ff18ff79a7 */ /* 0x0001e4000810043f */
[----:B0-----:R-:W-:-:S06]  /*7900*/  WARPGROUP.ARRIVE ;  /* 0x00000000000079c5 */ /* 0x001fcc0000000000 */
        /* <DEDUP_REMOVED lines=34> */
[----:B------:R0:W-:Y:S02]  /*7b30*/  REDG.E.ADD.F32x4.FTZ.RN.STRONG.GPU desc[UR4][R8.64+0x4000], R24 ;  /* 0x00400018080079a6 */ /* 0x0001e4000c10f784 */
[----:B------:R-:W-:Y:S01]  /*7b40*/  HGMMA.64x16x16.F32 R96, gdesc[UR52].tnspA.tnspB, R96 ;  /* 0x60200000346079f0 */ /* 0x000fe20008700860 */
[----:B------:R-:W-:-:S02]  /*7b50*/  R2UR UR54, R22 ;  /* 0x00000000163672ca */ /* 0x000fc400000e0000 */
[----:B------:R-:W-:Y:S01]  /*7b60*/  R2UR UR24, R5 ;  /* 0x00000000051872ca */ /* 0x000fe200000e0000 */
[----:B------:R-:W-:Y:S01]  /*7b70*/  UMOV UR41, UR25 ;  /* 0x0000001900297c82 */ /* 0x000fe20008000000 */
[----:B------:R-:W-:Y:S01]  /*7b80*/  R2UR UR55, R23 ;  /* 0x00000000173772ca */ /* 0x000fe200000e0000 */
[----:B------:R-:W-:Y:S01]  /*7b90*/  UMOV UR37, UR25 ;  /* 0x0000001900257c82 */ /* 0x000fe20008000000 */
[----:B------:R-:W-:Y:S01]  /*7ba0*/  UMOV UR33, UR25 ;  /* 0x0000001900217c82 */ /* 0x000fe20008000000 */
[----:B------:R0:W-:Y:S01]  /*7bb0*/  REDG.E.ADD.F32x4.FTZ.RN.STRONG.GPU desc[UR4][R8.64+0x4800], R28 ;  /* 0x0048001c080079a6 */ /* 0x0001e2000c10f784 */
[----:B------:R-:W-:-:S03]  /*7bc0*/  VIADD R237, R237, 0x580 ;  /* 0x00000580eded7836 */ /* 0x000fc60000000000 */
[----:B------:R0:W-:Y:S04]  /*7bd0*/  REDG.E.ADD.F32x4.FTZ.RN.STRONG.GPU desc[UR4][R8.64+0x5000], R32 ;  /* 0x00500020080079a6 */ /* 0x0001e8000c10f784 */
[----:B------:R-:W-:Y:S01]  /*7be0*/  UMOV UR40, UR24 ;  /* 0x0000001800287c82 */ /* 0x000fe20008000000 */
[----:B------:R-:W-:Y:S01]  /*7bf0*/  UMOV UR36, UR24 ;  /* 0x0000001800247c82 */ /* 0x000fe20008000000 */
[----:B------:R-:W-:Y:S01]  /*7c00*/  HGMMA.64x16x16.F32 R104, gdesc[UR52].tnspA.tnspB, R104 ;  /* 0x60200000346879f0 */ /* 0x000fe20008700868 */
[----:B------:R-:W-:Y:S01]  /*7c10*/  R2UR UR54, R216 ;  /* 0x00000000d83672ca */ /* 0x000fe200000e0000 */
[----:B------:R-:W-:Y:S01]  /*7c20*/  UMOV UR32, UR24 ;  /* 0x0000001800207c82 */ /* 0x000fe20008000000 */
[----:B------:R-:W-:Y:S01]  /*7c30*/  R2UR UR55, R217 ;  /* 0x00000000d93772ca */ /* 0x000fe200000e0000 */
[----:B------:R0:W-:Y:S04]  /*7c40*/  REDG.E.ADD.F32x4.FTZ.RN.STRONG.GPU desc[UR4][R8.64+0x5800], R36 ;  /* 0x00580024080079a6 */ /* 0x0001e8000c10f784 */
[----:B------:R0:W-:Y:S04]  /*7c50*/  REDG.E.ADD.F32x4.FTZ.RN.STRONG.GPU desc[UR4][R8.64+0x6000], R40 ;  /* 0x00600028080079a6 */ /* 0x0001e8000c10f784 */
[----:B------:R0:W-:Y:S04]  /*7c60*/  REDG.E.ADD.F32x4.FTZ.RN.STRONG.GPU desc[UR4][R8.64+0x6800], R44 ;  /* 0x0068002c080079a6 */ /* 0x0001e8000c10f784 */
[----:B------:R-:W-:Y:S01]  /*7c70*/  HGMMA.64x16x16.F32 R112, gdesc[UR52].tnspA.tnspB, R112 ;  /* 0x60200000347079f0 */ /* 0x000fe20008700870 */
[----:B------:R-:W-:Y:S01]  /*7c80*/  R2UR UR54, R218 ;  /* 0x00000000da3672ca */ /* 0x000fe200000e0000 */
[----:B------:R0:W-:Y:S01]  /*7c90*/  REDG.E.ADD.F32x4.FTZ.RN.STRONG.GPU desc[UR4][R8.64+0x7000], R48 ;  /* 0x00700030080079a6 */ /* 0x0001e2000c10f784 */
[----:B------:R-:W-:-:S03]  /*7ca0*/  R2UR UR55, R219 ;  /* 0x00000000db3772ca */ /* 0x000fc600000e0000 */
[----:B------:R0:W-:Y:S01]  /*7cb0*/  REDG.E.ADD.F32x4.FTZ.RN.STRONG.GPU desc[UR4][R8.64+0x7800], R52 ;  /* 0x00780034080079a6 */ /* 0x0001e2000c10f784 */
[----:B------:R-:W-:Y:S01]  /*7cc0*/  R2UR UR4, R237 ;  /* 0x00000000ed0472ca */ /* 0x000fe200000e0000 */
[----:B------:R-:W-:Y:S02]  /*7cd0*/  UMOV UR5, 0x40000040 ;  /* 0x4000004000057882 */ /* 0x000fe40000000000 */
[----:B------:R-:W-:Y:S01]  /*7ce0*/  UMOV UR21, UR5 ;  /* 0x0000000500157c82 */ /* 0x000fe20008000000 */
[----:B------:R-:W-:Y:S01]  /*7cf0*/  UMOV UR17, UR5 ;  /* 0x0000000500117c82 */ /* 0x000fe20008000000 */
[----:B------:R-:W-:-:S04]  /*7d00*/  UMOV UR13, UR5 ;  /* 0x00000005000d7c82 */ /* 0x000fc80008000000 */
[----:B------:R-:W-:Y:S01]  /*7d10*/  HGMMA.64x16x16.F32 R120, gdesc[UR52].tnspA.tnspB, R120 ;  /* 0x60200000347879f0 */ /* 0x000fe20008700878 */
[----:B------:R-:W-:Y:S02]  /*7d20*/  R2UR UR54, R220 ;  /* 0x00000000dc3672ca */ /* 0x000fe400000e0000 */
[----:B------:R-:W-:Y:S01]  /*7d30*/  R2UR UR55, R221 ;  /* 0x00000000dd3772ca */ /* 0x000fe200000e0000 */
[----:B------:R-:W-:Y:S01]  /*7d40*/  UMOV UR20, UR4 ;  /* 0x0000000400147c82 */ /* 0x000fe20008000000 */
[----:B------:R-:W-:Y:S01]  /*7d50*/  UMOV UR16, UR4 ;  /* 0x0000000400107c82 */ /* 0x000fe20008000000 */
[----:B------:R-:W-:-:S10]  /*7d60*/  UMOV UR12, UR4 ;  /* 0x00000004000c7c82 */ /* 0x000fd40008000000 */
        /* <DEDUP_REMOVED lines=29> */
[----:B0-----:R-:W-:Y:S05]  /*7f40*/  @!P0 BRA `(.L_x_133) ;  /* 0x0000000000048947 */ /* 0x001fea0003800000 */
[----:B------:R-:W-:Y:S01]  /*7f50*/  BPT.TRAP 0x1 ;  /* 0x000000040000795c */ /* 0x000fe20000300000 */
.L_x_133:
        /* <DEDUP_REMOVED lines=12> */
[----:B------:R-:W-:Y:S01]  /*8020*/  ULDC UR4, c[0x0][0x740] ;  /* 0x0001d00000047ab9 */ /* 0x000fe20000000800 */
[----:B------:R-:W-:Y:S01]  /*8030*/  PLOP3.LUT P0, PT, PT, PT, PT, 0x8, 0x0 ;  /* 0x000000000000781c */ /* 0x000fe20003f0e170 */
        /* <DEDUP_REMOVED lines=79> */
[----:B------:R-:W-:-:S07]  /*8530*/  FMUL.FTZ R135, R135, UR4 ;  /* 0x0000000487877c20 */ /* 0x000fce0008410000 */
.L_x_121:
[----:B------:R-:W-:Y:S05]  /*8540*/  @P0 BRA `(.L_x_135) ;  /* 0x0000002400900947 */ /* 0x000fea0003800000 */
[----:B0-----:R-:W0:Y:S01]  /*8550*/  S2R R2, SR_TID.X ;  /* 0x0000000000027919 */ /* 0x001e220000002100 */
[----:B------:R-:W1:Y:S01]  /*8560*/  S2UR UR5, SR_CgaCtaId ;  /* 0x00000000000579c3 */ /* 0x000e620000008800 */
[----:B------:R-:W-:Y:S01]  /*8570*/  UMOV UR4, 0x400 ;  /* 0x0000040000047882 */ /* 0x000fe20000000000 */
[----:B------:R-:W-:-:S06]  /*8580*/  F2FP.F16.F32.PACK_AB R136, R137, R136 ;  /* 0x000000888988723e */ /* 0x000fcc00000000ff */
[----:B------:R-:W-:Y:S01]  /*8590*/  BAR.SYNC.DEFER_BLOCKING 0x1, 0x100 ;  /* 0x0044000000007b1d */ /* 0x000fe20000010000 */
[----:B------:R-:W-:Y:S02]  /*85a0*/  F2FP.F16.F32.PACK_AB R137, R139, R138 ;  /* 0x0000008a8b89723e */ /* 0x000fe400000000ff */
[----:B------:R-:W-:Y:S02]  /*85b0*/  F2FP.F16.F32.PACK_AB R144, R145, R144 ;  /* 0x000000909190723e */ /* 0x000fe400000000ff */
[----:B------:R-:W-:Y:S01]  /*85c0*/  F2FP.F16.F32.PACK_AB R138, R141, R140 ;  /* 0x0000008c8d8a723e */ /* 0x000fe200000000ff */
[----:B------:R-:W-:Y:S01]  /*85d0*/  ULDC.64 UR8, c[0x0][0x208] ;  /* 0x0000820000087ab9 */ /* 0x000fe20000000a00 */
[----:B------:R-:W-:Y:S02]  /*85e0*/  F2FP.F16.F32.PACK_AB R139, R143, R142 ;  /* 0x0000008e8f8b723e */ /* 0x000fe400000000ff */
[----:B------:R-:W-:Y:S02]  /*85f0*/  F2FP.F16.F32.PACK_AB R152, R153, R152 ;  /* 0x000000989998723e */ /* 0x000fe400000000ff */
[----:B------:R-:W-:-:S02]  /*8600*/  F2FP.F16.F32.PACK_AB R160, R161, R160 ;  /* 0x000000a0a1a0723e */ /* 0x000fc400000000ff */
[----:B------:R-:W-:Y:S02]  /*8610*/  F2FP.F16.F32.PACK_AB R168, R169, R168 ;  /* 0x000000a8a9a8723e */ /* 0x000fe400000000ff */
[----:B------:R-:W-:Y:S02]  /*8620*/  F2FP.F16.F32.PACK_AB R176, R177, R176 ;  /* 0x000000b0b1b0723e */ /* 0x000fe400000000ff */
[----:B------:R-:W-:Y:S02]  /*8630*/  F2FP.F16.F32.PACK_AB R184, R185, R184 ;  /* 0x000000b8b9b8723e */ /* 0x000fe400000000ff */
[----:B------:R-:W-:Y:S02]  /*8640*/  F2FP.F16.F32.PACK_AB R192, R193, R192 ;  /* 0x000000c0c1c0723e */ /* 0x000fe400000000ff */
[----:B------:R-:W-:Y:S01]  /*8650*/  F2FP.F16.F32.PACK_AB R200, R201, R200 ;  /* 0x000000c8c9c8723e */ /* 0x000fe200000000ff */
[----:B-1----:R-:W-:Y:S01]  /*8660*/  ULEA UR4, UR5, UR4, 0x18 ;  /* 0x0000000405047291 */ /* 0x002fe2000f8ec03f */
[----:B------:R-:W-:-:S02]  /*8670*/  F2FP.F16.F32.PACK_AB R145, R147, R146 ;  /* 0x000000929391723e */ /* 0x000fc400000000ff */
[----:B------:R-:W-:Y:S02]  /*8680*/  F2FP.F16.F32.PACK_AB R208, R209, R208 ;  /* 0x000000d0d1d0723e */ /* 0x000fe400000000ff */
[----:B------:R-:W-:Y:S01]  /*8690*/  F2FP.F16.F32.PACK_AB R56, R57, R56 ;  /* 0x000000383938723e */ /* 0x000fe200000000ff */
[----:B0-----:R-:W-:Y:S01]  /*86a0*/  VIADD R2, R2, 0xffffff80 ;  /* 0xffffff8002027836 */ /* 0x001fe20000000000 */
[----:B------:R-:W-:Y:S02]  /*86b0*/  F2FP.F16.F32.PACK_AB R146, R149, R148 ;  /* 0x000000949592723e */ /* 0x000fe400000000ff */
[----:B------:R-:W-:Y:S01]  /*86c0*/  F2FP.F16.F32.PACK_AB R96, R97, R96 ;  /* 0x000000606160723e */ /* 0x000fe200000000ff */
[----:B------:R-:W-:Y:S01]  /*86d0*/  IMAD.SHL.U32 R3, R2, 0x40, RZ ;  /* 0x0000004002037824 */ /* 0x000fe200078e00ff */
[----:B------:R-:W-:Y:S02]  /*86e0*/  SHF.R.S32.HI R9, RZ, 0x1f, R2 ;  /* 0x0000001fff097819 */ /* 0x000fe40000011402 */
[----:B------:R-:W-:-:S02]  /*86f0*/  F2FP.F16.F32.PACK_AB R64, R65, R64 ;  /* 0x000000404140723e */ /* 0x000fc400000000ff */
[----:B------:R-:W-:Y:S02]  /*8700*/  F2FP.F16.F32.PACK_AB R104, R105, R104 ;  /* 0x000000686968723e */ /* 0x000fe400000000ff */
[----:B------:R-:W-:Y:S02]  /*8710*/  F2FP.F16.F32.PACK_AB R72, R73, R72 ;  /* 0x000000484948723e */ /* 0x000fe400000000ff */
[----:B------:R-:W-:Y:S02]  /*8720*/  F2FP.F16.F32.PACK_AB R112, R113, R112 ;  /* 0x000000707170723e */ /* 0x000fe400000000ff */
[----:B------:R-:W-:Y:S02]  /*8730*/  F2FP.F16.F32.PACK_AB R80, R81, R80 ;  /* 0x000000505150723e */ /* 0x000fe400000000ff */
[----:B------:R-:W-:Y:S02]  /*8740*/  F2FP.F16.F32.PACK_AB R120, R121, R120 ;  /* 0x000000787978723e */ /* 0x000fe400000000ff */
[----:B------:R-:W-:-:S02]  /*8750*/  F2FP.F16.F32.PACK_AB R88, R89, R88 ;  /* 0x000000585958723e */ /* 0x000fc400000000ff */
[----:B------:R-:W-:Y:S01]  /*8760*/  F2FP.F16.F32.PACK_AB R128, R129, R128 ;  /* 0x000000808180723e */ /* 0x000fe200000000ff */
[----:B------:R-:W0:Y:S01]  /*8770*/  S2R R39, SR_CTAID.X ;  /* 0x0000000000277919 */ /* 0x000e220000002500 */
[CC--:B------:R-:W-:Y:S01]  /*8780*/  LEA.HI R11, R9.reuse, R2.reuse, RZ, 0x5 ;  /* 0x00000002090b7211 */ /* 0x0c0fe200078f28ff */
[----:B------:R-:W1:Y:S01]  /*8790*/  LDC.64 R36, c[0x0][0x850] ;  /* 0x00021400ff247b82 */ /* 0x000e620000000a00 */
[----:B------:R-:W-:Y:S02]  /*87a0*/  LEA.HI R8, R9, R2, RZ, 0x4 ;  /* 0x0000000209087211 */ /* 0x000fe400078f20ff */
[----:B------:R-:W-:Y:S02]  /*87b0*/  SHF.R.S32.HI R0, RZ, 0x5, R11 ;  /* 0x00000005ff007819 */ /* 0x000fe4000001140b */
[----:B------:R-:W-:Y:S02]  /*87c0*/  SHF.R.S32.HI R7, RZ, 0x4, R8 ;  /* 0x00000004ff077819 */ /* 0x000fe40000011408 */
[----:B------:R-:W-:Y:S01]  /*87d0*/  LOP3.LUT R3, R3, 0x1c0, RZ, 0xc0, !PT ;  /* 0x000001c003037812 */ /* 0x000fe200078ec0ff */
[----:B------:R-:W-:Y:S01]  /*87e0*/  IMAD.SHL.U32 R6, R0, 0x10, RZ ;  /* 0x0000001000067824 */ /* 0x000fe200078e00ff */
[----:B------:R-:W-:-:S02]  /*87f0*/  LEA.HI R8, R8, R7, RZ, 0x1 ;  /* 0x0000000708087211 */ /* 0x000fc400078f08ff */
[-C--:B------:R-:W-:Y:S02]  /*8800*/  LEA.HI R4, R9, R2.reuse, RZ, 0x3 ;  /* 0x0000000209047211 */ /* 0x080fe400078f18ff */
[----:B------:R-:W-:Y:S02]  /*8810*/  LOP3.LUT R5, R3, 0x30, R6, 0xf8, !PT ;  /* 0x0000003003057812 */ /* 0x000fe400078ef806 */
[----:B------:R-:W-:Y:S02]  /*8820*/  LOP3.LUT R8, R8, 0x7ffffe, RZ, 0xc0, !PT ;  /* 0x007ffffe08087812 */ /* 0x000fe400078ec0ff */
[----:B------:R-:W-:Y:S02]  /*8830*/  LEA.HI R9, R9, R2, RZ, 0x7 ;  /* 0x0000000209097211 */ /* 0x000fe400078f38ff */
[----:B------:R-:W-:Y:S01]  /*8840*/  LOP3.LUT R4, R5, 0x8, R4, 0xf8, !PT ;  /* 0x0000000805047812 */ /* 0x000fe200078ef804 */
[----:B------:R-:W-:Y:S01]  /*8850*/  IMAD.IADD R8, R7, 0x1, -R8 ;  /* 0x0000000107087824 */ /* 0x000fe200078e0a08 */
[----:B------:R-:W-:Y:S01]  /*8860*/  SHF.R.U32.HI R3, RZ, 0x3, R3 ;  /* 0x00000003ff037819 */ /* 0x000fe20000011603 */
[----:B------:R-:W2:Y:S01]  /*8870*/  LDC.64 R6, c[0x0][0x870] ;  /* 0x00021c00ff067b82 */ /* 0x000ea20000000a00 */
[----:B------:R-:W-:-:S02]  /*8880*/  SHF.R.S32.HI R9, RZ, 0x7, R9 ;  /* 0x00000007ff097819 */ /* 0x000fc40000011409 */
[----:B------:R-:W-:Y:S02]  /*8890*/  LOP3.LUT R3, R4, R3, RZ, 0x3c, !PT ;  /* 0x0000000304037212 */ /* 0x000fe400078e3cff */
[----:B------:R-:W-:Y:S01]  /*88a0*/  F2FP.F16.F32.PACK_AB R147, R151, R150 ;  /* 0x000000969793723e */ /* 0x000fe200000000ff */
[----:B------:R-:W-:Y:S01]  /*88b0*/  IMAD R8, R9, 0xa, R8 ;  /* 0x0000000a09087824 */ /* 0x000fe200078e0208 */
[----:B------:R-:W-:Y:S01]  /*88c0*/  F2FP.F16.F32.PACK_AB R153, R155, R154 ;  /* 0x0000009a9b99723e */ /* 0x000fe200000000ff */
[----:B------:R-:W3:Y:S01]  /*88d0*/  LDC.64 R4, c[0x0][0x870] ;  /* 0x00021c00ff047b82 */ /* 0x000ee20000000a00 */
[----:B------:R-:W-:Y:S01]  /*88e0*/  F2FP.F16.F32.PACK_AB R154, R157, R156 ;  /* 0x0000009c9d9a723e */ /* 0x000fe200000000ff */
[----:B------:R-:W-:Y:S01]  /*88f0*/  IMAD.U32 R3, R8, 0x200, R3 ;  /* 0x0000020008037824 */ /* 0x000fe200078e0003 */
[----:B------:R-:W-:Y:S02]  /*8900*/  F2FP.F16.F32.PACK_AB R155, R159, R158 ;  /* 0x0000009e9f9b723e */ /* 0x000fe400000000ff */
[----:B------:R-:W-:-:S02]  /*8910*/  F2FP.F16.F32.PACK_AB R161, R163, R162 ;  /* 0x000000a2a3a1723e */ /* 0x000fc400000000ff */
        /* <DEDUP_REMOVED lines=26> */
[----:B------:R-:W-:Y:S02]  /*8ac0*/  F2FP.F16.F32.PACK_AB R209, R211, R210 ;  /* 0x000000d2d3d1723e */ /* 0x000fe400000000ff */
[----:B------:R-:W-:Y:S01]  /*8ad0*/  F2FP.F16.F32.PACK_AB R210, R213, R212 ;  /* 0x000000d4d5d2723e */ /* 0x000fe200000000ff */
[----:B------:R-:W-:Y:S01]  /*8ae0*/  STSM.16.MT88.4 [R3+0xc000], R200 ;  /* 0x00c000c803007844 */ /* 0x000fe20000004200 */
[----:B------:R-:W-:Y:S02]  /*8af0*/  F2FP.F16.F32.PACK_AB R211, R215, R214 ;  /* 0x000000d6d7d3723e */ /* 0x000fe400000000ff */
[----:B------:R-:W-:Y:S02]  /*8b00*/  F2FP.F16.F32.PACK_AB R57, R59, R58 ;  /* 0x0000003a3b39723e */ /* 0x000fe400000000ff */
[----:B------:R-:W-:Y:S01]  /*8b10*/  F2FP.F16.F32.PACK_AB R58, R61, R60 ;  /* 0x0000003c3d3a723e */ /* 0x000fe200000000ff */
[----:B------:R-:W-:Y:S01]  /*8b20*/  STSM.16.MT88.4 [R3+0x11000], R208 ;  /* 0x011000d003007844 */ /* 0x000fe20000004200 */
[----:B------:R-:W-:-:S02]  /*8b30*/  F2FP.F16.F32.PACK_AB R59, R63, R62 ;  /* 0x0000003e3f3b723e */ /* 0x000fc400000000ff */
[----:B------:R-:W-:Y:S02]  /*8b40*/  F2FP.F16.F32.PACK_AB R97, R99, R98 ;  /* 0x000000626361723e */ /* 0x000fe400000000ff */
[----:B------:R-:W-:Y:S01]  /*8b50*/  F2FP.F16.F32.PACK_AB R98, R101, R100 ;  /* 0x000000646562723e */ /* 0x000fe200000000ff */
[----:B------:R-:W-:Y:S01]  /*8b60*/  STSM.16.MT88.4 [R3], R56 ;  /* 0x0000003803007844 */ /* 0x000fe20000004200 */
[----:B------:R-:W-:Y:S02]  /*8b70*/  F2FP.F16.F32.PACK_AB R99, R103, R102 ;  /* 0x000000666763723e */ /* 0x000fe400000000ff */
        /* <DEDUP_REMOVED lines=32> */
[----:B--2---:R-:W-:-:S03]  /*8d80*/  ISETP.NE.U32.AND P0, PT, R6, RZ, PT ;  /* 0x000000ff0600720c */ /* 0x004fc60003f05070 */
[----:B------:R2:W-:Y:S01]  /*8d90*/  STSM.16.MT88.4 [R3+0x7000], R128 ;  /* 0x0070008003007844 */ /* 0x0005e20000004200 */
[----:B------:R-:W-:Y:S01]  /*8da0*/  BAR.SYNC.DEFER_BLOCKING 0x1, 0x100 ;  /* 0x0044000000007b1d */ /* 0x000fe20000010000 */
[----:B------:R-:W-:Y:S01]  /*8db0*/  ISETP.NE.AND.EX P0, PT, R7, RZ, PT, P0 ;  /* 0x000000ff0700720c */ /* 0x000fe20003f05300 */
[----:B---3--:R-:W-:-:S06]  /*8dc0*/  IMAD.WIDE R6, R233, 0x4, R4 ;  /* 0x00000004e9067825 */ /* 0x008fcc00078e0204 */
[----:B------:R-:W3:Y:S06]  /*8dd0*/  LDC.64 R4, c[0x0][0x878] ;  /* 0x00021e00ff047b82 */ /* 0x000eec0000000a00 */
[----:B------:R-:W4:Y:S01]  /*8de0*/  @P0 LDG.E R9, desc[UR8][R6.64] ;  /* 0x0000000806090981 */ /* 0x000f22000c1e1900 */
[----:B------:R-:W-:Y:S01]  /*8df0*/  LOP3.LUT R11, R11, 0xffffffe0, RZ, 0xc0, !PT ;  /* 0xffffffe00b0b7812 */ /* 0x000fe200078ec0ff */
[----:B------:R-:W-:Y:S01]  /*8e00*/  ULDC UR5, c[0x0][0x808] ;  /* 0x0002020000057ab9 */ /* 0x000fe20000000800 */
[----:B------:R-:W0:Y:S01]  /*8e10*/  S2UR UR7, SR_CTAID.Y ;  /* 0x00000000000779c3 */ /* 0x000e220000002600 */
[----:B------:R-:W-:Y:S01]  /*8e20*/  IMAD.U32 R8, RZ, RZ, UR5 ;  /* 0x00000005ff087e24 */ /* 0x000fe2000f8e00ff */
[----:B---3--:R-:W-:Y:S01]  /*8e30*/  ISETP.NE.U32.AND P1, PT, R4, RZ, PT ;  /* 0x000000ff0400720c */ /* 0x008fe20003f25070 */
[----:B------:R-:W-:-:S02]  /*8e40*/  IMAD.IADD R11, R2, 0x1, -R11 ;  /* 0x00000001020b7824 */ /* 0x000fc400078e0a0b */
[----:B------:R-:W-:Y:S01]  /*8e50*/  IMAD.SHL.U32 R2, R0, 0x40, RZ ;  /* 0x0000004000027824 */ /* 0x000fe200078e00ff */
[----:B------:R-:W-:Y:S01]  /*8e60*/  ISETP.NE.AND.EX P1, PT, R5, RZ, PT, P1 ;  /* 0x000000ff0500720c */ /* 0x000fe20003f25310 */
[----:B------:R-:W-:Y:S01]  /*8e70*/  IMAD.SHL.U32 R28, R11, 0x8, RZ ;  /* 0x000000080b1c7824 */ /* 0x000fe200078e00ff */
[----:B------:R-:W-:Y:S02]  /*8e80*/  SHF.R.S32.HI R10, RZ, 0x1f, R11 ;  /* 0x0000001fff0a7819 */ /* 0x000fe4000001140b */
[----:B--2---:R-:W-:Y:S02]  /*8e90*/  LOP3.LUT R3, R2, 0x1c0, RZ, 0xc0, !PT ;  /* 0x000001c002037812 */ /* 0x004fe400078ec0ff */
[----:B------:R-:W-:Y:S02]  /*8ea0*/  LEA.HI R10, R10, R11, RZ, 0x3 ;  /* 0x0000000b0a0a7211 */ /* 0x000fe400078f18ff */
[----:B------:R-:W-:Y:S02]  /*8eb0*/  LOP3.LUT R2, R3, 0x38, R28, 0xf8, !PT ;  /* 0x0000003803027812 */ /* 0x000fe400078ef81c */
[----:B------:R-:W-:-:S03]  /*8ec0*/  SHF.R.U32.HI R3, RZ, 0x3, R3 ;  /* 0x00000003ff037819 */ /* 0x000fc60000011603 */
[----:B------:R-:W2:Y:S01]  /*8ed0*/  @P1 LDC.64 R4, c[0x0][0x878] ;  /* 0x00021e00ff041b82 */ /* 0x000ea20000000a00 */
[----:B------:R-:W-:Y:S02]  /*8ee0*/  LOP3.LUT R3, R2, R3, RZ, 0x3c, !PT ;  /* 0x0000000302037212 */ /* 0x000fe400078e3cff */
[----:B------:R-:W-:-:S05]  /*8ef0*/  SHF.R.S32.HI R10, RZ, 0x3, R10 ;  /* 0x00000003ff0a7819 */ /* 0x000fca000001140a */
[----:B------:R-:W-:Y:S01]  /*8f00*/  IMAD R10, R10, 0x1400, R3 ;  /* 0x000014000a0a7824 */ /* 0x000fe200078e0203 */
[----:B------:R-:W-:Y:S01]  /*8f10*/  CS2R R2, SRZ ;  /* 0x0000000000027805 */ /* 0x000fe2000001ff00 */
[----:B--2---:R-:W-:-:S05]  /*8f20*/  @P1 IMAD.WIDE R4, R233, 0x4, R4 ;  /* 0x00000004e9041825 */ /* 0x004fca00078e0204 */
[----:B------:R2:W5:Y:S01]  /*8f30*/  @P1 LDG.E R8, desc[UR8][R4.64] ;  /* 0x0000000804081981 */ /* 0x000562000c1e1900 */
[----:B----4-:R-:W-:Y:S01]  /*8f40*/  @P0 SHF.R.S32.HI R12, RZ, 0x1f, R9 ;  /* 0x0000001fff0c0819 */ /* 0x010fe20000011409 */
[----:B012---:R-:W-:Y:S06]  /*8f50*/  @P1 BRA `(.L_x_136) ;  /* 0x0000000000141947 */ /* 0x007fec0003800000 */
[----:B------:R-:W-:Y:S05]  /*8f60*/  @!P0 BRA `(.L_x_136) ;  /* 0x0000000000108947 */ /* 0x000fea0003800000 */
[----:B------:R-:W-:Y:S02]  /*8f70*/  ULDC.64 UR8, c[0x0][0x208] ;  /* 0x0000820000087ab9 */ /* 0x000fe40000000a00 */
[----:B------:R-:W2:Y:S04]  /*8f80*/  LDG.E R5, desc[UR8][R6.64] ;  /* 0x0000000806057981 */ /* 0x000ea8000c1e1900 */
[----:B-----5:R-:W2:Y:S02]  /*8f90*/  LDG.E R8, desc[UR8][R6.64+0x4] ;  /* 0x0000040806087981 */ /* 0x020ea4000c1e1900 */
[----:B--2---:R-:W-:-:S07]  /*8fa0*/  IMAD.IADD R8, R8, 0x1, -R5 ;  /* 0x0000000108087824 */ /* 0x004fce00078e0a05 */
.L_x_136:
[----:B-----5:R-:W-:Y:S01]  /*8fb0*/  IMAD R8, R39, -0x50, R8 ;  /* 0xffffffb027087824 */ /* 0x020fe200078e0208 */
[----:B------:R-:W-:Y:S01]  /*8fc0*/  LEA R30, R10, UR4, 0x1 ;  /* 0x000000040a1e7c11 */ /* 0x000fe2000f8e08ff */
[----:B------:R-:W-:Y:S01]  /*8fd0*/  @P0 IMAD.MOV.U32 R2, RZ, RZ, R9 ;  /* 0x000000ffff020224 */ /* 0x000fe200078e0009 */
[----:B------:R-:W-:Y:S01]  /*8fe0*/  USHF.R.S32.HI UR8, URZ, 0x1f, UR7 ;  /* 0x0000001f3f087899 */ /* 0x000fe20008011407 */
[----:B------:R-:W-:Y:S01]  /*8ff0*/  @P0 IMAD.MOV.U32 R3, RZ, RZ, R12 ;  /* 0x000000ffff030224 */ /* 0x000fe200078e000c */
[----:B------:R-:W-:Y:S01]  /*9000*/  VIMNMX R52, R8, 0x50, PT ;  /* 0x0000005008347848 */ /* 0x000fe20003fe0100 */
[----:B------:R0:W1:Y:S01]  /*9010*/  LDS.128 R40, [R30+0xa400] ;  /* 0x00a400001e287984 */ /* 0x0000620000000c00 */
[C---:B------:R-:W-:Y:S01]  /*9020*/  VIADD R32, R0.reuse, 0x18 ;  /* 0x0000001800207836 */ /* 0x040fe20000000000 */
[C---:B------:R-:W-:Y:S01]  /*9030*/  IADD3 R2, P1, R0.reuse, R2, RZ ;  /* 0x0000000200027210 */ /* 0x040fe20007f3e0ff */
[C---:B------:R-:W-:Y:S01]  /*9040*/  VIADD R29, R0.reuse, 0x8 ;  /* 0x00000008001d7836 */ /* 0x040fe20000000000 */
[----:B------:R0:W2:Y:S01]  /*9050*/  LDS.128 R4, [R30+0x1000] ;  /* 0x001000001e047984 */ /* 0x0000a20000000c00 */
[----:B------:R-:W-:Y:S01]  /*9060*/  VIADD R31, R0, 0x10 ;  /* 0x00000010001f7836 */ /* 0x000fe20000000000 */
[-C--:B------:R-:W-:Y:S01]  /*9070*/  ISETP.GE.AND P2, PT, R32, R52.reuse, PT ;  /* 0x000000342000720c */ /* 0x080fe20003f46270 */
[----:B------:R-:W-:Y:S01]  /*9080*/  IMAD R34, R36, UR8, RZ ;  /* 0x0000000824227c24 */ /* 0x000fe2000f8e02ff */
[----:B------:R0:W3:Y:S01]  /*9090*/  LDS.128 R8, [R30+0x1400] ;  /* 0x001400001e087984 */ /* 0x0000e20000000c00 */
[----:B------:R-:W4:Y:S01]  /*90a0*/  LDC.64 R32, c[0x0][0x820] ;  /* 0x00020800ff207b82 */ /* 0x000f220000000a00 */
[CC--:B------:R-:W-:Y:S01]  /*90b0*/  ISETP.GE.AND P4, PT, R0.reuse, R52.reuse, PT ;  /* 0x000000340000720c */ /* 0x0c0fe20003f86270 */
[----:B------:R-:W-:Y:S01]  /*90c0*/  ULDC UR6, c[0x0][0x83c] ;  /* 0x00020f0000067ab9 */ /* 0x000fe20000000800 */
[----:B------:R0:W0:Y:S01]  /*90d0*/  LDS.128 R12, [R30+0x1800] ;  /* 0x001800001e0c7984 */ /* 0x0000220000000c00 */
[-C--:B------:R-:W-:Y:S01]  /*90e0*/  ISETP.GE.AND P6, PT, R29, R52.reuse, PT ;  /* 0x000000341d00720c */ /* 0x080fe20003fc6270 */
[----:B------:R-:W-:Y:S01]  /*90f0*/  IMAD R37, R37, UR7, R34 ;  /* 0x0000000725257c24 */ /* 0x000fe2000f8e0222 */
[--C-:B------:R-:W-:Y:S01]  /*9100*/  SHF.R.S32.HI R29, RZ, 0x1f, R28.reuse ;  /* 0x0000001fff1d7819 */ /* 0x100fe2000001141c */
[----:B------:R0:W0:Y:S01]  /*9110*/  LDS.128 R16, [R30+0x1c00] ;  /* 0x001c00001e107984 */ /* 0x0000220000000c00 */
[----:B------:R-:W-:Y:S01]  /*9120*/  SHF.R.S32.HI R50, RZ, 0x1f, R233 ;  /* 0x0000001fff327819 */ /* 0x000fe200000114e9 */
[----:B------:R-:W-:Y:S01]  /*9130*/  ULDC.64 UR4, c[0x0][0x858] ;  /* 0x0002160000047ab9 */ /* 0x000fe20000000a00 */
[C---:B------:R-:W-:Y:S01]  /*9140*/  LEA.HI.X.SX32 R3, R0.reuse, R3, 0x1, P1 ;  /* 0x0000000300037211 */ /* 0x040fe200008f0eff */
[----:B------:R0:W0:Y:S01]  /*9150*/  LDS.128 R20, [R30+0x2000] ;  /* 0x002000001e147984 */ /* 0x0000220000000c00 */
[-C--:B------:R-:W-:Y:S01]  /*9160*/  ISETP.GE.AND P3, PT, R31, R52.reuse, PT ;  /* 0x000000341f00720c */ /* 0x080fe20003f66270 */
[----:B------:R-:W-:Y:S01]  /*9170*/  VIADD R31, R0, 0x20 ;  /* 0x00000020001f7836 */ /* 0x000fe20000000000 */
[----:B------:R-:W-:Y:S01]  /*9180*/  ISETP.GE.OR P1, PT, R28, UR6, P4 ;  /* 0x000000061c007c0c */ /* 0x000fe2000a726670 */
[----:B------:R0:W0:Y:S01]  /*9190*/  LDS.128 R24, [R30+0x2400] ;  /* 0x002400001e187984 */ /* 0x0000220000000c00 */
[----:B------:R-:W-:Y:S01]  /*91a0*/  SEL R50, R50, RZ, !P0 ;  /* 0x000000ff32327207 */ /* 0x000fe20004000000 */
[----:B------:R-:W-:Y:S01]  /*91b0*/  IMAD.WIDE.U32 R34, R36, UR7, R28 ;  /* 0x0000000724227c25 */ /* 0x000fe2000f8e001c */
[----:B------:R-:W-:Y:S01]  /*91c0*/  ISETP.GE.AND P5, PT, R31, R52, PT ;  /* 0x000000341f00720c */ /* 0x000fe20003fa6270 */
[----:B------:R-:W-:Y:S01]  /*91d0*/  BSSY B1, `(.L_x_137) ;  /* 0x0000019000017945 */ /* 0x000fe20003800000 */
[----:B------:R-:W-:Y:S01]  /*91e0*/  SEL R233, R233, RZ, !P0 ;  /* 0x000000ffe9e97207 */ /* 0x000fe20004000000 */
[----:B------:R-:W-:Y:S01]  /*91f0*/  IMAD.IADD R35, R35, 0x1, R37 ;  /* 0x0000000123237824 */ /* 0x000fe200078e0225 */
[----:B------:R-:W-:Y:S01]  /*9200*/  P2R R51, PR, RZ, 0x40 ;  /* 0x00000040ff337803 */ /* 0x000fe20000000000 */
[----:B------:R-:W-:Y:S01]  /*9210*/  IMAD R31, R50, UR4, RZ ;  /* 0x00000004321f7c24 */ /* 0x000fe2000f8e02ff */
[----:B------:R-:W-:Y:S01]  /*9220*/  P2R R53, PR, RZ, 0x8 ;  /* 0x00000008ff357803 */ /* 0x000fe20000000000 */
[----:B------:R-:W-:Y:S01]  /*9230*/  IMAD.WIDE.U32 R34, R233, UR4, R34 ;  /* 0x00000004e9227c25 */ /* 0x000fe2000f8e0022 */
[----:B------:R-:W-:-:S02]  /*9240*/  P2R R54, PR, RZ, 0x4 ;  /* 0x00000004ff367803 */ /* 0x000fc40000000000 */
[----:B------:R-:W-:Y:S01]  /*9250*/  ISETP.GE.OR P0, PT, R28, UR6, P6 ;  /* 0x000000061c007c0c */ /* 0x000fe2000b706670 */
[----:B------:R-:W-:Y:S02]  /*9260*/  IMAD R31, R233, UR5, R31 ;  /* 0x00000005e91f7c24 */ /* 0x000fe4000f8e021f */
[----:B------:R-:W-:-:S04]  /*9270*/  IMAD.WIDE R2, R39, 0x50, R2 ;  /* 0x0000005027027825 */ /* 0x000fc800078e0202 */
[----:B------:R-:W-:Y:S01]  /*9280*/  IMAD.IADD R37, R35, 0x1, R31 ;  /* 0x0000000123257824 */ /* 0x000fe200078e021f */
[----:B-12---:R-:W-:Y:S06]  /*9290*/  @P1 BRA `(.L_x_138) ;  /* 0x0000000000301947 */ /* 0x006fec0003800000 */
[----:B------:R-:W1:Y:S01]  /*92a0*/  LDS.128 R44, [R30+0xa000] ;  /* 0x00a000001e2c7984 */ /* 0x000e620000000c00 */
[----:B------:R-:W-:Y:S01]  /*92b0*/  ULDC.64 UR4, c[0x0][0x848] ;  /* 0x0002120000047ab9 */ /* 0x000fe20000000a00 */
[----:B------:R-:W-:Y:S01]  /*92c0*/  IMAD.MOV.U32 R36, RZ, RZ, R34 ;  /* 0x000000ffff247224 */ /* 0x000fe200078e0022 */
[----:B------:R-:W-:Y:S01]  /*92d0*/  ULDC.64 UR10, c[0x0][0x208] ;  /* 0x00008200000a7ab9 */ /* 0x000fe20000000a00 */
[----:B------:R-:W-:Y:S02]  /*92e0*/  IMAD R31, R3, UR4, RZ ;  /* 0x00000004031f7c24 */ /* 0x000fe4000f8e02ff */
[----:B------:R-:W-:-:S04]  /*92f0*/  IMAD.WIDE.U32 R38, R2, UR4, R36 ;  /* 0x0000000402267c25 */ /* 0x000fc8000f8e0024 */
[----:B------:R-:W-:Y:S01]  /*9300*/  IMAD R31, R2, UR5, R31 ;  /* 0x00000005021f7c24 */ /* 0x000fe2000f8e021f */
[----:B------:R-:W-:Y:S02]  /*9310*/  ULDC.64 UR4, c[0x0][0x830] ;  /* 0x00020c0000047ab9 */ /* 0x000fe40000000a00 */
[----:B------:R-:W-:Y:S01]  /*9320*/  LEA R48, P1, R38, UR4, 0x1 ;  /* 0x0000000426307c11 */ /* 0x000fe2000f8208ff */
[----:B------:R-:W-:-:S05]  /*9330*/  IMAD.IADD R31, R39, 0x1, R31 ;  /* 0x00000001271f7824 */ /* 0x000fca00078e021f */
[----:B------:R-:W-:-:S05]  /*9340*/  LEA.HI.X R49, R38, UR5, R31, 0x1, P1 ;  /* 0x0000000526317c11 */ /* 0x000fca00088f0c1f */
[----:B-1----:R1:W-:Y:S02]  /*9350*/  STG.E.128 desc[UR10][R48.64], R44 ;  /* 0x0000002c30007986 */ /* 0x0023e4000c101d0a */
.L_x_138:
[----:B------:R-:W-:Y:S05]  /*9360*/  BSYNC B1 ;  /* 0x0000000000017941 */ /* 0x000fea0003800000 */
.L_x_137:
[----:B------:R-:W-:Y:S04]  /*9370*/  BSSY B1, `(.L_x_139) ;  /* 0x0000010000017945 */ /* 0x000fe80003800000 */
[----:B------:R-:W-:Y:S05]  /*9380*/  @P0 BRA `(.L_x_140) ;  /* 0x0000000000380947 */ /* 0x000fea0003800000 */
[----:B------:R-:W-:Y:S01]  /*9390*/  IADD3 R31, P0, R2, 0x8, RZ ;  /* 0x00000008021f7810 */ /* 0x000fe20007f1e0ff */
[----:B------:R-:W-:Y:S01]  /*93a0*/  ULDC.64 UR4, c[0x0][0x848] ;  /* 0x0002120000047ab9 */ /* 0x000fe20000000a00 */
[----:B------:R-:W-:Y:S01]  /*93b0*/  IMAD.MOV.U32 R39, RZ, RZ, R37 ;  /* 0x000000ffff277224 */ /* 0x000fe200078e0025 */
[----:B------:R-:W-:Y:S02]  /*93c0*/  ULDC.64 UR10, c[0x0][0x208] ;  /* 0x00008200000a7ab9 */ /* 0x000fe40000000a00 */
[----:B------:R-:W-:-:S04]  /*93d0*/  IMAD.X R38, RZ, RZ, R3, P0 ;  /* 0x000000ffff267224 */ /* 0x000fc800000e0603 */
[----:B-1----:R-:W-:Y:S02]  /*93e0*/  IMAD R44, R38, UR4, RZ ;  /* 0x00000004262c7c24 */ /* 0x002fe4000f8e02ff */
[----:B------:R-:W-:-:S04]  /*93f0*/  IMAD.MOV.U32 R38, RZ, RZ, R34 ;  /* 0x000000ffff267224 */ /* 0x000fc800078e0022 */
[----:B------:R-:W-:-:S04]  /*9400*/  IMAD.WIDE.U32 R38, R31, UR4, R38 ;  /* 0x000000041f267c25 */ /* 0x000fc8000f8e0026 */
[----:B------:R-:W-:Y:S01]  /*9410*/  IMAD R31, R31, UR5, R44 ;  /* 0x000000051f1f7c24 */ /* 0x000fe2000f8e022c */
[----:B------:R-:W-:Y:S02]  /*9420*/  ULDC.64 UR4, c[0x0][0x830] ;  /* 0x00020c0000047ab9 */ /* 0x000fe40000000a00 */
[----:B------:R-:W-:Y:S01]  /*9430*/  LEA R44, P0, R38, UR4, 0x1 ;  /* 0x00000004262c7c11 */ /* 0x000fe2000f8008ff */
[----:B------:R-:W-:-:S05]  /*9440*/  IMAD.IADD R31, R39, 0x1, R31 ;  /* 0x00000001271f7824 */ /* 0x000fca00078e021f */
[----:B------:R-:W-:-:S05]  /*9450*/  LEA.HI.X R45, R38, UR5, R31, 0x1, P0 ;  /* 0x00000005262d7c11 */ /* 0x000fca00080f0c1f */
[----:B------:R2:W-:Y:S02]  /*9460*/  STG.E.128 desc[UR10][R44.64], R40 ;  /* 0x000000282c007986 */ /* 0x0005e4000c101d0a */
.L_x_140:
[----:B------:R-:W-:Y:S05]  /*9470*/  BSYNC B1 ;  /* 0x0000000000017941 */ /* 0x000fea0003800000 */
.L_x_139:
[----:B--2---:R2:W0:Y:S01]  /*9480*/  LDS.128 R40, [R30+0xa800] ;  /* 0x00a800001e287984 */ /* 0x0044220000000c00 */
[C---:B------:R-:W-:Y:S01]  /*9490*/  ISETP.GE.OR P1, PT, R28.reuse, UR6, P3 ;  /* 0x000000061c007c0c */ /* 0x040fe20009f26670 */
[----:B------:R-:W-:Y:S01]  /*94a0*/  BSSY B1, `(.L_x_141) ;  /* 0x0000011000017945 */ /* 0x000fe20003800000 */
[----:B------:R-:W-:-:S11]  /*94b0*/  ISETP.GE.OR P0, PT, R28, UR6, P2 ;  /* 0x000000061c007c0c */ /* 0x000fd60009706670 */
[----:B--2---:R-:W-:Y:S05]  /*94c0*/  @P1 BRA `(.L_x_142) ;  /* 0x0000000000381947 */ /* 0x004fea0003800000 */
        /* <DEDUP_REMOVED lines=13> */
[----:B0-----:R2:W-:Y:S02]  /*95a0*/  STG.E.128 desc[UR10][R44.64], R40 ;  /* 0x000000282c007986 */ /* 0x0015e4000c101d0a */
.L_x_142:
[----:B------:R-:W-:Y:S05]  /*95b0*/  BSYNC B1 ;  /* 0x0000000000017941 */ /* 0x000fea0003800000 */
.L_x_141:
[----:B0-2---:R0:W2:Y:S01]  /*95c0*/  LDS.128 R40, [R30+0xac00] ;  /* 0x00ac00001e287984 */ /* 0x0050a20000000c00 */
[----:B------:R-:W-:Y:S01]  /*95d0*/  BSSY B1, `(.L_x_143) ;  /* 0x0000011000017945 */ /* 0x000fe20003800000 */
[----:B------:R-:W-:-:S03]  /*95e0*/  VIADD R31, R0, 0x28 ;  /* 0x00000028001f7836 */ /* 0x000fc60000000000 */
[----:B------:R-:W-:Y:S05]  /*95f0*/  @P0 BRA `(.L_x_144) ;  /* 0x0000000000380947 */ /* 0x000fea0003800000 */
[----:B-1----:R-:W-:Y:S01]  /*9600*/  IADD3 R45, P0, R2, 0x18, RZ ;  /* 0x00000018022d7810 */ /* 0x002fe20007f1e0ff */
[----:B------:R-:W-:Y:S01]  /*9610*/  ULDC.64 UR4, c[0x0][0x848] ;  /* 0x0002120000047ab9 */ /* 0x000fe20000000a00 */
[----:B------:R-:W-:Y:S01]  /*9620*/  IMAD.MOV.U32 R39, RZ, RZ, R37 ;  /* 0x000000ffff277224 */ /* 0x000fe200078e0025 */
[----:B------:R-:W-:Y:S02]  /*9630*/  ULDC.64 UR10, c[0x0][0x208] ;  /* 0x00008200000a7ab9 */ /* 0x000fe40000000a00 */
[----:B------:R-:W-:-:S04]  /*9640*/  IMAD.X R38, RZ, RZ, R3, P0 ;  /* 0x000000ffff267224 */ /* 0x000fc800000e0603 */
[----:B------:R-:W-:Y:S02]  /*9650*/  IMAD R44, R38, UR4, RZ ;  /* 0x00000004262c7c24 */ /* 0x000fe4000f8e02ff */
[----:B------:R-:W-:-:S04]  /*9660*/  IMAD.MOV.U32 R38, RZ, RZ, R34 ;  /* 0x000000ffff267224 */ /* 0x000fc800078e0022 */
[----:B------:R-:W-:-:S04]  /*9670*/  IMAD.WIDE.U32 R38, R45, UR4, R38 ;  /* 0x000000042d267c25 */ /* 0x000fc8000f8e0026 */
[----:B------:R-:W-:Y:S01]  /*9680*/  IMAD R45, R45, UR5, R44 ;  /* 0x000000052d2d7c24 */ /* 0x000fe2000f8e022c */
[----:B------:R-:W-:Y:S02]  /*9690*/  ULDC.64 UR4, c[0x0][0x830] ;  /* 0x00020c0000047ab9 */ /* 0x000fe40000000a00 */
[----:B------:R-:W-:Y:S01]  /*96a0*/  LEA R44, P0, R38, UR4, 0x1 ;  /* 0x00000004262c7c11 */ /* 0x000fe2000f8008ff */
[----:B------:R-:W-:-:S05]  /*96b0*/  IMAD.IADD R39, R39, 0x1, R45 ;  /* 0x0000000127277824 */ /* 0x000fca00078e022d */
[----:B------:R-:W-:-:S05]  /*96c0*/  LEA.HI.X R45, R38, UR5, R39, 0x1, P0 ;  /* 0x00000005262d7c11 */ /* 0x000fca00080f0c27 */
[----:B--2---:R1:W-:Y:S02]  /*96d0*/  STG.E.128 desc[UR10][R44.64], R40 ;  /* 0x000000282c007986 */ /* 0x0043e4000c101d0a */
.L_x_144:
[----:B------:R-:W-:Y:S05]  /*96e0*/  BSYNC B1 ;  /* 0x0000000000017941 */ /* 0x000fea0003800000 */
.L_x_143:
[----:B-12---:R1:W2:Y:S01]  /*96f0*/  LDS.128 R40, [R30+0xb000] ;  /* 0x00b000001e287984 */ /* 0x0062a20000000c00 */
[----:B------:R-:W-:Y:S01]  /*9700*/  ISETP.GE.OR P0, PT, R28, UR6, P5 ;  /* 0x000000061c007c0c */ /* 0x000fe2000af06670 */
[----:B------:R-:W-:Y:S01]  /*9710*/  BSSY B1, `(.L_x_145) ;  /* 0x0000011000017945 */ /* 0x000fe20003800000 */
[----:B------:R-:W-:-:S11]  /*9720*/  ISETP.GE.AND P3, PT, R31, R52, PT ;  /* 0x000000341f00720c */ /* 0x000fd60003f66270 */
[----:B-1----:R-:W-:Y:S05]  /*9730*/  @P0 BRA `(.L_x_146) ;  /* 0x0000000000380947 */ /* 0x002fea0003800000 */
[----:B------:R-:W-:Y:S01]  /*9740*/  IADD3 R31, P0, R2, 0x20, RZ ;  /* 0x00000020021f7810 */ /* 0x000fe20007f1e0ff */
        /* <DEDUP_REMOVED lines=13> */
.L_x_146:
[----:B------:R-:W-:Y:S05]  /*9820*/  BSYNC B1 ;  /* 0x0000000000017941 */ /* 0x000fea0003800000 */
.L_x_145:
[----:B-12---:R1:W2:Y:S01]  /*9830*/  LDS.128 R40, [R30+0xb400] ;  /* 0x00b400001e287984 */ /* 0x0062a20000000c00 */
[----:B------:R-:W-:Y:S01]  /*9840*/  ISETP.GE.OR P0, PT, R28, UR6, P3 ;  /* 0x000000061c007c0c */ /* 0x000fe20009f06670 */
[----:B------:R-:W-:Y:S01]  /*9850*/  BSSY B1, `(.L_x_147) ;  /* 0x0000011000017945 */ /* 0x000fe20003800000 */
[----:B------:R-:W-:-:S11]  /*9860*/  VIADD R31, R0, 0x30 ;  /* 0x00000030001f7836 */ /* 0x000fd60000000000 */
        /* <DEDUP_REMOVED lines=15> */
.L_x_148:
[----:B------:R-:W-:Y:S05]  /*9960*/  BSYNC B1 ;  /* 0x0000000000017941 */ /* 0x000fea0003800000 */
.L_x_147:
[----:B-12---:R1:W2:Y:S01]  /*9970*/  LDS.128 R40, [R30+0xb800] ;  /* 0x00b800001e287984 */ /* 0x0062a20000000c00 */
[----:B------:R-:W-:Y:S01]  /*9980*/  ISETP.GE.AND P2, PT, R31, R52, PT ;  /* 0x000000341f00720c */ /* 0x000fe20003f46270 */
[----:B------:R-:W-:Y:S01]  /*9990*/  BSSY B1, `(.L_x_149) ;  /* 0x0000012000017945 */ /* 0x000fe20003800000 */
[----:B------:R-:W-:Y:S02]  /*99a0*/  VIADD R31, R0, 0x38 ;  /* 0x00000038001f7836 */ /* 0x000fe40000000000 */
[----:B------:R-:W-:-:S13]  /*99b0*/  ISETP.GE.OR P0, PT, R28, UR6, P2 ;  /* 0x000000061c007c0c */ /* 0x000fda0009706670 */
        /* <DEDUP_REMOVED lines=15> */
.L_x_150:
[----:B------:R-:W-:Y:S05]  /*9ab0*/  BSYNC B1 ;  /* 0x0000000000017941 */ /* 0x000fea0003800000 */
.L_x_149:
        /* <DEDUP_REMOVED lines=20> */
.L_x_152:
[----:B------:R-:W-:Y:S05]  /*9c00*/  BSYNC B1 ;  /* 0x0000000000017941 */ /* 0x000fea0003800000 */
.L_x_151:
[----:B-12---:R1:W2:Y:S01]  /*9c10*/  LDS.128 R40, [R30+0xc000] ;  /* 0x00c000001e287984 */ /* 0x0062a20000000c00 */
[----:B------:R-:W-:Y:S01]  /*9c20*/  ISETP.GE.AND P0, PT, R46, R52, PT ;  /* 0x000000342e00720c */ /* 0x000fe20003f06270 */
[----:B------:R-:W-:Y:S01]  /*9c30*/  BSSY B1, `(.L_x_153) ;  /* 0x0000012000017945 */ /* 0x000fe20003800000 */
[----:B----4-:R-:W-:Y:S02]  /*9c40*/  IMAD R48, R32, UR8, RZ ;  /* 0x0000000820307c24 */ /* 0x010fe4000f8e02ff */
        /* <DEDUP_REMOVED lines=16> */
.L_x_154:
[----:B------:R-:W-:Y:S05]  /*9d50*/  BSYNC B1 ;  /* 0x0000000000017941 */ /* 0x000fea0003800000 */
.L_x_153:
[----:B-12---:R1:W2:Y:S01]  /*9d60*/  LDS.128 R40, [R30+0xc400] ;  /* 0x00c400001e287984 */ /* 0x0062a20000000c00 */
[----:B------:R-:W-:Y:S01]  /*9d70*/  VIADD R0, R0, 0x48 ;  /* 0x0000004800007836 */ /* 0x000fe20000000000 */
[----:B------:R-:W-:Y:S01]  /*9d80*/  BSSY B1, `(.L_x_155) ;  /* 0x0000015000017945 */ /* 0x000fe20003800000 */
[----:B------:R-:W-:Y:S02]  /*9d90*/  IMAD R45, R33, UR7, R48 ;  /* 0x00000007212d7c24 */ /* 0x000fe4000f8e0230 */
[----:B------:R-:W-:Y:S01]  /*9da0*/  IMAD.WIDE.U32 R38, R32, UR7, R28 ;  /* 0x0000000720267c25 */ /* 0x000fe2000f8e001c */
[----:B------:R-:W-:-:S04]  /*9db0*/  ISETP.GE.AND P6, PT, R0, R52, PT ;  /* 0x000000340000720c */ /* 0x000fc80003fc6270 */
[----:B------:R-:W-:Y:S02]  /*9dc0*/  P2R R44, PR, RZ, 0x40 ;  /* 0x00000040ff2c7803 */ /* 0x000fe40000000000 */
[----:B------:R-:W-:-:S13]  /*9dd0*/  ISETP.GE.OR P6, PT, R28, UR6, P6 ;  /* 0x000000061c007c0c */ /* 0x000fda000b7c6670 */
[----:B-1----:R-:W-:Y:S05]  /*9de0*/  @P6 BRA `(.L_x_156) ;  /* 0x0000000000386947 */ /* 0x002fea0003800000 */
[----:B------:R-:W-:Y:S01]  /*9df0*/  IADD3 R31, P6, R2, 0x48, RZ ;  /* 0x00000048021f7810 */ /* 0x000fe20007fde0ff */
[----:B------:R-:W-:Y:S01]  /*9e00*/  ULDC.64 UR4, c[0x0][0x848] ;  /* 0x0002120000047ab9 */ /* 0x000fe20000000a00 */
[----:B------:R-:W-:Y:S01]  /*9e10*/  IMAD.MOV.U32 R32, RZ, RZ, R34 ;  /* 0x000000ffff207224 */ /* 0x000fe200078e0022 */
[----:B------:R-:W-:Y:S01]  /*9e20*/  ULDC.64 UR10, c[0x0][0x208] ;  /* 0x00008200000a7ab9 */ /* 0x000fe20000000a00 */
[----:B------:R-:W-:Y:S02]  /*9e30*/  IMAD.MOV.U32 R33, RZ, RZ, R37 ;  /* 0x000000ffff217224 */ /* 0x000fe400078e0025 */
[----:B------:R-:W-:Y:S02]  /*9e40*/  IMAD.X R0, RZ, RZ, R3, P6 ;  /* 0x000000ffff007224 */ /* 0x000fe400030e0603 */
[----:B------:R-:W-:-:S04]  /*9e50*/  IMAD.WIDE.U32 R32, R31, UR4, R32 ;  /* 0x000000041f207c25 */ /* 0x000fc8000f8e0020 */
[----:B------:R-:W-:-:S04]  /*9e60*/  IMAD R0, R0, UR4, RZ ;  /* 0x0000000400007c24 */ /* 0x000fc8000f8e02ff */
[----:B------:R-:W-:Y:S01]  /*9e70*/  IMAD R31, R31, UR5, R0 ;  /* 0x000000051f1f7c24 */ /* 0x000fe2000f8e0200 */
[----:B------:R-:W-:Y:S02]  /*9e80*/  ULDC.64 UR4, c[0x0][0x830] ;  /* 0x00020c0000047ab9 */ /* 0x000fe40000000a00 */
[----:B------:R-:W-:Y:S01]  /*9e90*/  LEA R34, P6, R32, UR4, 0x1 ;  /* 0x0000000420227c11 */ /* 0x000fe2000f8c08ff */
[----:B------:R-:W-:-:S05]  /*9ea0*/  IMAD.IADD R31, R33, 0x1, R31 ;  /* 0x00000001211f7824 */ /* 0x000fca00078e021f */
[----:B------:R-:W-:-:S05]  /*9eb0*/  LEA.HI.X R35, R32, UR5, R31, 0x1, P6 ;  /* 0x0000000520237c11 */ /* 0x000fca000b0f0c1f */
[----:B--2---:R1:W-:Y:S02]  /*9ec0*/  STG.E.128 desc[UR10][R34.64], R40 ;  /* 0x0000002822007986 */ /* 0x0043e4000c101d0a */
.L_x_156:
[----:B------:R-:W-:Y:S05]  /*9ed0*/  BSYNC B1 ;  /* 0x0000000000017941 */ /* 0x000fea0003800000 */
.L_x_155:
[----:B-1----:R1:W4:Y:S01]  /*9ee0*/  LDS.128 R32, [R30] ;  /* 0x000000001e207984 */ /* 0x0023220000000c00 */
[----:B------:R-:W-:Y:S01]  /*9ef0*/  P2R R0, PR, RZ, 0x4 ;  /* 0x00000004ff007803 */ /* 0x000fe20000000000 */
[----:B------:R-:W-:Y:S01]  /*9f00*/  ULDC UR6, c[0x0][0x80c] ;  /* 0x0002030000067ab9 */ /* 0x000fe20000000800 */
[----:B------:R-:W-:Y:S01]  /*9f10*/  ISETP.NE.AND P2, PT, R51, RZ, PT ;  /* 0x000000ff3300720c */ /* 0x000fe20003f45270 */
[----:B------:R-:W-:Y:S01]  /*9f20*/  ULDC.64 UR4, c[0x0][0x828] ;  /* 0x00020a0000047ab9 */ /* 0x000fe20000000a00 */
[C---:B------:R-:W-:Y:S01]  /*9f30*/  ISETP.GE.OR P4, PT, R28.reuse, UR6, P4 ;  /* 0x000000061c007c0c */ /* 0x040fe2000a786670 */
[----:B------:R-:W-:Y:S01]  /*9f40*/  IMAD.IADD R39, R39, 0x1, R45 ;  /* 0x0000000127277824 */ /* 0x000fe200078e022d */
[----:B------:R-:W-:Y:S01]  /*9f50*/  P2R R29, PR, RZ, 0x2 ;  /* 0x00000002ff1d7803 */ /* 0x000fe20000000000 */
[----:B------:R-:W-:Y:S01]  /*9f60*/  BSSY B1, `(.L_x_157) ;  /* 0x0000024000017945 */ /* 0x000fe20003800000 */
[----:B------:R-:W-:Y:S01]  /*9f70*/  P2R R31, PR, RZ, 0x1 ;  /* 0x00000001ff1f7803 */ /* 0x000fe20000000000 */
[----:B--2---:R-:W-:Y:S01]  /*9f80*/  IMAD.WIDE.U32 R40, R233, UR4, R38 ;  /* 0x00000004e9287c25 */ /* 0x004fe2000f8e0026 */
[----:B------:R-:W-:-:S02]  /*9f90*/  ISETP.GE.OR P2, PT, R28, UR6, P2 ;  /* 0x000000061c007c0c */ /* 0x000fc40009746670 */
[----:B------:R-:W-:Y:S02]  /*9fa0*/  ISETP.NE.AND P1, PT, R53, RZ, PT ;  /* 0x000000ff3500720c */ /* 0x000fe40003f25270 */
[----:B------:R-:W-:Y:S02]  /*9fb0*/  ISETP.NE.AND P0, PT, R54, RZ, PT ;  /* 0x000000ff3600720c */ /* 0x000fe40003f05270 */
[----:B------:R-:W-:Y:S02]  /*9fc0*/  P2R R42, PR, RZ, 0x4 ;  /* 0x00000004ff2a7803 */ /* 0x000fe40000000000 */
[----:B------:R-:W-:Y:S01]  /*9fd0*/  ISETP.NE.AND P2, PT, R0, RZ, PT ;  /* 0x000000ff0000720c */ /* 0x000fe20003f45270 */
[----:B------:R-:W-:Y:S01]  /*9fe0*/  IMAD R0, R50, UR4, RZ ;  /* 0x0000000432007c24 */ /* 0x000fe2000f8e02ff */
[C---:B------:R-:W-:Y:S02]  /*9ff0*/  ISETP.GE.OR P1, PT, R28.reuse, UR6, P1 ;  /* 0x000000061c007c0c */ /* 0x040fe40008f26670 */
[----:B------:R-:W-:Y:S01]  /*a000*/  ISETP.GE.OR P0, PT, R28, UR6, P0 ;  /* 0x000000061c007c0c */ /* 0x000fe20008706670 */
[----:B------:R-:W-:Y:S01]  /*a010*/  IMAD R37, R233, UR5, R0 ;  /* 0x00000005e9257c24 */ /* 0x000fe2000f8e0200 */
[----:B------:R-:W-:-:S02]  /*a020*/  ISETP.NE.AND P6, PT, R44, RZ, PT ;  /* 0x000000ff2c00720c */ /* 0x000fc40003fc5270 */
[----:B------:R-:W-:Y:S01]  /*a030*/  P2R R43, PR, RZ, 0x2 ;  /* 0x00000002ff2b7803 */ /* 0x000fe20000000000 */
[----:B------:R-:W-:Y:S01]  /*a040*/  IMAD.IADD R37, R41, 0x1, R37 ;  /* 0x0000000129257824 */ /* 0x000fe200078e0225 */
[----:B------:R-:W-:Y:S02]  /*a050*/  P2R R44, PR, RZ, 0x1 ;  /* 0x00000001ff2c7803 */ /* 0x000fe40000000000 */
[----:B------:R-:W-:Y:S02]  /*a060*/  ISETP.NE.AND P1, PT, R29, RZ, PT ;  /* 0x000000ff1d00720c */ /* 0x000fe40003f25270 */
[----:B------:R-:W-:Y:S02]  /*a070*/  ISETP.NE.AND P0, PT, R31, RZ, PT ;  /* 0x000000ff1f00720c */ /* 0x000fe40003f05270 */
[C---:B------:R-:W-:Y:S02]  /*a080*/  ISETP.GE.OR P5, PT, R28.reuse, UR6, P5 ;  /* 0x000000061c007c0c */ /* 0x040fe4000afa6670 */
[----:B------:R-:W-:-:S02]  /*a090*/  ISETP.GE.OR P3, PT, R28, UR6, P3 ;  /* 0x000000061c007c0c */ /* 0x000fc40009f66670 */
[C---:B------:R-:W-:Y:S02]  /*a0a0*/  ISETP.GE.OR P2, PT, R28.reuse, UR6, P2 ;  /* 0x000000061c007c0c */ /* 0x040fe40009746670 */
[C---:B------:R-:W-:Y:S02]  /*a0b0*/  ISETP.GE.OR P1, PT, R28.reuse, UR6, P1 ;  /* 0x000000061c007c0c */ /* 0x040fe40008f26670 */
[C---:B------:R-:W-:Y:S02]  /*a0c0*/  ISETP.GE.OR P0, PT, R28.reuse, UR6, P0 ;  /* 0x000000061c007c0c */ /* 0x040fe40008706670 */
[----:B------:R-:W-:Y:S01]  /*a0d0*/  ISETP.GE.OR P6, PT, R28, UR6, P6 ;  /* 0x000000061c007c0c */ /* 0x000fe2000b7c6670 */
[----:B-1--4-:R-:W-:-:S12]  /*a0e0*/  @P4 BRA `(.L_x_158) ;  /* 0x00000000002c4947 */ /* 0x012fd80003800000 */
        /* <DEDUP_REMOVED lines=10> */
[----:B------:R1:W-:Y:S02]  /*a190*/  STG.E.128 desc[UR8][R38.64], R32 ;  /* 0x0000002026007986 */ /* 0x0003e4000c101d08 */
.L_x_158:
[----:B------:R-:W-:Y:S05]  /*a1a0*/  BSYNC B1 ;  /* 0x0000000000017941 */ /* 0x000fea0003800000 */
.L_x_157:
[----:B-1----:R1:W2:Y:S01]  /*a1b0*/  LDS.128 R32, [R30+0x400] ;  /* 0x000400001e207984 */ /* 0x0022a20000000c00 */
[----:B------:R-:W-:Y:S01]  /*a1c0*/  ISETP.NE.AND P4, PT, R42, RZ, PT ;  /* 0x000000ff2a00720c */ /* 0x000fe20003f85270 */
[----:B------:R-:W-:-:S12]  /*a1d0*/  BSSY B1, `(.L_x_159) ;  /* 0x0000010000017945 */ /* 0x000fd80003800000 */
        /* <DEDUP_REMOVED lines=15> */
.L_x_160:
[----:B------:R-:W-:Y:S05]  /*a2d0*/  BSYNC B1 ;  /* 0x0000000000017941 */ /* 0x000fea0003800000 */
.L_x_159:
[----:B-12---:R1:W2:Y:S01]  /*a2e0*/  LDS.128 R32, [R30+0x800] ;  /* 0x000800001e207984 */ /* 0x0062a20000000c00 */
        /* <DEDUP_REMOVED lines=17> */
.L_x_162:
[----:B------:R-:W-:Y:S05]  /*a400*/  BSYNC B1 ;  /* 0x0000000000017941 */ /* 0x000fea0003800000 */
.L_x_161:
[----:B0-----:R-:W0:Y:S01]  /*a410*/  LDS.128 R28, [R30+0xc00] ;  /* 0x000c00001e1c7984 */ /* 0x001e220000000c00 */
[----:B------:R-:W-:Y:S01]  /*a420*/  ISETP.NE.AND P4, PT, R44, RZ, PT ;  /* 0x000000ff2c00720c */ /* 0x000fe20003f85270 */
[----:B------:R-:W-:-:S12]  /*a430*/  BSSY B1, `(.L_x_163) ;  /* 0x0000010000017945 */ /* 0x000fd80003800000 */
[----:B------:R-:W-:Y:S05]  /*a440*/  @P4 BRA `(.L_x_164) ;  /* 0x0000000000384947 */ /* 0x000fea0003800000 */
[----:B-12---:R-:W-:Y:S01]  /*a450*/  IADD3 R35, P4, R2, 0x18, RZ ;  /* 0x0000001802237810 */ /* 0x006fe20007f9e0ff */
        /* <DEDUP_REMOVED lines=12> */
[----:B0-----:R4:W-:Y:S02]  /*a520*/  STG.E.128 desc[UR8][R34.64], R28 ;  /* 0x0000001c22007986 */ /* 0x0019e4000c101d08 */
.L_x_164:
[----:B------:R-:W-:Y:S05]  /*a530*/  BSYNC B1 ;  /* 0x0000000000017941 */ /* 0x000fea0003800000 */
.L_x_163:
[----:B------:R-:W-:Y:S04]  /*a540*/  BSSY B1, `(.L_x_165) ;  /* 0x0000010000017945 */ /* 0x000fe80003800000 */
[----:B------:R-:W-:Y:S05]  /*a550*/  @P5 BRA `(.L_x_166) ;  /* 0x0000000000385947 */ /* 0x000fea0003800000 */
[----:B0---4-:R-:W-:Y:S01]  /*a560*/  IADD3 R31, P4, R2, 0x20, RZ ;  /* 0x00000020021f7810 */ /* 0x011fe20007f9e0ff */
        /* <DEDUP_REMOVED lines=12> */
[----:B------:R0:W-:Y:S02]  /*a630*/  STG.E.128 desc[UR8][R30.64], R4 ;  /* 0x000000041e007986 */ /* 0x0001e4000c101d08 */
.L_x_166:
[----:B------:R-:W-:Y:S05]  /*a640*/  BSYNC B1 ;  /* 0x0000000000017941 */ /* 0x000fea0003800000 */
.L_x_165:
[----:B------:R-:W-:Y:S04]  /*a650*/  BSSY B1, `(.L_x_167) ;  /* 0x0000010000017945 */ /* 0x000fe80003800000 */
[----:B------:R-:W-:Y:S05]  /*a660*/  @P3 BRA `(.L_x_168) ;  /* 0x0000000000383947 */ /* 0x000fea0003800000 */
[----:B0-----:R-:W-:Y:S01]  /*a670*/  IADD3 R7, P3, R2, 0x28, RZ ;  /* 0x0000002802077810 */ /* 0x001fe20007f7e0ff */
        /* <DEDUP_REMOVED lines=12> */
[----:B---3--:R0:W-:Y:S02]  /*a740*/  STG.E.128 desc[UR8][R6.64], R8 ;  /* 0x0000000806007986 */ /* 0x0081e4000c101d08 */
.L_x_168:
[----:B------:R-:W-:Y:S05]  /*a750*/  BSYNC B1 ;  /* 0x0000000000017941 */ /* 0x000fea0003800000 */
.L_x_167:
        /* <DEDUP_REMOVED lines=16> */
.L_x_170:
[----:B------:R-:W-:Y:S05]  /*a860*/  BSYNC B1 ;  /* 0x0000000000017941 */ /* 0x000fea0003800000 */
.L_x_169:
        /* <DEDUP_REMOVED lines=16> */
.L_x_172:
[----:B------:R-:W-:Y:S05]  /*a970*/  BSYNC B1 ;  /* 0x0000000000017941 */ /* 0x000fea0003800000 */
.L_x_171:
        /* <DEDUP_REMOVED lines=16> */
.L_x_174:
[----:B------:R-:W-:Y:S05]  /*aa80*/  BSYNC B1 ;  /* 0x0000000000017941 */ /* 0x000fea0003800000 */
.L_x_173:
[----:B------:R-:W-:Y:S05]  /*aa90*/  @P6 BRA `(.L_x_117) ;  /* 0x0000003c00486947 */ /* 0x000fea0003800000 */
[----:B0-----:R-:W-:Y:S01]  /*aaa0*/  IADD3 R5, P0, R2, 0x48, RZ ;  /* 0x0000004802057810 */ /* 0x001fe20007f1e0ff */
[----:B------:R-:W-:Y:S01]  /*aab0*/  ULDC.64 UR4, c[0x0][0x818] ;  /* 0x0002060000047ab9 */ /* 0x000fe20000000a00 */
[----:B------:R-:W-:Y:S01]  /*aac0*/  IMAD.MOV.U32 R2, RZ, RZ, R40 ;  /* 0x000000ffff027224 */ /* 0x000fe200078e0028 */
[----:B------:R-:W-:Y:S02]  /*aad0*/  ULDC.64 UR6, c[0x0][0x208] ;  /* 0x0000820000067ab9 */ /* 0x000fe40000000a00 */
[----:B------:R-:W-:Y:S02]  /*aae0*/  IMAD.X R0, RZ, RZ, R3, P0 ;  /* 0x000000ffff007224 */ /* 0x000fe400000e0603 */
[----:B------:R-:W-:Y:S02]  /*aaf0*/  IMAD.MOV.U32 R3, RZ, RZ, R37 ;  /* 0x000000ffff037224 */ /* 0x000fe400078e0025 */
[----:B------:R-:W-:Y:S02]  /*ab00*/  IMAD R0, R0, UR4, RZ ;  /* 0x0000000400007c24 */ /* 0x000fe4000f8e02ff */
[----:B------:R-:W-:-:S04]  /*ab10*/  IMAD.WIDE.U32 R2, R5, UR4, R2 ;  /* 0x0000000405027c25 */ /* 0x000fc8000f8e0002 */
[----:B------:R-:W-:Y:S01]  /*ab20*/  IMAD R5, R5, UR5, R0 ;  /* 0x0000000505057c24 */ /* 0x000fe2000f8e0200 */
[----:B------:R-:W-:Y:S02]  /*ab30*/  ULDC.64 UR4, c[0x0][0x800] ;  /* 0x0002000000047ab9 */ /* 0x000fe40000000a00 */
[----:B------:R-:W-:Y:S01]  /*ab40*/  LEA R4, P0, R2, UR4, 0x1 ;  /* 0x0000000402047c11 */ /* 0x000fe2000f8008ff */
[----:B------:R-:W-:-:S05]  /*ab50*/  IMAD.IADD R3, R3, 0x1, R5 ;  /* 0x0000000103037824 */ /* 0x000fca00078e0205 */
[----:B------:R-:W-:-:S05]  /*ab60*/  LEA.HI.X R5, R2, UR5, R3, 0x1, P0 ;  /* 0x0000000502057c11 */ /* 0x000fca00080f0c03 */
[----:B------:R0:W-:Y:S01]  /*ab70*/  STG.E.128 desc[UR6][R4.64], R24 ;  /* 0x0000001804007986 */ /* 0x0001e2000c101d06 */
[----:B------:R-:W-:Y:S05]  /*ab80*/  BRA `(.L_x_117) ;  /* 0x0000003c000c7947 */ /* 0x000fea0003800000 */
.L_x_135:
[----:B------:R-:W1:Y:S01]  /*ab90*/  LDC.64 R4, c[0x0][0x870] ;  /* 0x00021c00ff047b82 */ /* 0x000e620000000a00 */
[----:B------:R-:W-:-:S07]  /*aba0*/  ULDC.64 UR6, c[0x0][0x208] ;  /* 0x0000820000067ab9 */ /* 0x000fce0000000a00 */
[----:B0-----:R-:W0:Y:S01]  /*abb0*/  LDC.64 R2, c[0x0][0x870] ;  /* 0x00021c00ff027b82 */ /* 0x001e220000000a00 */
[----:B------:R-:W2:Y:S01]  /*abc0*/  S2R R8, SR_TID.X ;  /* 0x0000000000087919 */ /* 0x000ea20000002100 */
[----:B------:R-:W3:Y:S06]  /*abd0*/  S2R R13, SR_CTAID.X ;  /* 0x00000000000d7919 */ /* 0x000eec0000002500 */
[----:B------:R-:W4:Y:S01]  /*abe0*/  LDC.64 R16, c[0x0][0x820] ;  /* 0x00020800ff107b82 */ /* 0x000f220000000a00 */
[----:B-1----:R-:W-:-:S04]  /*abf0*/  ISETP.NE.U32.AND P1, PT, R4, RZ, PT ;  /* 0x000000ff0400720c */ /* 0x002fc80003f25070 */
[----:B------:R-:W-:Y:S01]  /*ac00*/  ISETP.NE.AND.EX P1, PT, R5, RZ, PT, P1 ;  /* 0x000000ff0500720c */ /* 0x000fe20003f25310 */
[----:B0-----:R-:W-:Y:S02]  /*ac10*/  IMAD.WIDE R4, R233, 0x4, R2 ;  /* 0x00000004e9047825 */ /* 0x001fe400078e0202 */
[----:B------:R-:W0:Y:S10]  /*ac20*/  LDC.64 R2, c[0x0][0x878] ;  /* 0x00021e00ff027b82 */ /* 0x000e340000000a00 */
[----:B------:R-:W3:Y:S01]  /*ac30*/  @P1 LDG.E R9, desc[UR6][R4.64] ;  /* 0x0000000604091981 */ /* 0x000ee2000c1e1900 */
[----:B------:R-:W-:Y:S01]  /*ac40*/  ULDC UR4, c[0x0][0x808] ;  /* 0x0002020000047ab9 */ /* 0x000fe20000000800 */
[----:B--2---:R-:W-:Y:S01]  /*ac50*/  VIADD R11, R8, 0xffffff80 ;  /* 0xffffff80080b7836 */ /* 0x004fe20000000000 */
[----:B------:R-:W1:Y:S01]  /*ac60*/  S2UR UR5, SR_CTAID.Y ;  /* 0x00000000000579c3 */ /* 0x000e620000002600 */
[----:B------:R-:W-:Y:S01]  /*ac70*/  IMAD.U32 R0, RZ, RZ, UR4 ;  /* 0x00000004ff007e24 */ /* 0x000fe2000f8e00ff */
[----:B0-----:R-:W-:-:S04]  /*ac80*/  ISETP.NE.U32.AND P0, PT, R2, RZ, PT ;  /* 0x000000ff0200720c */ /* 0x001fc80003f05070 */
[----:B------:R-:W-:-:S13]  /*ac90*/  ISETP.NE.AND.EX P0, PT, R3, RZ, PT, P0 ;  /* 0x000000ff0300720c */ /* 0x000fda0003f05300 */
[----:B------:R-:W0:Y:S01]  /*aca0*/  @P0 LDC.64 R2, c[0x0][0x878] ;  /* 0x00021e00ff020b82 */ /* 0x000e220000000a00 */
[----:B------:R-:W-:-:S04]  /*acb0*/  SHF.R.S32.HI R8, RZ, 0x1f, R11 ;  /* 0x0000001fff087819 */ /* 0x000fc8000001140b */
[----:B------:R-:W-:-:S04]  /*acc0*/  LEA.HI R8, R8, R11, RZ, 0x5 ;  /* 0x0000000b08087211 */ /* 0x000fc800078f28ff */
[----:B------:R-:W-:Y:S01]  /*acd0*/  SHF.R.S32.HI R15, RZ, 0x5, R8 ;  /* 0x00000005ff0f7819 */ /* 0x000fe20000011408 */
[----:B0-----:R-:W-:Y:S01]  /*ace0*/  @P0 IMAD.WIDE R6, R233, 0x4, R2 ;  /* 0x00000004e9060825 */ /* 0x001fe200078e0202 */
[----:B------:R-:W-:-:S04]  /*acf0*/  CS2R R2, SRZ ;  /* 0x0000000000027805 */ /* 0x000fc8000001ff00 */
[----:B------:R0:W5:Y:S01]  /*ad00*/  @P0 LDG.E R0, desc[UR6][R6.64] ;  /* 0x0000000606000981 */ /* 0x000162000c1e1900 */
[--C-:B---3--:R-:W-:Y:S01]  /*ad10*/  @P1 SHF.R.S32.HI R3, RZ, 0x1f, R9.reuse ;  /* 0x0000001fff031819 */ /* 0x108fe20000011409 */
[----:B------:R-:W-:Y:S01]  /*ad20*/  @P1 IMAD.MOV.U32 R2, RZ, RZ, R9 ;  /* 0x000000ffff021224 */ /* 0x000fe200078e0009 */
[----:B01--4-:R-:W-:Y:S06]  /*ad30*/  @P0 BRA `(.L_x_175) ;  /* 0x0000000000140947 */ /* 0x013fec0003800000 */
[----:B------:R-:W-:Y:S05]  /*ad40*/  @!P1 BRA `(.L_x_175) ;  /* 0x0000000000109947 */ /* 0x000fea0003800000 */
[----:B------:R-:W-:Y:S02]  /*ad50*/  ULDC.64 UR6, c[0x0][0x208] ;  /* 0x0000820000067ab9 */ /* 0x000fe40000000a00 */
[----:B------:R-:W2:Y:S04]  /*ad60*/  LDG.E R7, desc[UR6][R4.64] ;  /* 0x0000000604077981 */ /* 0x000ea8000c1e1900 */
[----:B-----5:R-:W2:Y:S02]  /*ad70*/  LDG.E R0, desc[UR6][R4.64+0x4] ;  /* 0x0000040604007981 */ /* 0x020ea4000c1e1900 */
[----:B--2---:R-:W-:-:S07]  /*ad80*/  IMAD.IADD R0, R0, 0x1, -R7 ;  /* 0x0000000100007824 */ /* 0x004fce00078e0a07 */
.L_x_175:
[----:B------:R-:W-:Y:S01]  /*ad90*/  LOP3.LUT R4, R8, 0x1fffffe0, RZ, 0xc0, !PT ;  /* 0x1fffffe008047812 */ /* 0x000fe200078ec0ff */
[----:B------:R-:W-:Y:S01]  /*ada0*/  USHF.R.S32.HI UR6, URZ, 0x1f, UR5 ;  /* 0x0000001f3f067899 */ /* 0x000fe20008011405 */
[----:B------:R-:W-:Y:S01]  /*adb0*/  IADD3 R2, P0, R15, R2, RZ ;  /* 0x000000020f027210 */ /* 0x000fe20007f1e0ff */
[----:B-----5:R-:W-:Y:S01]  /*adc0*/  IMAD R12, R13, -0x50, R0 ;  /* 0xffffffb00d0c7824 */ /* 0x020fe200078e0200 */
[----:B------:R-:W0:Y:S01]  /*add0*/  LDC.64 R18, c[0x0][0x850] ;  /* 0x00021400ff127b82 */ /* 0x000e220000000a00 */
[----:B------:R-:W-:Y:S01]  /*ade0*/  IMAD.IADD R4, R11, 0x1, -R4 ;  /* 0x000000010b047824 */ /* 0x000fe200078e0a04 */
[C---:B------:R-:W-:Y:S01]  /*adf0*/  LEA.HI.X.SX32 R3, R15.reuse, R3, 0x1, P0 ;  /* 0x000000030f037211 */ /* 0x040fe200000f0eff */
[C---:B------:R-:W-:Y:S01]  /*ae00*/  VIADD R5, R15.reuse, 0x8 ;  /* 0x000000080f057836 */ /* 0x040fe20000000000 */
[-C--:B------:R-:W-:Y:S01]  /*ae10*/  ISETP.GE.AND P0, PT, R15, R12.reuse, PT ;  /* 0x0000000c0f00720c */ /* 0x080fe20003f06270 */
[----:B------:R-:W-:Y:S01]  /*ae20*/  IMAD.SHL.U32 R4, R4, 0x8, RZ ;  /* 0x0000000804047824 */ /* 0x000fe200078e00ff */
[----:B------:R-:W-:Y:S01]  /*ae30*/  ULDC UR7, c[0x0][0x80c] ;  /* 0x0002030000077ab9 */ /* 0x000fe20000000800 */
[----:B------:R-:W-:Y:S01]  /*ae40*/  IMAD R0, R16, UR6, RZ ;  /* 0x0000000610007c24 */ /* 0x000fe2000f8e02ff */
[-C--:B------:R-:W-:Y:S01]  /*ae50*/  ISETP.GE.AND P6, PT, R5, R12.reuse, PT ;  /* 0x0000000c0500720c */ /* 0x080fe20003fc6270 */
[----:B------:R-:W-:Y:S01]  /*ae60*/  VIADD R7, R15, 0x10 ;  /* 0x000000100f077836 */ /* 0x000fe20000000000 */
[----:B------:R-:W-:Y:S01]  /*ae70*/  SHF.R.S32.HI R5, RZ, 0x1f, R4 ;  /* 0x0000001fff057819 */ /* 0x000fe20000011404 */
[----:B------:R-:W-:Y:S01]  /*ae80*/  IMAD R17, R17, UR5, R0 ;  /* 0x0000000511117c24 */ /* 0x000fe2000f8e0200 */
[----:B------:R-:W-:Y:S01]  /*ae90*/  SHF.R.S32.HI R0, RZ, 0x1f, R233 ;  /* 0x0000001fff007819 */ /* 0x000fe200000114e9 */
[----:B------:R-:W-:Y:S01]  /*aea0*/  VIADD R9, R15, 0x18 ;  /* 0x000000180f097836 */ /* 0x000fe20000000000 */
[----:B------:R-:W-:Y:S01]  /*aeb0*/  ISETP.GE.OR P2, PT, R4, UR7, P0 ;  /* 0x0000000704007c0c */ /* 0x000fe20008746670 */
[----:B------:R-:W-:Y:S01]  /*aec0*/  ULDC.64 UR8, c[0x0][0x828] ;  /* 0x00020a0000087ab9 */ /* 0x000fe20000000a00 */
[-C--:B------:R-:W-:Y:S01]  /*aed0*/  ISETP.GE.AND P5, PT, R7, R12.reuse, PT ;  /* 0x0000000c0700720c */ /* 0x080fe20003fa6270 */
[----:B------:R-:W-:Y:S01]  /*aee0*/  IMAD.WIDE.U32 R6, R16, UR5, R4 ;  /* 0x0000000510067c25 */ /* 0x000fe2000f8e0004 */
[----:B------:R-:W-:Y:S01]  /*aef0*/  SEL R14, R0, RZ, !P1 ;  /* 0x000000ff000e7207 */ /* 0x000fe20004800000 */
[----:B------:R-:W-:Y:S01]  /*af00*/  BSSY B1, `(.L_x_176) ;  /* 0x000001c000017945 */ /* 0x000fe20003800000 */
[-C--:B------:R-:W-:Y:S01]  /*af10*/  ISETP.GE.AND P4, PT, R9, R12.reuse, PT ;  /* 0x0000000c0900720c */ /* 0x080fe20003f86270 */
[----:B------:R-:W-:Y:S01]  /*af20*/  VIADD R9, R15, 0x20 ;  /* 0x000000200f097836 */ /* 0x000fe20000000000 */
[----:B------:R-:W-:Y:S01]  /*af30*/  SEL R233, R233, RZ, !P1 ;  /* 0x000000ffe9e97207 */ /* 0x000fe20004800000 */
[----:B------:R-:W-:Y:S01]  /*af40*/  IMAD.IADD R7, R17, 0x1, R7 ;  /* 0x0000000111077824 */ /* 0x000fe200078e0207 */
[----:B------:R-:W-:Y:S01]  /*af50*/  P2R R20, PR, RZ, 0x40 ;  /* 0x00000040ff147803 */ /* 0x000fe20000000000 */
[----:B------:R-:W-:Y:S01]  /*af60*/  IMAD R0, R14, UR8, RZ ;  /* 0x000000080e007c24 */ /* 0x000fe2000f8e02ff */
[----:B------:R-:W-:Y:S01]  /*af70*/  ISETP.GE.AND P3, PT, R9, R12, PT ;  /* 0x0000000c0900720c */ /* 0x000fe20003f66270 */
[----:B------:R-:W-:Y:S01]  /*af80*/  IMAD.WIDE.U32 R10, R233, UR8, R6 ;  /* 0x00000008e90a7c25 */ /* 0x000fe2000f8e0006 */
[----:B------:R-:W-:-:S02]  /*af90*/  P2R R22, PR, RZ, 0x20 ;  /* 0x00000020ff167803 */ /* 0x000fc40000000000 */
[----:B------:R-:W-:Y:S01]  /*afa0*/  P2R R16, PR, RZ, 0x10 ;  /* 0x00000010ff107803 */ /* 0x000fe20000000000 */
[----:B------:R-:W-:Y:S01]  /*afb0*/  IMAD R9, R233, UR9, R0 ;  /* 0x00000009e9097c24 */ /* 0x000fe2000f8e0200 */
[----:B------:R-:W-:Y:S01]  /*afc0*/  P2R R23, PR, RZ, 0x8 ;  /* 0x00000008ff177803 */ /* 0x000fe20000000000 */
[----:B------:R-:W-:Y:S01]  /*afd0*/  IMAD.WIDE R2, R13, 0x50, R2 ;  /* 0x000000500d027825 */ /* 0x000fe200078e0202 */
[----:B------:R-:W-:-:S03]  /*afe0*/  ISETP.GE.OR P1, PT, R4, UR7, P6 ;  /* 0x0000000704007c0c */ /* 0x000fc6000b726670 */
[----:B------:R-:W-:Y:S01]  /*aff0*/  IMAD.IADD R9, R11, 0x1, R9 ;  /* 0x000000010b097824 */ /* 0x000fe200078e0209 */
[----:B------:R-:W-:Y:S09]  /*b000*/  @P2 BRA `(.L_x_177) ;  /* 0x00000000002c2947 */ /* 0x000ff20003800000 */
        /* <DEDUP_REMOVED lines=10> */
[----:B------:R1:W-:Y:S02]  /*b0b0*/  STG.E.128 desc[UR10][R24.64], RZ ;  /* 0x000000ff18007986 */ /* 0x0003e4000c101d0a */
.L_x_177:
[----:B------:R-:W-:Y:S05]  /*b0c0*/  BSYNC B1 ;  /* 0x0000000000017941 */ /* 0x000fea0003800000 */
.L_x_176:
[----:B------:R-:W-:Y:S01]  /*b0d0*/  BSSY B1, `(.L_x_178) ;  /* 0x0000011000017945 */ /* 0x000fe20003800000 */
[----:B------:R-:W-:-:S03]  /*b0e0*/  ISETP.GE.OR P2, PT, R4, UR7, P5 ;  /* 0x0000000704007c0c */ /* 0x000fc6000af46670 */
[----:B------:R-:W-:Y:S10]  /*b0f0*/  @P1 BRA `(.L_x_179) ;  /* 0x0000000000381947 */ /* 0x000ff40003800000 */
        /* <DEDUP_REMOVED lines=10> */
[----:B-1----:R-:W-:Y:S01]  /*b1a0*/  LEA R24, P1, R6, UR8, 0x1 ;  /* 0x0000000806187c11 */ /* 0x002fe2000f8208ff */
[----:B------:R-:W-:-:S05]  /*b1b0*/  IMAD.IADD R7, R7, 0x1, R13 ;  /* 0x0000000107077824 */ /* 0x000fca00078e020d */
[----:B------:R-:W-:-:S05]  /*b1c0*/  LEA.HI.X R25, R6, UR9, R7, 0x1, P1 ;  /* 0x0000000906197c11 */ /* 0x000fca00088f0c07 */
[----:B------:R2:W-:Y:S02]  /*b1d0*/  STG.E.128 desc[UR10][R24.64], RZ ;  /* 0x000000ff18007986 */ /* 0x0005e4000c101d0a */
.L_x_179:
[----:B------:R-:W-:Y:S05]  /*b1e0*/  BSYNC B1 ;  /* 0x0000000000017941 */ /* 0x000fea0003800000 */
.L_x_178:
        /* <DEDUP_REMOVED lines=13> */
[----:B-12---:R-:W-:Y:S01]  /*b2c0*/  LEA R24, P2, R6, UR8, 0x1 ;  /* 0x0000000806187c11 */ /* 0x006fe2000f8408ff */
[----:B------:R-:W-:-:S05]  /*b2d0*/  IMAD.IADD R7, R7, 0x1, R13 ;  /* 0x0000000107077824 */ /* 0x000fca00078e020d */
[----:B------:R-:W-:-:S05]  /*b2e0*/  LEA.HI.X R25, R6, UR9, R7, 0x1, P2 ;  /* 0x0000000906197c11 */ /* 0x000fca00090f0c07 */
[----:B------:R3:W-:Y:S02]  /*b2f0*/  STG.E.128 desc[UR10][R24.64], RZ ;  /* 0x000000ff18007986 */ /* 0x0007e4000c101d0a */
.L_x_181:
[----:B------:R-:W-:Y:S05]  /*b300*/  BSYNC B1 ;  /* 0x0000000000017941 */ /* 0x000fea0003800000 */
.L_x_180:
[----:B------:R-:W-:Y:S01]  /*b310*/  BSSY B1, `(.L_x_182) ;  /* 0x0000012000017945 */ /* 0x000fe20003800000 */
[----:B------:R-:W-:Y:S01]  /*b320*/  ISETP.GE.OR P2, PT, R4, UR7, P3 ;  /* 0x0000000704007c0c */ /* 0x000fe20009f46670 */
[----:B------:R-:W-:Y:S02]  /*b330*/  VIADD R17, R15, 0x28 ;  /* 0x000000280f117836 */ /* 0x000fe40000000000 */
        /* <DEDUP_REMOVED lines=11> */
[----:B-123--:R-:W-:Y:S01]  /*b3f0*/  LEA R24, P1, R6, UR8, 0x1 ;  /* 0x0000000806187c11 */ /* 0x00efe2000f8208ff */
[----:B------:R-:W-:-:S05]  /*b400*/  IMAD.IADD R7, R7, 0x1, R13 ;  /* 0x0000000107077824 */ /* 0x000fca00078e020d */
[----:B------:R-:W-:-:S05]  /*b410*/  LEA.HI.X R25, R6, UR9, R7, 0x1, P1 ;  /* 0x0000000906197c11 */ /* 0x000fca00088f0c07 */
[----:B------:R4:W-:Y:S02]  /*b420*/  STG.E.128 desc[UR10][R24.64], RZ ;  /* 0x000000ff18007986 */ /* 0x0009e4000c101d0a */
.L_x_183:
[----:B------:R-:W-:Y:S05]  /*b430*/  BSYNC B1 ;  /* 0x0000000000017941 */ /* 0x000fea0003800000 */
.L_x_182:
[----:B------:R-:W-:Y:S01]  /*b440*/  BSSY B1, `(.L_x_184) ;  /* 0x0000011000017945 */ /* 0x000fe20003800000 */
[----:B------:R-:W-:-:S03]  /*b450*/  ISETP.GE.AND P1, PT, R17, R12, PT ;  /* 0x0000000c1100720c */ /* 0x000fc60003f26270 */
        /* <DEDUP_REMOVED lines=11> */
[----:B-1234-:R-:W-:Y:S01]  /*b510*/  LEA R24, P2, R6, UR8, 0x1 ;  /* 0x0000000806187c11 */ /* 0x01efe2000f8408ff */
[----:B------:R-:W-:-:S05]  /*b520*/  IMAD.IADD R7, R7, 0x1, R13 ;  /* 0x0000000107077824 */ /* 0x000fca00078e020d */
[----:B------:R-:W-:-:S05]  /*b530*/  LEA.HI.X R25, R6, UR9, R7, 0x1, P2 ;  /* 0x0000000906197c11 */ /* 0x000fca00090f0c07 */
[----:B------:R1:W-:Y:S02]  /*b540*/  STG.E.128 desc[UR10][R24.64], RZ ;  /* 0x000000ff18007986 */ /* 0x0003e4000c101d0a */
.L_x_185:
[----:B------:R-:W-:Y:S05]  /*b550*/  BSYNC B1 ;  /* 0x0000000000017941 */ /* 0x000fea0003800000 */
.L_x_184:
[----:B------:R-:W-:Y:S01]  /*b560*/  ISETP.GE.OR P2, PT, R4, UR7, P1 ;  /* 0x0000000704007c0c */ /* 0x000fe20008f46670 */
[----:B0-----:R-:W-:Y:S01]  /*b570*/  IMAD R0, R18, UR6, RZ ;  /* 0x0000000612007c24 */ /* 0x001fe2000f8e02ff */
[----:B------:R-:W-:Y:S01]  /*b580*/  BSSY B1, `(.L_x_186) ;  /* 0x0000012000017945 */ /* 0x000fe20003800000 */
[----:B------:R-:W-:Y:S02]  /*b590*/  VIADD R17, R15, 0x30 ;  /* 0x000000300f117836 */ /* 0x000fe40000000000 */
[----:B------:R-:W-:-:S08]  /*b5a0*/  IMAD R21, R19, UR5, R0 ;  /* 0x0000000513157c24 */ /* 0x000fd0000f8e0200 */
[----:B------:R-:W-:Y:S05]  /*b5b0*/  @P2 BRA `(.L_x_187) ;  /* 0x0000000000382947 */ /* 0x000fea0003800000 */
        /* <DEDUP_REMOVED lines=14> */
.L_x_187:
[----:B------:R-:W-:Y:S05]  /*b6a0*/  BSYNC B1 ;  /* 0x0000000000017941 */ /* 0x000fea0003800000 */
.L_x_186:
[----:B------:R-:W-:Y:S01]  /*b6b0*/  ISETP.GE.AND P2, PT, R17, R12, PT ;  /* 0x0000000c1100720c */ /* 0x000fe20003f46270 */
[----:B------:R-:W-:Y:S01]  /*b6c0*/  ULDC UR4, c[0x0][0x83c] ;  /* 0x00020f0000047ab9 */ /* 0x000fe20000000800 */
[----:B------:R-:W-:Y:S01]  /*b6d0*/  BSSY B1, `(.L_x_188) ;  /* 0x0000014000017945 */ /* 0x000fe20003800000 */
[C---:B------:R-:W-:Y:S01]  /*b6e0*/  VIADD R17, R15.reuse, 0x38 ;  /* 0x000000380f117836 */ /* 0x040fe20000000000 */
[----:B------:R-:W-:Y:S01]  /*b6f0*/  ISETP.GE.OR P3, PT, R4, UR7, P2 ;  /* 0x0000000704007c0c */ /* 0x000fe20009766670 */
[C---:B------:R-:W-:Y:S02]  /*b700*/  VIADD R19, R15.reuse, 0x40 ;  /* 0x000000400f137836 */ /* 0x040fe40000000000 */
[----:B------:R-:W-:-:S10]  /*b710*/  VIADD R15, R15, 0x48 ;  /* 0x000000480f0f7836 */ /* 0x000fd40000000000 */
        /* <DEDUP_REMOVED lines=11> */
[----:B01234-:R-:W-:Y:S01]  /*b7d0*/  LEA R24, P3, R6, UR8, 0x1 ;  /* 0x0000000806187c11 */ /* 0x01ffe2000f8608ff */
[----:B------:R-:W-:-:S05]  /*b7e0*/  IMAD.IADD R7, R7, 0x1, R13 ;  /* 0x0000000107077824 */ /* 0x000fca00078e020d */
[----:B------:R-:W-:-:S05]  /*b7f0*/  LEA.HI.X R25, R6, UR9, R7, 0x1, P3 ;  /* 0x0000000906197c11 */ /* 0x000fca00098f0c07 */
[----:B------:R0:W-:Y:S02]  /*b800*/  STG.E.128 desc[UR10][R24.64], RZ ;  /* 0x000000ff18007986 */ /* 0x0001e4000c101d0a */
.L_x_189:
[----:B------:R-:W-:Y:S05]  /*b810*/  BSYNC B1 ;  /* 0x0000000000017941 */ /* 0x000fea0003800000 */
.L_x_188:
[----:B------:R-:W-:Y:S01]  /*b820*/  ISETP.GE.AND P3, PT, R17, R12, PT ;  /* 0x0000000c1100720c */ /* 0x000fe20003f66270 */
[----:B------:R-:W-:Y:S03]  /*b830*/  BSSY B1, `(.L_x_190) ;  /* 0x0000011000017945 */ /* 0x000fe60003800000 */
[----:B------:R-:W-:-:S13]  /*b840*/  ISETP.GE.OR P4, PT, R4, UR7, P3 ;  /* 0x0000000704007c0c */ /* 0x000fda0009f86670 */
        /* <DEDUP_REMOVED lines=15> */
.L_x_191:
[----:B------:R-:W-:Y:S05]  /*b940*/  BSYNC B1 ;  /* 0x0000000000017941 */ /* 0x000fea0003800000 */
.L_x_190:
        /* <DEDUP_REMOVED lines=18> */
.L_x_193:
[----:B------:R-:W-:Y:S05]  /*ba70*/  BSYNC B1 ;  /* 0x0000000000017941 */ /* 0x000fea0003800000 */
.L_x_192:
        /* <DEDUP_REMOVED lines=17> */
[----:B------:R0:W-:Y:S02]  /*bb90*/  STG.E.128 desc[UR10][R8.64], RZ ;  /* 0x000000ff08007986 */ /* 0x0001e4000c101d0a */
.L_x_195:
[----:B------:R-:W-:Y:S05]  /*bba0*/  BSYNC B1 ;  /* 0x0000000000017941 */ /* 0x000fea0003800000 */
.L_x_194:
[----:B------:R-:W-:Y:S01]  /*bbb0*/  P2R R0, PR, RZ, 0x8 ;  /* 0x00000008ff007803 */ /* 0x000fe20000000000 */
[----:B------:R-:W-:Y:S01]  /*bbc0*/  IMAD.WIDE.U32 R6, R18, UR5, R4 ;  /* 0x0000000512067c25 */ /* 0x000fe2000f8e0004 */
[----:B------:R-:W-:Y:S01]  /*bbd0*/  ISETP.NE.AND P3, PT, R20, RZ, PT ;  /* 0x000000ff1400720c */ /* 0x000fe20003f65270 */
[----:B------:R-:W-:Y:S01]  /*bbe0*/  ULDC.64 UR6, c[0x0][0x858] ;  /* 0x0002160000067ab9 */ /* 0x000fe20000000a00 */
[----:B0-----:R-:W-:Y:S01]  /*bbf0*/  P2R R8, PR, RZ, 0x10 ;  /* 0x00000010ff087803 */ /* 0x001fe20000000000 */
[----:B------:R-:W-:Y:S01]  /*bc00*/  IMAD.IADD R7, R21, 0x1, R7 ;  /* 0x0000000115077824 */ /* 0x000fe200078e0207 */
[----:B------:R-:W-:Y:S01]  /*bc10*/  P2R R9, PR, RZ, 0x20 ;  /* 0x00000020ff097803 */ /* 0x000fe20000000000 */
[----:B------:R-:W-:Y:S01]  /*bc20*/  BSSY B1, `(.L_x_196) ;  /* 0x0000024000017945 */ /* 0x000fe20003800000 */
[----:B------:R-:W-:Y:S02]  /*bc30*/  ISETP.GE.OR P0, PT, R4, UR4, P0 ;  /* 0x0000000404007c0c */ /* 0x000fe40008706670 */
[----:B------:R-:W-:-:S02]  /*bc40*/  ISETP.NE.AND P4, PT, R22, RZ, PT ;  /* 0x000000ff1600720c */ /* 0x000fc40003f85270 */
[----:B------:R-:W-:Y:S02]  /*bc50*/  ISETP.NE.AND P5, PT, R16, RZ, PT ;  /* 0x000000ff1000720c */ /* 0x000fe40003fa5270 */
[C---:B------:R-:W-:Y:S02]  /*bc60*/  ISETP.GE.OR P3, PT, R4.reuse, UR4, P3 ;  /* 0x0000000404007c0c */ /* 0x040fe40009f66670 */
[C---:B------:R-:W-:Y:S02]  /*bc70*/  ISETP.GE.OR P4, PT, R4.reuse, UR4, P4 ;  /* 0x0000000404007c0c */ /* 0x040fe4000a786670 */
[----:B------:R-:W-:Y:S02]  /*bc80*/  P2R R10, PR, RZ, 0x8 ;  /* 0x00000008ff0a7803 */ /* 0x000fe40000000000 */
[----:B------:R-:W-:Y:S02]  /*bc90*/  ISETP.GE.OR P5, PT, R4, UR4, P5 ;  /* 0x0000000404007c0c */ /* 0x000fe4000afa6670 */
[----:B------:R-:W-:Y:S01]  /*bca0*/  ISETP.NE.AND P3, PT, R0, RZ, PT ;  /* 0x000000ff0000720c */ /* 0x000fe20003f65270 */
[----:B------:R-:W-:Y:S01]  /*bcb0*/  IMAD R0, R14, UR6, RZ ;  /* 0x000000060e007c24 */ /* 0x000fe2000f8e02ff */
[----:B------:R-:W-:-:S02]  /*bcc0*/  P2R R12, PR, RZ, 0x10 ;  /* 0x00000010ff0c7803 */ /* 0x000fc40000000000 */
[----:B------:R-:W-:Y:S01]  /*bcd0*/  P2R R13, PR, RZ, 0x20 ;  /* 0x00000020ff0d7803 */ /* 0x000fe20000000000 */
[----:B------:R-:W-:Y:S01]  /*bce0*/  IMAD R5, R233, UR7, R0 ;  /* 0x00000007e9057c24 */ /* 0x000fe2000f8e0200 */
[----:B------:R-:W-:Y:S02]  /*bcf0*/  ISETP.NE.AND P4, PT, R8, RZ, PT ;  /* 0x000000ff0800720c */ /* 0x000fe40003f85270 */
[----:B------:R-:W-:Y:S01]  /*bd00*/  ISETP.NE.AND P5, PT, R9, RZ, PT ;  /* 0x000000ff0900720c */ /* 0x000fe20003fa5270 */
[----:B------:R-:W-:Y:S01]  /*bd10*/  IMAD.WIDE.U32 R8, R233, UR6, R6 ;  /* 0x00000006e9087c25 */ /* 0x000fe2000f8e0006 */
[----:B------:R-:W-:Y:S02]  /*bd20*/  ISETP.NE.AND P6, PT, R23, RZ, PT ;  /* 0x000000ff1700720c */ /* 0x000fe40003fc5270 */
[C---:B------:R-:W-:Y:S01]  /*bd30*/  ISETP.GE.OR P1, PT, R4.reuse, UR4, P1 ;  /* 0x0000000404007c0c */ /* 0x040fe20008f26670 */
[----:B------:R-:W-:Y:S01]  /*bd40*/  IMAD.IADD R7, R9, 0x1, R5 ;  /* 0x0000000109077824 */ /* 0x000fe200078e0205 */
[----:B------:R-:W-:-:S02]  /*bd50*/  ISETP.GE.OR P6, PT, R4, UR4, P6 ;  /* 0x0000000404007c0c */ /* 0x000fc4000b7c6670 */
[C---:B------:R-:W-:Y:S02]  /*bd60*/  ISETP.GE.OR P2, PT, R4.reuse, UR4, P2 ;  /* 0x0000000404007c0c */ /* 0x040fe40009746670 */
[C---:B------:R-:W-:Y:S02]  /*bd70*/  ISETP.GE.OR P3, PT, R4.reuse, UR4, P3 ;  /* 0x0000000404007c0c */ /* 0x040fe40009f66670 */
[C---:B------:R-:W-:Y:S02]  /*bd80*/  ISETP.GE.OR P4, PT, R4.reuse, UR4, P4 ;  /* 0x0000000404007c0c */ /* 0x040fe4000a786670 */
[----:B------:R-:W-:Y:S01]  /*bd90*/  ISETP.GE.OR P5, PT, R4, UR4, P5 ;  /* 0x0000000404007c0c */ /* 0x000fe2000afa6670 */
[----:B------:R-:W-:-:S12]  /*bda0*/  @P0 BRA `(.L_x_197) ;  /* 0x00000000002c0947 */ /* 0x000fd80003800000 */
        /* <DEDUP_REMOVED lines=11> */
.L_x_197:
[----:B------:R-:W-:Y:S05]  /*be60*/  BSYNC B1 ;  /* 0x0000000000017941 */ /* 0x000fea0003800000 */
.L_x_196:
[----:B------:R-:W-:Y:S01]  /*be70*/  ISETP.NE.AND P0, PT, R10, RZ, PT ;  /* 0x000000ff0a00720c */ /* 0x000fe20003f05270 */
[----:B------:R-:W-:-:S12]  /*be80*/  BSSY B1, `(.L_x_198) ;  /* 0x0000010000017945 */ /* 0x000fd80003800000 */
        /* <DEDUP_REMOVED lines=15> */
.L_x_199:
[----:B------:R-:W-:Y:S05]  /*bf80*/  BSYNC B1 ;  /* 0x0000000000017941 */ /* 0x000fea0003800000 */
.L_x_198:
[----:B------:R-:W-:Y:S01]  /*bf90*/  ISETP.NE.AND P0, PT, R12, RZ, PT ;  /* 0x000000ff0c00720c */ /* 0x000fe20003f05270 */
[----:B------:R-:W-:-:S12]  /*bfa0*/  BSSY B1, `(.L_x_200) ;  /* 0x0000010000017945 */ /* 0x000fd80003800000 */
        /* <DEDUP_REMOVED lines=15> */
.L_x_201:
[----:B------:R-:W-:Y:S05]  /*c0a0*/  BSYNC B1 ;  /* 0x0000000000017941 */ /* 0x000fea0003800000 */
.L_x_200:
        /* <DEDUP_REMOVED lines=17> */
.L_x_203:
[----:B------:R-:W-:Y:S05]  /*c1c0*/  BSYNC B1 ;  /* 0x0000000000017941 */ /* 0x000fea0003800000 */
.L_x_202:
        /* <DEDUP_REMOVED lines=16> */
.L_x_205:
[----:B------:R-:W-:Y:S05]  /*c2d0*/  BSYNC B1 ;  /* 0x0000000000017941 */ /* 0x000fea0003800000 */
.L_x_204:
        /* <DEDUP_REMOVED lines=16> */
.L_x_207:
[----:B------:R-:W-:Y:S05]  /*c3e0*/  BSYNC B1 ;  /* 0x0000000000017941 */ /* 0x000fea0003800000 */
.L_x_206:
        /* <DEDUP_REMOVED lines=16> */
.L_x_209:
[----:B------:R-:W-:Y:S05]  /*c4f0*/  BSYNC B1 ;  /* 0x0000000000017941 */ /* 0x000fea0003800000 */
.L_x_208:
        /* <DEDUP_REMOVED lines=16> */
.L_x_211:
[----:B------:R-:W-:Y:S05]  /*c600*/  BSYNC B1 ;  /* 0x0000000000017941 */ /* 0x000fea0003800000 */
.L_x_210:
        /* <DEDUP_REMOVED lines=16> */
.L_x_213:
[----:B------:R-:W-:Y:S05]  /*c710*/  BSYNC B1 ;  /* 0x0000000000017941 */ /* 0x000fea0003800000 */
.L_x_212:
[----:B------:R-:W-:Y:S05]  /*c720*/  @P5 BRA `(.L_x_117) ;  /* 0x0000002000245947 */ /* 0x000fea0003800000 */
[----:B------:R-:W-:Y:S01]  /*c730*/  IADD3 R5, P0, R2, 0x48, RZ ;  /* 0x0000004802057810 */ /* 0x000fe20007f1e0ff */
        /* <DEDUP_REMOVED lines=12> */
[----:B------:R0:W-:Y:S01]  /*c800*/  STG.E.128 desc[UR6][R4.64], RZ ;  /* 0x000000ff04007986 */ /* 0x0001e2000c101d06 */
[----:B------:R-:W-:Y:S05]  /*c810*/  BRA `(.L_x_117) ;  /* 0x0000001c00e87947 */ /* 0x000fea0003800000 */
.L_x_112:
[----:B------:R-:W-:-:S08]  /*c820*/  NOP ;  /* 0x0000000000007918 */ /* 0x000fd00000000000 */
[----:B------:R-:W0:-:S00]  /*c830*/  USETMAXREG.DEALLOC.CTAPOOL 0x18 ;  /* 0x00000018000079c8 */ /* 0x000e0000080e0500 */
[----:B0-----:R-:W-:-:S06]  /*c840*/  LOP3.LUT R0, R0, 0x3, RZ, 0xc0, !PT ;  /* 0x0000000300007812 */ /* 0x001fcc00078ec0ff */
[----:B------:R-:W0:Y:S02]  /*c850*/  SHFL.IDX PT, R0, R0, RZ, 0x1f ;  /* 0x00001fff00007589 */ /* 0x000e2400000e0000 */
[----:B0-----:R-:W-:-:S13]  /*c860*/  ISETP.NE.AND P0, PT, R0, RZ, PT ;  /* 0x000000ff0000720c */ /* 0x001fda0003f05270 */
[----:B------:R-:W-:Y:S05]  /*c870*/  @P0 BRA `(.L_x_117) ;  /* 0x0000001c00d00947 */ /* 0x000fea0003800000 */
[----:B------:R-:W-:Y:S01]  /*c880*/  ULDC.64 UR4, c[0x0][0x8d8] ;  /* 0x0002360000047ab9 */ /* 0x000fe20000000a00 */
[----:B------:R-:W0:Y:S01]  /*c890*/  S2R R9, SR_CTAID.Z ;  /* 0x0000000000097919 */ /* 0x000e220000002700 */
[----:B------:R-:W-:Y:S01]  /*c8a0*/  ISETP.NE.U32.AND P0, PT, RZ, UR4, PT ;  /* 0x00000004ff007c0c */ /* 0x000fe2000bf05070 */
[----:B------:R-:W1:Y:S03]  /*c8b0*/  S2UR UR20, SR_CTAID.Y ;  /* 0x00000000001479c3 */ /* 0x000e660000002600 */
[----:B------:R-:W-:-:S13]  /*c8c0*/  ISETP.NE.AND.EX P0, PT, RZ, UR5, PT, P0 ;  /* 0x00000005ff007c0c */ /* 0x000fda000bf05300 */
[----:B------:R-:W-:Y:S05]  /*c8d0*/  @!P0 BRA `(.L_x_214) ;  /* 0x0000000000148947 */ /* 0x000fea0003800000 */
[----:B------:R-:W0:Y:S01]  /*c8e0*/  LDC.64 R2, c[0x0][0x8d8] ;  /* 0x00023600ff027b82 */ /* 0x000e220000000a00 */
[----:B------:R-:W-:Y:S01]  /*c8f0*/  ULDC.64 UR4, c[0x0][0x208] ;  /* 0x0000820000047ab9 */ /* 0x000fe20000000a00 */
[----:B0-----:R-:W-:-:S05]  /*c900*/  IMAD.WIDE R2, R9, 0x4, R2 ;  /* 0x0000000409027825 */ /* 0x001fca00078e0202 */
[----:B------:R0:W5:Y:S01]  /*c910*/  LDG.E R5, desc[UR4][R2.64] ;  /* 0x0000000402057981 */ /* 0x000162000c1e1900 */
[----:B------:R-:W-:Y:S05]  /*c920*/  BRA `(.L_x_215) ;  /* 0x0000000000307947 */ /* 0x000fea0003800000 */
.L_x_214:
        /* <DEDUP_REMOVED lines=9> */
[----:B--2---:R-:W-:Y:S01]  /*c9c0*/  IMAD.IADD R5, R0, 0x1, -R5 ;  /* 0x0000000100057824 */ /* 0x004fe200078e0a05 */
[----:B------:R-:W-:Y:S06]  /*c9d0*/  BRA `(.L_x_215) ;  /* 0x0000000000047947 */ /* 0x000fec0003800000 */
.L_x_216:
[----:B------:R-:W2:Y:S02]  /*c9e0*/  LDC R5, c[0x0][0x8bc] ;  /* 0x00022f00ff057b82 */ /* 0x000ea40000000800 */
.L_x_215:
[----:B------:R-:W3:Y:S01]  /*c9f0*/  S2R R12, SR_CTAID.X ;  /* 0x00000000000c7919 */ /* 0x000ee20000002500 */
[----:B------:R-:W-:Y:S02]  /*ca00*/  IMAD.MOV.U32 R0, RZ, RZ, 0x1 ;  /* 0x00000001ff007424 */ /* 0x000fe400078e00ff */
[----:B------:R-:W-:Y:S02]  /*ca10*/  IMAD.MOV.U32 R4, RZ, RZ, 0x1 ;  /* 0x00000001ff047424 */ /* 0x000fe400078e00ff */
[----:B---3--:R-:W-:-:S05]  /*ca20*/  IMAD R12, R12, 0x50, RZ ;  /* 0x000000500c0c7824 */ /* 0x008fca00078e02ff */
[----:B--2--5:R-:W-:Y:S01]  /*ca30*/  ISETP.GE.AND P0, PT, R12, R5, PT ;  /* 0x000000050c00720c */ /* 0x024fe20003f06270 */
[----:B------:R-:W-:-:S03]  /*ca40*/  IMAD.MOV.U32 R5, RZ, RZ, RZ ;  /* 0x000000ffff057224 */ /* 0x000fc600078e00ff */
[----:B0-----:R-:W-:-:S04]  /*ca50*/  SEL R9, R9, 0xffffffff, !P0 ;  /* 0xffffffff09097807 */ /* 0x001fc80004000000 */
[----:B------:R-:W-:-:S13]  /*ca60*/  ISETP.GE.AND P0, PT, R9, RZ, PT ;  /* 0x000000ff0900720c */ /* 0x000fda0003f06270 */
[----:B------:R-:W-:Y:S05]  /*ca70*/  @!P0 BRA `(.L_x_217) ;  /* 0x0000001800d48947 */ /* 0x000fea0003800000 */
[----:B------:R-:W0:Y:S01]  /*ca80*/  LDC.64 R10, c[0x0][0x770] ;  /* 0x0001dc00ff0a7b82 */ /* 0x000e220000000a00 */
[----:B------:R-:W-:-:S07]  /*ca90*/  ULDC.64 UR6, c[0x0][0x208] ;  /* 0x0000820000067ab9 */ /* 0x000fce0000000a00 */
[----:B------:R-:W2:Y:S08]  /*caa0*/  LDC.64 R4, c[0x0][0x770] ;  /* 0x0001dc00ff047b82 */ /* 0x000eb00000000a00 */
[----:B------:R-:W3:Y:S01]  /*cab0*/  LDC.64 R6, c[0x0][0x778] ;  /* 0x0001de00ff067b82 */ /* 0x000ee20000000a00 */
[----:B0-----:R-:W-:-:S07]  /*cac0*/  ISETP.NE.U32.AND P1, PT, R10, RZ, PT ;  /* 0x000000ff0a00720c */ /* 0x001fce0003f25070 */
[----:B------:R-:W0:Y:S01]  /*cad0*/  LDC.64 R2, c[0x0][0x780] ;  /* 0x0001e000ff027b82 */ /* 0x000e220000000a00 */
[----:B------:R-:W-:Y:S01]  /*cae0*/  ISETP.NE.AND.EX P1, PT, R11, RZ, PT, P1 ;  /* 0x000000ff0b00720c */ /* 0x000fe20003f25310 */
[----:B--2---:R-:W-:Y:S01]  /*caf0*/  IMAD.WIDE R4, R9, 0x4, R4 ;  /* 0x0000000409047825 */ /* 0x004fe200078e0204 */
[----:B---3--:R-:W-:-:S11]  /*cb00*/  ISETP.NE.U32.AND P0, PT, R6, RZ, PT ;  /* 0x000000ff0600720c */ /* 0x008fd60003f05070 */
[----:B------:R-:W2:Y:S01]  /*cb10*/  @P1 LDG.E R14, desc[UR6][R4.64] ;  /* 0x00000006040e1981 */ /* 0x000ea2000c1e1900 */
[----:B------:R-:W-:-:S03]  /*cb20*/  ISETP.NE.AND.EX P0, PT, R7, RZ, PT, P0 ;  /* 0x000000ff0700720c */ /* 0x000fc60003f05300 */
[----:B------:R-:W3:Y:S01]  /*cb30*/  @P1 LDG.E R15, desc[UR6][R4.64] ;  /* 0x00000006040f1981 */ /* 0x000ee2000c1e1900 */
[----:B0-----:R-:W-:-:S04]  /*cb40*/  ISETP.NE.U32.AND P2, PT, R2, RZ, PT ;  /* 0x000000ff0200720c */ /* 0x001fc80003f45070 */
[----:B------:R-:W-:-:S05]  /*cb50*/  ISETP.NE.AND.EX P2, PT, R3, RZ, PT, P2 ;  /* 0x000000ff0300720c */ /* 0x000fca0003f45320 */
[----:B------:R-:W0:Y:S08]  /*cb60*/  @P0 LDC.64 R2, c[0x0][0x778] ;  /* 0x0001de00ff020b82 */ /* 0x000e300000000a00 */
[----:B------:R-:W4:Y:S01]  /*cb70*/  @P2 LDC.64 R6, c[0x0][0x780] ;  /* 0x0001e000ff062b82 */ /* 0x000f220000000a00 */
[----:B------:R-:W-:Y:S01]  /*cb80*/  IMAD.MOV.U32 R13, RZ, RZ, RZ ;  /* 0x000000ffff0d7224 */ /* 0x000fe200078e00ff */
[----:B------:R-:W-:Y:S01]  /*cb90*/  ULDC UR4, c[0x0][0x280] ;  /* 0x0000a00000047ab9 */ /* 0x000fe20000000800 */
[----:B0-----:R-:W-:-:S05]  /*cba0*/  @P0 IMAD.WIDE R2, R9, 0x4, R2 ;  /* 0x0000000409020825 */ /* 0x001fca00078e0202 */
[----:B------:R4:W5:Y:S01]  /*cbb0*/  @P0 LDG.E R13, desc[UR6][R2.64] ;  /* 0x00000006020d0981 */ /* 0x000962000c1e1900 */
[----:B------:R-:W-:Y:S02]  /*cbc0*/  IMAD.U32 R8, RZ, RZ, UR4 ;  /* 0x00000004ff087e24 */ /* 0x000fe4000f8e00ff */
[----:B----4-:R-:W-:Y:S01]  /*cbd0*/  @P2 IMAD.WIDE R2, R9, 0x4, R6 ;  /* 0x0000000409022825 */ /* 0x010fe200078e0206 */
[----:B------:R-:W-:-:S04]  /*cbe0*/  VOTEU.ANY UP0, P1 ;  /* 0x00000000003f7886 */ /* 0x000fc80000800100 */
[----:B------:R0:W5:Y:S02]  /*cbf0*/  @P2 LDG.E R8, desc[UR6][R2.64] ;  /* 0x0000000602082981 */ /* 0x000164000c1e1900 */
[----:B0-----:R-:W-:Y:S01]  /*cc00*/  CS2R R2, SRZ ;  /* 0x0000000000027805 */ /* 0x001fe2000001ff00 */
[----:B--2---:R-:W-:-:S05]  /*cc10*/  @P1 IMAD R14, R9, 0x40, R14 ;  /* 0x00000040090e1824 */ /* 0x004fca00078e020e */
[----:B------:R-:W-:-:S04]  /*cc20*/  @P1 SHF.R.S32.HI R7, RZ, 0x1f, R14 ;  /* 0x0000001fff071819 */ /* 0x000fc8000001140e */
[----:B------:R-:W-:-:S04]  /*cc30*/  @P1 LEA.HI R7, R7, R14, RZ, 0x6 ;  /* 0x0000000e07071211 */ /* 0x000fc800078f30ff */
[----:B------:R-:W-:Y:S02]  /*cc40*/  @P1 LOP3.LUT R7, R7, 0xffffffc0, RZ, 0xc0, !PT ;  /* 0xffffffc007071812 */ /* 0x000fe400078ec0ff */
[----:B---3--:R-:W-:Y:S02]  /*cc50*/  @P1 R2UR UR4, R15 ;  /* 0x000000000f0412ca */ /* 0x008fe400000e0000 */
[--C-:B------:R-:W-:Y:S01]  /*cc60*/  @P1 SHF.R.S32.HI R6, RZ, 0x1f, R7.reuse ;  /* 0x0000001fff061819 */ /* 0x100fe20000011407 */
[----:B------:R-:W-:-:S04]  /*cc70*/  @P1 IMAD.MOV.U32 R2, RZ, RZ, R7 ;  /* 0x000000ffff021224 */ /* 0x000fc800078e0007 */
[----:B------:R-:W-:Y:S01]  /*cc80*/  @P1 IMAD.MOV.U32 R3, RZ, RZ, R6 ;  /* 0x000000ffff031224 */ /* 0x000fe200078e0006 */
[----:B------:R-:W-:Y:S07]  /*cc90*/  @P2 BRA `(.L_x_218) ;  /* 0x0000000000142947 */ /* 0x000fee0003800000 */
[----:B------:R-:W-:Y:S05]  /*cca0*/  @!P1 BRA `(.L_x_218) ;  /* 0x0000000000109947 */ /* 0x000fea0003800000 */
[----:B------:R-:W-:Y:S02]  /*ccb0*/  ULDC.64 UR6, c[0x0][0x208] ;  /* 0x0000820000067ab9 */ /* 0x000fe40000000a00 */
[----:B------:R-:W2:Y:S04]  /*ccc0*/  LDG.E R7, desc[UR6][R4.64] ;  /* 0x0000000604077981 */ /* 0x000ea8000c1e1900 */
[----:B-----5:R-:W2:Y:S02]  /*ccd0*/  LDG.E R8, desc[UR6][R4.64+0x4] ;  /* 0x0000040604087981 */ /* 0x020ea4000c1e1900 */
[----:B--2---:R-:W-:-:S07]  /*cce0*/  IMAD.IADD R8, R8, 0x1, -R7 ;  /* 0x0000000108087824 */ /* 0x004fce00078e0a07 */
.L_x_218:
[----:B-----5:R-:W-:Y:S01]  /*ccf0*/  ISETP.GE.AND P1, PT, R8, 0x1, PT ;  /* 0x000000010800780c */ /* 0x020fe20003f26270 */
[----:B------:R-:W-:Y:S01]  /*cd00*/  UMOV UR51, URZ ;  /* 0x0000003f00337c82 */ /* 0x000fe20008000000 */
[----:B------:R-:W-:Y:S01]  /*cd10*/  @UP0 UMOV UR51, UR4 ;  /* 0x0000000400330c82 */ /* 0x000fe20008000000 */
[----:B------:R-:W-:Y:S02]  /*cd20*/  IMAD.MOV.U32 R5, RZ, RZ, RZ ;  /* 0x000000ffff057224 */ /* 0x000fe400078e00ff */
[----:B------:R-:W-:-:S08]  /*cd30*/  IMAD.MOV.U32 R4, RZ, RZ, 0x1 ;  /* 0x00000001ff047424 */ /* 0x000fd000078e00ff */
[----:B------:R-:W-:Y:S05]  /*cd40*/  @!P1 BRA `(.L_x_217) ;  /* 0x0000001800209947 */ /* 0x000fea0003800000 */
[----:B------:R-:W-:Y:S01]  /*cd50*/  R2UR UR11, R12 ;  /* 0x000000000c0b72ca */ /* 0x000fe200000e0000 */
[----:B------:R-:W-:Y:S01]  /*cd60*/  ULDC UR5, c[0x0][0x2e8] ;  /* 0x0000ba0000057ab9 */ /* 0x000fe20000000800 */
[----:B------:R-:W-:Y:S01]  /*cd70*/  R2UR UR4, R13 ;  /* 0x000000000d0472ca */ /* 0x000fe200000e0000 */
[----:B------:R-:W-:Y:S01]  /*cd80*/  UISETP.NE.AND UP0, UPT, UR5, 0x1, UPT ;  /* 0x000000010500788c */ /* 0x000fe2000bf05270 */
[----:B------:R-:W0:Y:S01]  /*cd90*/  LDC.64 R12, c[0x0][0x720] ;  /* 0x0001c800ff0c7b82 */ /* 0x000e220000000a00 */
[----:B------:R-:W-:Y:S01]  /*cda0*/  ISETP.NE.U32.AND P1, PT, R10, RZ, PT ;  /* 0x000000ff0a00720c */ /* 0x000fe20003f25070 */
[----:B------:R-:W-:Y:S01]  /*cdb0*/  VOTEU.ANY UP1, P0 ;  /* 0x00000000003f7886 */ /* 0x000fe20000020100 */
[----:B------:R-:W-:Y:S02]  /*cdc0*/  R2UR UR21, R9 ;  /* 0x00000000091572ca */ /* 0x000fe400000e0000 */
[----:B------:R-:W-:Y:S02]  /*cdd0*/  ELECT P0, URZ, PT ;  /* 0x00000000003f782f */ /* 0x000fe40003800000 */
[----:B------:R-:W-:Y:S01]  /*cde0*/  ISETP.NE.AND.EX P1, PT, R11, RZ, PT, P1 ;  /* 0x000000ff0b00720c */ /* 0x000fe20003f25310 */
[----:B-1----:R-:W-:Y:S01]  /*cdf0*/  UMOV UR12, UR20 ;  /* 0x00000014000c7c82 */ /* 0x002fe20008000000 */
[----:B------:R-:W-:Y:S01]  /*ce00*/  SHF.R.S32.HI R15, RZ, 0x1f, R9 ;  /* 0x0000001fff0f7819 */ /* 0x000fe20000011409 */
[----:B------:R-:W-:Y:S01]  /*ce10*/  IMAD.MOV.U32 R5, RZ, RZ, RZ ;  /* 0x000000ffff057224 */ /* 0x000fe200078e00ff */
[----:B------:R-:W-:Y:S01]  /*ce20*/  @UP0 ULDC UR6, c[0x0][0x2f0] ;  /* 0x0000bc0000060ab9 */ /* 0x000fe20000000800 */
[----:B------:R-:W-:Y:S01]  /*ce30*/  UIADD3 UR11, UR11, UR4, URZ ;  /* 0x000000040b0b7290 */ /* 0x000fe2000fffe03f */
[----:B------:R-:W-:Y:S01]  /*ce40*/  SEL R15, R15, RZ, !P1 ;  /* 0x000000ff0f0f7207 */ /* 0x000fe20004800000 */
[----:B------:R-:W-:Y:S01]  /*ce50*/  IMAD.MOV.U32 R4, RZ, RZ, 0x1 ;  /* 0x00000001ff047424 */ /* 0x000fe200078e00ff */
[----:B------:R-:W-:Y:S01]  /*ce60*/  @UP0 ULDC UR4, c[0x0][0x2ec] ;  /* 0x0000bb0000040ab9 */ /* 0x000fe20000000800 */
[----:B------:R-:W-:-:S02]  /*ce70*/  USEL UR13, UR21, URZ, !UP1 ;  /* 0x0000003f150d7287 */ /* 0x000fc4000c800000 */
[----:B------:R-:W-:Y:S02]  /*ce80*/  UIMAD.WIDE.U32 UR4, UR20, UR4, URZ ;  /* 0x00000004140472a5 */ /* 0x000fe4000f8e003f */
[----:B------:R-:W-:Y:S01]  /*ce90*/  VOTEU.ANY UP1, P1 ;  /* 0x00000000003f7886 */ /* 0x000fe20000820100 */
[----:B------:R-:W-:Y:S02]  /*cea0*/  USEL UR21, UR21, URZ, !UP1 ;  /* 0x0000003f15157287 */ /* 0x000fe4000c800000 */
[----:B------:R-:W-:Y:S01]  /*ceb0*/  @UP0 USHF.R.U32.HI UR12, URZ, UR6, UR5 ;  /* 0x000000063f0c0299 */ /* 0x000fe20008011605 */
[----:B0-----:R-:W-:-:S04]  /*cec0*/  IMAD R14, R15, R12, RZ ;  /* 0x0000000c0f0e7224 */ /* 0x001fc800078e02ff */
[----:B------:R-:W-:Y:S01]  /*ced0*/  IMAD R14, R13, UR21, R14 ;  /* 0x000000150d0e7c24 */ /* 0x000fe2000f8e020e */
[----:B------:R-:W-:Y:S06]  /*cee0*/  @!P0 BRA `(.L_x_217) ;  /* 0x0000001400b88947 */ /* 0x000fec0003800000 */
[----:B------:R-:W0:Y:S01]  /*cef0*/  S2R R5, SR_CgaCtaId ;  /* 0x0000000000057919 */ /* 0x000e220000008800 */
[----:B------:R-:W-:Y:S01]  /*cf00*/  MOV R0, 0x400 ;  /* 0x0000040000007802 */ /* 0x000fe20000000f00 */
[----:B------:R-:W1:Y:S03]  /*cf10*/  S2R R4, SR_CTAID.Y ;  /* 0x0000000000047919 */ /* 0x000e660000002600 */
[----:B0-----:R-:W-:Y:S01]  /*cf20*/  LEA R0, R5, R0, 0x18 ;  /* 0x0000000005007211 */ /* 0x001fe200078ec0ff */
[----:B------:R-:W-:-:S05]  /*cf30*/  IMAD.MOV.U32 R5, RZ, RZ, 0x1 ;  /* 0x00000001ff057424 */ /* 0x000fca00078e00ff */
[----:B------:R-:W-:-:S04]  /*cf40*/  SHF.L.U32 R5, R5, 0x1f, RZ ;  /* 0x0000001f05057819 */ /* 0x000fc800000006ff */
[----:B------:R-:W0:Y:S02]  /*cf50*/  SYNCS.PHASECHK.TRANS64.TRYWAIT P0, [R0+URZ+0x31620], R5 ;  /* 0x03162005000075a7 */ /* 0x000e24000800017f */
[----:B01----:R-:W-:Y:S05]  /*cf60*/  @!P0 BRA `(.L_x_219) ;  /* 0x0000001800588947 */ /* 0x003fea0003800000 */
.L_x_234:
[----:B------:R-:W1:Y:S01]  /*cf70*/  S2R R6, SR_TID.X ;  /* 0x0000000000067919 */ /* 0x000e620000002100 */
[----:B------:R-:W-:Y:S01]  /*cf80*/  IMAD.WIDE.U32 R18, R12, UR21, RZ ;  /* 0x000000150c127c25 */ /* 0x000fe2000f8e00ff */
[----:B------:R-:W-:-:S03]  /*cf90*/  SHF.R.S32.HI R4, RZ, 0x1f, R4 ;  /* 0x0000001fff047819 */ /* 0x000fc60000011404 */
[----:B------:R-:W-:Y:S01]  /*cfa0*/  IMAD.IADD R7, R19, 0x1, R14 ;  /* 0x0000000113077824 */ /* 0x000fe200078e020e */
[----:B-1----:R-:W-:-:S04]  /*cfb0*/  LOP3.LUT R6, R6, 0x7f, RZ, 0xc0, !PT ;  /* 0x0000007f06067812 */ /* 0x002fc800078ec0ff */
[----:B------:R-:W-:Y:S01]  /*cfc0*/  ISETP.NE.AND P0, PT, R6, RZ, PT ;  /* 0x000000ff0600720c */ /* 0x000fe20003f05270 */
[----:B------:R-:W-:-:S12]  /*cfd0*/  IMAD.MOV.U32 R6, RZ, RZ, 0x1 ;  /* 0x00000001ff067424 */ /* 0x000fd800078e00ff */
[----:B------:R-:W-:Y:S05]  /*cfe0*/  @P0 BRA `(.L_x_220) ;  /* 0x0000000000180947 */ /* 0x000fea0003800000 */
[----:B------:R-:W1:Y:S01]  /*cff0*/  S2R R9, SR_TID.X ;  /* 0x0000000000097919 */ /* 0x000e620000002100 */
[----:B0-----:R-:W-:-:S04]  /*d000*/  IMAD.MOV.U32 R5, RZ, RZ, 0x8100 ;  /* 0x00008100ff057424 */ /* 0x001fc800078e00ff */
[----:B------:R2:W-:Y:S01]  /*d010*/  SYNCS.ARRIVE.TRANS64 RZ, [R0+URZ+0x31610], R5 ;  /* 0x0316100500ff79a7 */ /* 0x0005e2000800003f */
[----:B-1----:R-:W-:-:S13]  /*d020*/  LOP3.LUT P1, RZ, R9, 0x1f, RZ, 0xc0, !PT ;  /* 0x0000001f09ff7812 */ /* 0x002fda000782c0ff */
[----:B--2---:R-:W-:Y:S05]  /*d030*/  @!P1 BRA `(.L_x_220) ;  /* 0x0000000000049947 */ /* 0x004fea0003800000 */
[----:B------:R-:W-:Y:S01]  /*d040*/  BPT.TRAP 0x1 ;  /* 0x000000040000795c */ /* 0x000fe20000300000 */
.L_x_220:
[----:B------:R-:W1:Y:S01]  /*d050*/  LDC.64 R16, c[0x0][0x198] ;  /* 0x00006600ff107b82 */ /* 0x000e620000000a00 */
[----:B------:R-:W-:Y:S01]  /*d060*/  R2UR UR8, R0 ;  /* 0x00000000000872ca */ /* 0x000fe200000e0000 */
[----:B------:R-:W-:Y:S01]  /*d070*/  UMOV UR6, 0x0 ;  /* 0x0000000000067882 */ /* 0x000fe20000000000 */
[----:B------:R-:W-:Y:S01]  /*d080*/  UMOV UR7, 0x14f00000 ;  /* 0x14f0000000077882 */ /* 0x000fe20000000000 */
[----:B------:R-:W-:Y:S01]  /*d090*/  UMOV UR50, URZ ;  /* 0x0000003f00327c82 */ /* 0x000fe20008000000 */
[----:B------:R-:W-:Y:S01]  /*d0a0*/  UMOV UR52, UR20 ;  /* 0x0000001400347c82 */ /* 0x000fe20008000000 */
[----:B------:R-:W-:Y:S01]  /*d0b0*/  UMOV UR53, UR21 ;  /* 0x0000001500357c82 */ /* 0x000fe20008000000 */
[----:B------:R-:W-:Y:S01]  /*d0c0*/  UMOV UR34, 0x40 ;  /* 0x0000004000227882 */ /* 0x000fe20000000000 */
[----:B------:R-:W2:Y:S01]  /*d0d0*/  LDC.64 R10, c[0x0][0x718] ;  /* 0x0001c600ff0a7b82 */ /* 0x000ea20000000a00 */
[----:B------:R-:W-:Y:S01]  /*d0e0*/  UMOV UR35, UR51 ;  /* 0x0000003300237c82 */ /* 0x000fe20008000000 */
[----:B------:R-:W-:Y:S01]  /*d0f0*/  UMOV UR36, UR20 ;  /* 0x0000001400247c82 */ /* 0x000fe20008000000 */
[----:B------:R-:W-:Y:S01]  /*d100*/  UMOV UR37, UR21 ;  /* 0x0000001500257c82 */ /* 0x000fe20008000000 */
[----:B------:R-:W-:Y:S01]  /*d110*/  UMOV UR26, 0x80 ;  /* 0x00000080001a7882 */ /* 0x000fe20000000000 */
[----:B------:R-:W-:Y:S01]  /*d120*/  UMOV UR27, UR51 ;  /* 0x00000033001b7c82 */ /* 0x000fe20008000000 */
[----:B------:R-:W-:-:S02]  /*d130*/  UIADD3 UR48, UR8, 0x14100, URZ ;  /* 0x0001410008307890 */ /* 0x000fc4000fffe03f */
[----:B------:R-:W-:Y:S02]  /*d140*/  UIADD3 UR49, UR8, 0x31610, URZ ;  /* 0x0003161008317890 */ /* 0x000fe4000fffe03f */
[----:B------:R-:W-:Y:S02]  /*d150*/  UIADD3 UR32, UR8, 0x16100, URZ ;  /* 0x0001610008207890 */ /* 0x000fe4000fffe03f */
[----:B------:R-:W-:Y:S02]  /*d160*/  UIADD3 UR24, UR8, 0x18100, URZ ;  /* 0x0001810008187890 */ /* 0x000fe4000fffe03f */
[----:B------:R-:W-:Y:S01]  /*d170*/  UIADD3 UR16, UR8, 0x1a100, URZ ;  /* 0x0001a10008107890 */ /* 0x000fe2000fffe03f */
[----:B-1----:R-:W-:Y:S01]  /*d180*/  IMAD.MOV.U32 R9, RZ, RZ, R16 ;  /* 0x000000ffff097224 */ /* 0x002fe200078e0010 */
[----:B------:R-:W-:Y:S01]  /*d190*/  UIADD3 UR30, UR8, 0x2c100, URZ ;  /* 0x0002c100081e7890 */ /* 0x000fe2000fffe03f */
[----:B------:R-:W-:Y:S01]  /*d1a0*/  UMOV UR33, UR49 ;  /* 0x0000003100217c82 */ /* 0x000fe20008000000 */
[----:B------:R-:W-:Y:S01]  /*d1b0*/  UMOV UR28, UR20 ;  /* 0x00000014001c7c82 */ /* 0x000fe20008000000 */
[----:B------:R-:W-:Y:S01]  /*d1c0*/  UMOV UR29, UR21 ;  /* 0x00000015001d7c82 */ /* 0x000fe20008000000 */
[----:B------:R-:W-:Y:S01]  /*d1d0*/  UMOV UR25, UR49 ;  /* 0x0000003100197c82 */ /* 0x000fe20008000000 */
[----:B------:R-:W-:Y:S01]  /*d1e0*/  UMOV UR18, 0xc0 ;  /* 0x000000c000127882 */ /* 0x000fe20000000000 */
[----:B--2---:R-:W-:Y:S01]  /*d1f0*/  IMAD R20, R4, R10, RZ ;  /* 0x0000000a04147224 */ /* 0x004fe200078e02ff */
[----:B------:R-:W-:Y:S01]  /*d200*/  IADD3 R4, P1, R9, 0xf0, RZ ;  /* 0x000000f009047810 */ /* 0x000fe20007f3e0ff */
[----:B------:R-:W-:Y:S01]  /*d210*/  UMOV UR19, UR51 ;  /* 0x0000003300137c82 */ /* 0x000fe20008000000 */
[----:B------:R-:W-:Y:S01]  /*d220*/  UMOV UR17, UR49 ;  /* 0x0000003100117c82 */ /* 0x000fe20008000000 */
[----:B------:R-:W-:Y:S01]  /*d230*/  IMAD R20, R11, UR20, R20 ;  /* 0x000000140b147c24 */ /* 0x000fe2000f8e0214 */
[----:B------:R-:W-:Y:S01]  /*d240*/  R2UR UR4, R4 ;  /* 0x00000000040472ca */ /* 0x000fe200000e0000 */
[----:B------:R-:W-:Y:S01]  /*d250*/  IMAD.MOV.U32 R11, RZ, RZ, R17 ;  /* 0x000000ffff0b7224 */ /* 0x000fe200078e0011 */
[----:B------:R-:W-:Y:S01]  /*d260*/  UMOV UR9, 0x10 ;  /* 0x0000001000097882 */ /* 0x000fe20000000000 */
[----:B------:R-:W-:Y:S01]  /*d270*/  UMOV UR31, UR49 ;  /* 0x00000031001f7c82 */ /* 0x000fe20008000000 */
[----:B------:R-:W-:Y:S01]  /*d280*/  UIADD3 UR40, UR8, 0x5000, URZ ;  /* 0x0000500008287890 */ /* 0x000fe2000fffe03f */
[----:B------:R-:W-:Y:S01]  /*d290*/  IMAD.X R4, RZ, RZ, R11, P1 ;  /* 0x000000ffff047224 */ /* 0x000fe200008e060b */
[----:B------:R-:W-:Y:S01]  /*d2a0*/  UMOV UR43, UR11 ;  /* 0x0000000b002b7c82 */ /* 0x000fe20008000000 */
[----:B------:R-:W-:Y:S01]  /*d2b0*/  UMOV UR44, UR12 ;  /* 0x0000000c002c7c82 */ /* 0x000fe20008000000 */
[----:B------:R-:W-:Y:S01]  /*d2c0*/  UMOV UR45, UR13 ;  /* 0x0000000d002d7c82 */ /* 0x000fe20008000000 */
[----:B------:R-:W-:Y:S01]  /*d2d0*/  UMOV UR10, UR50 ;  /* 0x00000032000a7c82 */ /* 0x000fe20008000000 */
[----:B------:R-:W-:Y:S01]  /*d2e0*/  R2UR UR5, R4 ;  /* 0x00000000040572ca */ /* 0x000fe200000e0000 */
[----:B0-----:R-:W-:Y:S01]  /*d2f0*/  IMAD.WIDE.U32 R4, R10, UR20, R2 ;  /* 0x000000140a047c25 */ /* 0x001fe2000f8e0002 */
[----:B------:R-:W-:Y:S01]  /*d300*/  UMOV UR42, 0x80 ;  /* 0x00000080002a7882 */ /* 0x000fe20000000000 */
[----:B------:R-:W-:-:S02]  /*d310*/  UIADD3 UR56, UR8, 0x7800, URZ ;  /* 0x0000780008387890 */ /* 0x000fc4000fffe03f */
[----:B------:R-:W-:Y:S01]  /*d320*/  IMAD.IADD R5, R5, 0x1, R20 ;  /* 0x0000000105057824 */ /* 0x000fe200078e0214 */
[----:B------:R-:W-:Y:S01]  /*d330*/  UMOV UR58, 0xc0 ;  /* 0x000000c0003a7882 */ /* 0x000fe20000000000 */
[----:B------:R-:W-:Y:S01]  /*d340*/  UMOV UR59, UR11 ;  /* 0x0000000b003b7c82 */ /* 0x000fe20008000000 */
[----:B------:R-:W-:Y:S01]  /*d350*/  UMOV UR60, UR12 ;  /* 0x0000000c003c7c82 */ /* 0x000fe20008000000 */
[----:B------:R-:W-:Y:S01]  /*d360*/  IMAD.WIDE.U32 R4, R12, UR21, R4 ;  /* 0x000000150c047c25 */ /* 0x000fe2000f8e0004 */
[----:B------:R-:W-:Y:S01]  /*d370*/  UMOV UR61, UR13 ;  /* 0x0000000d003d7c82 */ /* 0x000fe20008000000 */
[----:B------:R-:W0:Y:S02]  /*d380*/  LDC.64 R12, c[0x0][0x700] ;  /* 0x0001c000ff0c7b82 */ /* 0x000e240000000a00 */
[----:B------:R-:W-:Y:S01]  /*d390*/  IMAD.IADD R14, R14, 0x1, R5 ;  /* 0x000000010e0e7824 */ /* 0x000fe200078e0205 */
[----:B------:R-:W-:Y:S01]  /*d3a0*/  UTMALDG.4D [UR48], [UR4], desc[UR6] ;  /* 0x00000630040075b4 */ /* 0x000fe20008019000 */
[----:B------:R1:W-:Y:S01]  /*d3b0*/  UTMALDG.4D [UR32], [UR4], desc[UR6] ;  /* 0x00000620040075b4 */ /* 0x0003e20008019000 */
[----:B------:R2:W-:Y:S01]  /*d3c0*/  UTMALDG.4D [UR24], [UR4], desc[UR6] ;  /* 0x00000618040075b4 */ /* 0x0005e20008019000 */
[C---:B0-----:R-:W-:Y:S01]  /*d3d0*/  LEA R5, P1, R4.reuse, R12, 0x2 ;  /* 0x0000000c04057211 */ /* 0x041fe200078210ff */
[----:B------:R0:W-:Y:S03]  /*d3e0*/  UTMALDG.4D [UR16], [UR4], desc[UR6] ;  /* 0x00000610040075b4 */ /* 0x0001e60008019000 */
[----:B------:R-:W-:-:S02]  /*d3f0*/  LEA.HI.X R14, R4, R13, R14, 0x2, P1 ;  /* 0x0000000d040e7211 */ /* 0x000fc400008f140e */
[----:B------:R-:W-:Y:S01]  /*d400*/  R2UR UR14, R5 ;  /* 0x00000000050e72ca */ /* 0x000fe200000e0000 */
[----:B------:R-:W-:Y:S01]  /*d410*/  IMAD.MOV.U32 R5, RZ, RZ, 0x14000 ;  /* 0x00014000ff057424 */ /* 0x000fe200078e00ff */
[----:B------:R-:W-:Y:S02]  /*d420*/  R2UR UR15, R14 ;  /* 0x000000000e0f72ca */ /* 0x000fe400000e0000 */
[----:B------:R-:W-:Y:S02]  /*d430*/  IADD3 R4, P1, R9, 0x2f0, RZ ;  /* 0x000002f009047810 */ /* 0x000fe40007f3e0ff */
[----:B------:R-:W-:Y:S01]  /*d440*/  MOV R14, UR45 ;  /* 0x0000002d000e7c02 */ /* 0x000fe20008000f00 */
[----:B-1----:R-:W-:Y:S01]  /*d450*/  UIADD3 UR32, UR8, 0xc800, URZ ;  /* 0x0000c80008207890 */ /* 0x002fe2000fffe03f */
[----:B------:R-:W-:Y:S01]  /*d460*/  R2UR UR22, R4 ;  /* 0x00000000041672ca */ /* 0x000fe200000e0000 */
[----:B------:R-:W-:Y:S01]  /*d470*/  IMAD.X R4, RZ, RZ, R11, P1 ;  /* 0x000000ffff047224 */ /* 0x000fe200008e060b */
[----:B------:R-:W-:Y:S01]  /*d480*/  UMOV UR35, UR11 ;  /* 0x0000000b00237c82 */ /* 0x000fe20008000000 */
[----:B------:R-:W-:Y:S01]  /*d490*/  UMOV UR36, UR12 ;  /* 0x0000000c00247c82 */ /* 0x000fe20008000000 */
[----:B------:R-:W-:-:S02]  /*d4a0*/  UMOV UR37, UR13 ;  /* 0x0000000d00257c82 */ /* 0x000fc40008000000 */
[----:B------:R-:W-:Y:S01]  /*d4b0*/  R2UR UR23, R4 ;  /* 0x00000000041772ca */ /* 0x000fe200000e0000 */
[----:B------:R1:W-:Y:S01]  /*d4c0*/  UBLKCP.S.G [UR30], [UR14], UR9 ;  /* 0x0000001e0e0073ba */ /* 0x0003e20008000209 */
[----:B------:R-:W-:Y:S01]  /*d4d0*/  IADD3 R4, P1, R9, 0x3f0, RZ ;  /* 0x000003f009047810 */ /* 0x000fe20007f3e0ff */
[----:B--2---:R-:W-:Y:S01]  /*d4e0*/  UIADD3 UR24, UR8, 0x2800, URZ ;  /* 0x0000280008187890 */ /* 0x004fe2000fffe03f */
[----:B------:R2:W-:Y:S01]  /*d4f0*/  SYNCS.ARRIVE.TRANS64 RZ, [R0+URZ+0x31600], R5 ;  /* 0x0316000500ff79a7 */ /* 0x0005e2000800003f */
[----:B------:R-:W-:Y:S01]  /*d500*/  UMOV UR26, 0x40 ;  /* 0x00000040001a7882 */ /* 0x000fe20000000000 */
[----:B------:R-:W-:Y:S01]  /*d510*/  UMOV UR27, UR11 ;  /* 0x0000000b001b7c82 */ /* 0x000fe20008000000 */
[----:B------:R-:W-:Y:S01]  /*d520*/  UMOV UR28, UR12 ;  /* 0x0000000c001c7c82 */ /* 0x000fe20008000000 */
[----:B------:R-:W-:Y:S01]  /*d530*/  UMOV UR29, UR13 ;  /* 0x0000000d001d7c82 */ /* 0x000fe20008000000 */
[----:B0-----:R-:W-:Y:S01]  /*d540*/  R2UR UR4, R4 ;  /* 0x00000000040472ca */ /* 0x001fe200000e0000 */
[----:B------:R-:W-:Y:S01]  /*d550*/  IMAD.X R4, RZ, RZ, R11, P1 ;  /* 0x000000ffff047224 */ /* 0x000fe200008e060b */
[----:B------:R-:W-:Y:S01]  /*d560*/  UMOV UR7, 0x10000000 ;  /* 0x1000000000077882 */ /* 0x000fe20000000000 */
[----:B------:R-:W-:-:S02]  /*d570*/  ISETP.GE.AND P1, PT, R8, 0x41, PT ;  /* 0x000000410800780c */ /* 0x000fc40003f26270 */
[----:B--2---:R-:W-:Y:S02]  /*d580*/  MOV R5, UR43 ;  /* 0x0000002b00057c02 */ /* 0x004fe40008000f00 */
[----:B------:R-:W-:Y:S01]  /*d590*/  R2UR UR5, R4 ;  /* 0x00000000040572ca */ /* 0x000fe200000e0000 */
[----:B-1----:R-:W-:Y:S01]  /*d5a0*/  UIADD3 UR9, UR8, 0x31600, URZ ;  /* 0x0003160008097890 */ /* 0x002fe2000fffe03f */
[----:B------:R-:W-:-:S06]  /*d5b0*/  MOV R4, UR44 ;  /* 0x0000002c00047c02 */ /* 0x000fcc0008000f00 */
[----:B------:R-:W-:Y:S01]  /*d5c0*/  UMOV UR25, UR9 ;  /* 0x0000000900197c82 */ /* 0x000fe20008000000 */
[----:B------:R-:W-:Y:S01]  /*d5d0*/  UMOV UR41, UR9 ;  /* 0x0000000900297c82 */ /* 0x000fe20008000000 */
[----:B------:R0:W-:Y:S01]  /*d5e0*/  UTMALDG.4D [UR8], [UR22], desc[UR6] ;  /* 0x00000608160075b4 */ /* 0x0001e20008019000 */
[----:B------:R-:W-:Y:S01]  /*d5f0*/  UMOV UR57, UR9 ;  /* 0x0000000900397c82 */ /* 0x000fe20008000000 */
[----:B------:R-:W-:Y:S01]  /*d600*/  UMOV UR33, UR9 ;  /* 0x0000000900217c82 */ /* 0x000fe20008000000 */
[----:B------:R1:W-:Y:S01]  /*d610*/  UTMALDG.4D [UR24], [UR22], desc[UR6] ;  /* 0x00000618160075b4 */ /* 0x0003e20008019000 */
[----:B------:R2:W-:Y:S01]  /*d620*/  UTMALDG.4D [UR40], [UR22], desc[UR6] ;  /* 0x00000628160075b4 */ /* 0x0005e20008019000 */
[----:B------:R3:W-:Y:S01]  /*d630*/  UTMALDG.4D [UR56], [UR22], desc[UR6] ;  /* 0x00000638160075b4 */ /* 0x0007e20008019000 */
[----:B0-----:R-:W-:Y:S01]  /*d640*/  UMOV UR10, 0xc0 ;  /* 0x000000c0000a7882 */ /* 0x001fe20000000000 */
[----:B-1----:R-:W-:Y:S01]  /*d650*/  UIADD3 UR24, UR8, 0xf000, URZ ;  /* 0x0000f00008187890 */ /* 0x002fe2000fffe03f */
[----:B------:R-:W-:Y:S01]  /*d660*/  UMOV UR26, 0x80 ;  /* 0x00000080001a7882 */ /* 0x000fe20000000000 */
[----:B--2---:R-:W-:Y:S01]  /*d670*/  R2UR UR45, R14 ;  /* 0x000000000e2d72ca */ /* 0x004fe200000e0000 */
[----:B------:R-:W-:Y:S01]  /*d680*/  UIADD3 UR40, UR8, 0xa000, URZ ;  /* 0x0000a00008287890 */ /* 0x000fe2000fffe03f */
[----:B------:R-:W-:Y:S01]  /*d690*/  R2UR UR44, R4 ;  /* 0x00000000042c72ca */ /* 0x000fe200000e0000 */
[----:B------:R-:W-:Y:S01]  /*d6a0*/  UIADD3 UR8, UR8, 0x11800, URZ ;  /* 0x0001180008087890 */ /* 0x000fe2000fffe03f */
[----:B------:R-:W-:Y:S01]  /*d6b0*/  R2UR UR43, R5 ;  /* 0x00000000052b72ca */ /* 0x000fe200000e0000 */
[----:B------:R-:W-:Y:S01]  /*d6c0*/  UMOV UR42, UR50 ;  /* 0x00000032002a7c82 */ /* 0x000fe20008000000 */
[----:B------:R-:W-:-:S02]  /*d6d0*/  IMAD.MOV.U32 R4, RZ, RZ, RZ ;  /* 0x000000ffff047224 */ /* 0x000fc400078e00ff */
[----:B------:R-:W-:Y:S02]  /*d6e0*/  IMAD.MOV.U32 R5, RZ, RZ, 0x1 ;  /* 0x00000001ff057424 */ /* 0x000fe400078e00ff */
[----:B------:R-:W-:-:S07]  /*d6f0*/  IMAD.MOV.U32 R14, RZ, RZ, 0x1 ;  /* 0x00000001ff0e7424 */ /* 0x000fce00078e00ff */
[----:B------:R3:W-:Y:S01]  /*d700*/  UTMALDG.4D [UR40], [UR4], desc[UR6] ;  /* 0x00000628040075b4 */ /* 0x0007e20008019000 */
[----:B------:R3:W-:Y:S01]  /*d710*/  UTMALDG.4D [UR32], [UR4], desc[UR6] ;  /* 0x00000620040075b4 */ /* 0x0007e20008019000 */
[----:B------:R3:W-:Y:S01]  /*d720*/  UTMALDG.4D [UR24], [UR4], desc[UR6] ;  /* 0x00000618040075b4 */ /* 0x0007e20008019000 */
[----:B------:R3:W-:Y:S02]  /*d730*/  UTMALDG.4D [UR8], [UR4], desc[UR6] ;  /* 0x00000608040075b4 */ /* 0x0007e40008019000 */
[----:B---3--:R-:W-:Y:S05]  /*d740*/  @!P1 BRA `(.L_x_221) ;  /* 0x00000008007c9947 */ /* 0x008fea0003800000 */
[----:B------:R-:W0:Y:S01]  /*d750*/  LDC.64 R16, c[0x0][0x738] ;  /* 0x0001ce00ff107b82 */ /* 0x000e220000000a00 */
[----:B------:R-:W1:Y:S01]  /*d760*/  S2R R14, SR_CTAID.Y ;  /* 0x00000000000e7919 */ /* 0x000e620000002600 */
[----:B------:R-:W-:Y:S02]  /*d770*/  VIADD R8, R8, 0x3f ;  /* 0x0000003f08087836 */ /* 0x000fe40000000000 */
[----:B0-----:R-:W-:-:S04]  /*d780*/  IMAD.WIDE.U32 R4, R16, UR21, R2 ;  /* 0x0000001510047c25 */ /* 0x001fc8000f8e0002 */
[----:B------:R-:W-:-:S04]  /*d790*/  IMAD R16, R15, R16, RZ ;  /* 0x000000100f107224 */ /* 0x000fc800078e02ff */
[----:B------:R-:W-:Y:S01]  /*d7a0*/  IMAD R16, R17, UR21, R16 ;  /* 0x0000001511107c24 */ /* 0x000fe2000f8e0210 */
[----:B-1----:R-:W-:-:S03]  /*d7b0*/  SHF.R.S32.HI R14, RZ, 0x1f, R14 ;  /* 0x0000001fff0e7819 */ /* 0x002fc6000001140e */
[----:B------:R-:W-:Y:S02]  /*d7c0*/  IMAD.IADD R5, R5, 0x1, R16 ;  /* 0x0000000105057824 */ /* 0x000fe400078e0210 */
[----:B------:R-:W0:Y:S02]  /*d7d0*/  LDC.64 R16, c[0x0][0x730] ;  /* 0x0001cc00ff107b82 */ /* 0x000e240000000a00 */
[----:B0-----:R-:W-:Y:S02]  /*d7e0*/  IMAD R6, R14, R16, RZ ;  /* 0x000000100e067224 */ /* 0x001fe400078e02ff */
[----:B------:R-:W-:Y:S01]  /*d7f0*/  IMAD.WIDE.U32 R4, R16, UR20, R4 ;  /* 0x0000001410047c25 */ /* 0x000fe2000f8e0004 */
[----:B------:R-:W0:Y:S03]  /*d800*/  S2R R14, SR_TID.X ;  /* 0x00000000000e7919 */ /* 0x000e260000002100 */
[----:B------:R-:W-:-:S02]  /*d810*/  IMAD R6, R17, UR20, R6 ;  /* 0x0000001411067c24 */ /* 0x000fc4000f8e0206 */
[----:B------:R-:W1:Y:S02]  /*d820*/  LDC.64 R16, c[0x0][0x728] ;  /* 0x0001ca00ff107b82 */ /* 0x000e640000000a00 */
[----:B------:R-:W-:Y:S01]  /*d830*/  IMAD.IADD R6, R5, 0x1, R6 ;  /* 0x0000000105067824 */ /* 0x000fe200078e0206 */
[----:B-1----:R-:W-:Y:S01]  /*d840*/  LEA R5, P1, R4, R16, 0x2 ;  /* 0x0000001004057211 */ /* 0x002fe200078210ff */
[----:B------:R-:W-:-:S03]  /*d850*/  IMAD.MOV.U32 R16, RZ, RZ, RZ ;  /* 0x000000ffff107224 */ /* 0x000fc600078e00ff */
[----:B------:R-:W-:Y:S01]  /*d860*/  LEA.HI.X R17, R4, R17, R6, 0x2, P1 ;  /* 0x0000001104117211 */ /* 0x000fe200008f1406 */
[----:B------:R-:W-:Y:S02]  /*d870*/  IMAD.MOV.U32 R6, RZ, RZ, R18 ;  /* 0x000000ffff067224 */ /* 0x000fe400078e0012 */
[----:B------:R-:W-:Y:S02]  /*d880*/  IMAD.MOV.U32 R4, RZ, RZ, RZ ;  /* 0x000000ffff047224 */ /* 0x000fe400078e00ff */
[----:B------:R-:W-:-:S04]  /*d890*/  IMAD.WIDE.U32 R6, R10, UR20, R6 ;  /* 0x000000140a067c25 */ /* 0x000fc8000f8e0006 */
[----:B------:R-:W-:Y:S01]  /*d8a0*/  IMAD.MOV.U32 R18, RZ, RZ, RZ ;  /* 0x000000ffff127224 */ /* 0x000fe200078e00ff */
[----:B------:R-:W-:-:S04]  /*d8b0*/  IADD3 R10, P1, R2, R6, RZ ;  /* 0x00000006020a7210 */ /* 0x000fc80007f3e0ff */
[----:B------:R-:W-:Y:S02]  /*d8c0*/  IADD3.X R6, R3, R20, R7, P1, !PT ;  /* 0x0000001403067210 */ /* 0x000fe40000ffe407 */
[C---:B------:R-:W-:Y:S02]  /*d8d0*/  LEA R12, P1, R10.reuse, R12, 0x2 ;  /* 0x0000000c0a0c7211 */ /* 0x040fe400078210ff */
[----:B------:R-:W-:Y:S02]  /*d8e0*/  SHF.R.S32.HI R7, RZ, 0x1f, R8 ;  /* 0x0000001fff077819 */ /* 0x000fe40000011408 */
[----:B------:R-:W-:Y:S01]  /*d8f0*/  LEA.HI.X R10, R10, R13, R6, 0x2, P1 ;  /* 0x0000000d0a0a7211 */ /* 0x000fe200008f1406 */
[----:B------:R-:W-:Y:S01]  /*d900*/  IMAD.U32 R13, RZ, RZ, UR51 ;  /* 0x00000033ff0d7e24 */ /* 0x000fe2000f8e00ff */
[----:B------:R-:W-:Y:S01]  /*d910*/  LEA.HI R8, R7, R8, RZ, 0x6 ;  /* 0x0000000807087211 */ /* 0x000fe200078f30ff */
[----:B------:R-:W-:Y:S01]  /*d920*/  IMAD.MOV.U32 R6, RZ, RZ, 0x1 ;  /* 0x00000001ff067424 */ /* 0x000fe200078e00ff */
[----:B------:R-:W-:-:S02]  /*d930*/  IADD3 R7, P1, R12, 0x100, RZ ;  /* 0x000001000c077810 */ /* 0x000fc40007f3e0ff */
[----:B0-----:R-:W-:Y:S01]  /*d940*/  LOP3.LUT R12, R14, 0x1f, RZ, 0xc0, !PT ;  /* 0x0000001f0e0c7812 */ /* 0x001fe200078ec0ff */
[----:B------:R-:W-:Y:S01]  /*d950*/  IMAD.MOV.U32 R14, RZ, RZ, 0x1 ;  /* 0x00000001ff0e7424 */ /* 0x000fe200078e00ff */
[----:B------:R-:W-:Y:S01]  /*d960*/  LEA.HI.SX32 R8, R8, 0xffffffff, 0x1a ;  /* 0xffffffff08087811 */ /* 0x000fe200078fd2ff */
[----:B------:R-:W-:-:S08]  /*d970*/  IMAD.X R10, RZ, RZ, R10, P1 ;  /* 0x000000ffff0a7224 */ /* 0x000fd000008e060a */
.L_x_226:
[----:B------:R-:W-:-:S04]  /*d980*/  SHF.L.U32 R9, R14, 0x1f, RZ ;  /* 0x0000001f0e097819 */ /* 0x000fc800000006ff */
[----:B0-----:R-:W0:Y:S02]  /*d990*/  SYNCS.PHASECHK.TRANS64.TRYWAIT P1, [R0+URZ+0x31638], R9 ;  /* 0x03163809000075a7 */ /* 0x001e24000802017f */
[----:B01---5:R-:W-:Y:S05]  /*d9a0*/  @!P1 BRA `(.L_x_222) ;  /* 0x0000000c00dc9947 */ /* 0x023fea0003800000 */
.L_x_235:
[----:B------:R-:W-:Y:S05]  /*d9b0*/  @P0 BRA `(.L_x_223) ;  /* 0x0000000000140947 */ /* 0x000fea0003800000 */
[----:B------:R-:W-:Y:S01]  /*d9c0*/  ISETP.NE.AND P1, PT, R12, RZ, PT ;  /* 0x000000ff0c00720c */ /* 0x000fe20003f25270 */
[----:B0-----:R-:W-:-:S04]  /*d9d0*/  IMAD.MOV.U32 R9, RZ, RZ, 0x8100 ;  /* 0x00008100ff097424 */ /* 0x001fc800078e00ff */
[----:B------:R1:W-:Y:S08]  /*d9e0*/  SYNCS.ARRIVE.TRANS64 RZ, [R0+URZ+0x31630], R9 ;  /* 0x0316300900ff79a7 */ /* 0x0003f0000800003f */
[----:B------:R-:W-:Y:S05]  /*d9f0*/  @!P1 BRA `(.L_x_223) ;  /* 0x0000000000049947 */ /* 0x000fea0003800000 */
[----:B------:R-:W-:Y:S01]  /*da00*/  BPT.TRAP 0x1 ;  /* 0x000000040000795c */ /* 0x000fe20000300000 */
.L_x_223:
[----:B------:R2:W-:Y:S02]  /*da10*/  STL.64 [R1+0x8], R2 ;  /* 0x0000080201007387 */ /* 0x0005e40000100a00 */
[----:B--2---:R-:W0:Y:S02]  /*da20*/  LDC.64 R2, c[0x0][0x198] ;  /* 0x00006600ff027b82 */ /* 0x004e240000000a00 */
[----:B01----:R-:W-:-:S05]  /*da30*/  IMAD.MOV.U32 R9, RZ, RZ, R2 ;  /* 0x000000ffff097224 */ /* 0x003fca00078e0002 */
[----:B------:R-:W-:-:S04]  /*da40*/  IADD3 R11, P1, R9, 0x1f0, RZ ;  /* 0x000001f0090b7810 */ /* 0x000fc80007f3e0ff */
[----:B------:R-:W-:Y:S01]  /*da50*/  R2UR UR6, R11 ;  /* 0x000000000b0672ca */ /* 0x000fe200000e0000 */
[----:B------:R-:W-:Y:S02]  /*da60*/  IMAD.MOV.U32 R11, RZ, RZ, R3 ;  /* 0x000000ffff0b7224 */ /* 0x000fe400078e0003 */
[----:B------:R0:W5:Y:S01]  /*da70*/  LDL.LU.64 R2, [R1+0x8] ;  /* 0x0000080001027983 */ /* 0x0001620000300a00 */
[----:B------:R-:W-:Y:S01]  /*da80*/  R2UR UR14, R0 ;  /* 0x00000000000e72ca */ /* 0x000fe200000e0000 */
[----:B------:R-:W-:Y:S01]  /*da90*/  IMAD.X R19, RZ, RZ, R11, P1 ;  /* 0x000000ffff137224 */ /* 0x000fe200008e060b */
[----:B------:R-:W-:Y:S01]  /*daa0*/  R2UR UR19, R13 ;  /* 0x000000000d1372ca */ /* 0x000fe200000e0000 */
[----:B------:R-:W1:Y:S01]  /*dab0*/  S2R R12, SR_TID.X ;  /* 0x00000000000c7919 */ /* 0x000e620000002100 */
[----:B------:R-:W-:Y:S01]  /*dac0*/  VIADD R16, R16, 0x1 ;  /* 0x0000000110107836 */ /* 0x000fe20000000000 */
[----:B------:R-:W-:Y:S01]  /*dad0*/  UMOV UR8, 0x0 ;  /* 0x0000000000087882 */ /* 0x000fe20000000000 */
[----:B------:R-:W-:Y:S01]  /*dae0*/  R2UR UR7, R19 ;  /* 0x00000000130772ca */ /* 0x000fe200000e0000 */
[----:B------:R-:W-:Y:S01]  /*daf0*/  UMOV UR9, 0x14f00000 ;  /* 0x14f0000000097882 */ /* 0x000fe20000000000 */
[----:B------:R-:W-:Y:S01]  /*db00*/  UMOV UR18, URZ ;  /* 0x0000003f00127c82 */ /* 0x000fe20008000000 */
[C---:B------:R-:W-:Y:S01]  /*db10*/  ISETP.NE.AND P1, PT, R16.reuse, 0x2, PT ;  /* 0x000000021000780c */ /* 0x040fe20003f25270 */
[----:B------:R-:W-:Y:S01]  /*db20*/  UMOV UR34, 0x40 ;  /* 0x0000004000227882 */ /* 0x000fe20000000000 */
[----:B------:R-:W-:Y:S01]  /*db30*/  R2UR UR4, R5 ;  /* 0x00000000050472ca */ /* 0x000fe200000e0000 */
[----:B------:R-:W-:Y:S01]  /*db40*/  UMOV UR36, UR20 ;  /* 0x0000001400247c82 */ /* 0x000fe20008000000 */
[----:B------:R-:W-:Y:S01]  /*db50*/  UIADD3 UR16, UR14, 0x24100, URZ ;  /* 0x000241000e107890 */ /* 0x000fe2000fffe03f */
[----:B------:R-:W-:Y:S01]  /*db60*/  R2UR UR5, R17 ;  /* 0x00000000110572ca */ /* 0x000fe200000e0000 */
[----:B------:R-:W-:Y:S01]  /*db70*/  UIADD3 UR17, UR14, 0x31630, URZ ;  /* 0x000316300e117890 */ /* 0x000fe2000fffe03f */
[----:B------:R-:W-:Y:S01]  /*db80*/  SEL R19, RZ, 0x1, P1 ;  /* 0x00000001ff137807 */ /* 0x000fe20000800000 */
[----:B------:R-:W-:Y:S01]  /*db90*/  UIADD3 UR32, UR14, 0x26100, URZ ;  /* 0x000261000e207890 */ /* 0x000fe2000fffe03f */
[----:B------:R-:W-:Y:S01]  /*dba0*/  SEL R16, R16, RZ, P1 ;  /* 0x000000ff10107207 */ /* 0x000fe20000800000 */
[----:B------:R-:W-:Y:S01]  /*dbb0*/  UIADD3 UR24, UR14, 0x28100, URZ ;  /* 0x000281000e187890 */ /* 0x000fe2000fffe03f */
[----:B------:R-:W-:Y:S01]  /*dbc0*/  LOP3.LUT R6, R6, R19, RZ, 0x3c, !PT ;  /* 0x0000001306067212 */ /* 0x000fe200078e3cff */
        /* <DEDUP_REMOVED lines=14> */
[----:B-1----:R-:W-:-:S04]  /*dcb0*/  LOP3.LUT R12, R12, 0x7f, RZ, 0xc0, !PT ;  /* 0x0000007f0c0c7812 */ /* 0x002fc800078ec0ff */
[----:B------:R-:W-:Y:S01]  /*dcc0*/  ISETP.NE.AND P2, PT, R12, RZ, PT ;  /* 0x000000ff0c00720c */ /* 0x000fe20003f45270 */
[----:B------:R0:W-:Y:S01]  /*dcd0*/  UTMALDG.4D [UR24], [UR6], desc[UR8] ;  /* 0x00000818060075b4 */ /* 0x0001e20008019000 */
[----:B------:R-:W1:Y:S01]  /*dce0*/  S2R R12, SR_TID.X ;  /* 0x00000000000c7919 */ /* 0x000e620000002100 */
[----:B--2---:R-:W-:Y:S02]  /*dcf0*/  UIADD3 UR16, UR14, 0x2a100, URZ ;  /* 0x0002a1000e107890 */ /* 0x004fe4000fffe03f */
[----:B------:R-:W-:Y:S01]  /*dd00*/  UIADD3 UR14, UR14, 0x2c300, URZ ;  /* 0x0002c3000e0e7890 */ /* 0x000fe2000fffe03f */
[----:B------:R-:W-:-:S06]  /*dd10*/  UMOV UR18, 0xc0 ;  /* 0x000000c000127882 */ /* 0x000fcc0000000000 */
[----:B------:R0:W-:Y:S02]  /*dd20*/  UTMALDG.4D [UR16], [UR6], desc[UR8] ;  /* 0x00000810060075b4 */ /* 0x0001e40008019000 */
[----:B------:R0:W-:Y:S01]  /*dd30*/  UBLKCP.S.G [UR14], [UR4], UR10 ;  /* 0x0000000e040073ba */ /* 0x0001e2000800020a */
[----:B------:R-:W2:Y:S01]  /*dd40*/  SYNCS.PHASECHK.TRANS64.TRYWAIT P1, [R19+URZ+0x31620], R20 ;  /* 0x03162014130075a7 */ /* 0x000ea2000802017f */
[----:B-1----:R-:W-:Y:S01]  /*dd50*/  LOP3.LUT R12, R12, 0x1f, RZ, 0xc0, !PT ;  /* 0x0000001f0c0c7812 */ /* 0x002fe200078ec0ff */
[----:B0-2---:R-:W-:Y:S06]  /*dd60*/  @!P1 BRA `(.L_x_224) ;  /* 0x0000000c00009947 */ /* 0x005fec0003800000 */
.L_x_237:
[----:B------:R-:W-:Y:S01]  /*dd70*/  LOP3.LUT R14, R14, 0x1, RZ, 0x3c, !PT ;  /* 0x000000010e0e7812 */ /* 0x000fe200078e3cff */
[----:B------:R-:W-:Y:S06]  /*dd80*/  @P2 BRA `(.L_x_225) ;  /* 0x0000000000142947 */ /* 0x000fec0003800000 */
[----:B------:R-:W-:Y:S01]  /*dd90*/  ISETP.NE.AND P1, PT, R12, RZ, PT ;  /* 0x000000ff0c00720c */ /* 0x000fe20003f25270 */
[----:B0-----:R-:W-:-:S04]  /*dda0*/  IMAD.MOV.U32 R20, RZ, RZ, 0x8100 ;  /* 0x00008100ff147424 */ /* 0x001fc800078e00ff */
[----:B------:R1:W-:Y:S08]  /*ddb0*/  SYNCS.ARRIVE.TRANS64 RZ, [R19+URZ+0x31610], R20 ;  /* 0x0316101413ff79a7 */ /* 0x0003f0000800003f */
[----:B------:R-:W-:Y:S05]  /*ddc0*/  @!P1 BRA `(.L_x_225) ;  /* 0x0000000000049947 */ /* 0x000fea0003800000 */
[----:B------:R-:W-:Y:S01]  /*ddd0*/  BPT.TRAP 0x1 ;  /* 0x000000040000795c */ /* 0x000fe20000300000 */
.L_x_225:
        /* <DEDUP_REMOVED lines=24> */
[----:B------:R-:W-:Y:S01]  /*df60*/  VIADD R4, R4, 0x40 ;  /* 0x0000004004047836 */ /* 0x000fe20000000000 */
        /* <DEDUP_REMOVED lines=23> */
[----:B------:R-:W-:Y:S01]  /*e0e0*/  IMAD.X R10, RZ, RZ, R10, P3 ;  /* 0x000000ffff0a7224 */ /* 0x000fe200018e060a */
[----:B------:R2:W-:Y:S01]  /*e0f0*/  UTMALDG.4D [UR24], [UR4], desc[UR6] ;  /* 0x00000618040075b4 */ /* 0x0005e20008019000 */
[----:B------:R2:W-:Y:S01]  /*e100*/  UTMALDG.4D [UR16], [UR4], desc[UR6] ;  /* 0x00000610040075b4 */ /* 0x0005e20008019000 */
[----:B------:R2:W-:Y:S02]  /*e110*/  UBLKCP.S.G [UR8], [UR14], UR10 ;  /* 0x000000080e0073ba */ /* 0x0005e4000800020a */
[----:B--2---:R-:W-:Y:S05]  /*e120*/  @!P1 BRA `(.L_x_226) ;  /* 0xfffffff800149947 */ /* 0x004fea000383ffff */
[----:B------:R-:W-:-:S07]  /*e130*/  VIADD R5, R16, 0x1 ;  /* 0x0000000110057836 */ /* 0x000fce0000000000 */
.L_x_221:
[----:B------:R-:W2:Y:S01]  /*e140*/  S2R R8, SR_CTAID.Y ;  /* 0x0000000000087919 */ /* 0x000ea20000002600 */
[----:B------:R-:W-:Y:S01]  /*e150*/  SHF.L.U32 R7, R14, 0x1f, RZ ;  /* 0x0000001f0e077819 */ /* 0x000fe200000006ff */
[----:B------:R-:W3:Y:S03]  /*e160*/  LDC.64 R16, c[0x0][0x730] ;  /* 0x0001cc00ff107b82 */ /* 0x000ee60000000a00 */
[----:B------:R-:W4:Y:S05]  /*e170*/  SYNCS.PHASECHK.TRANS64.TRYWAIT P1, [R0+URZ+0x31638], R7 ;  /* 0x03163807000075a7 */ /* 0x000f2a000802017f */
[----:B------:R-:W0:Y:S01]  /*e180*/  LDC.64 R12, c[0x0][0x738] ;  /* 0x0001ce00ff0c7b82 */ /* 0x000e220000000a00 */
[----:B---3-5:R-:W-:Y:S01]  /*e190*/  IMAD.WIDE.U32 R2, R16, UR20, R2 ;  /* 0x0000001410027c25 */ /* 0x028fe2000f8e0002 */
[----:B--2---:R-:W-:-:S05]  /*e1a0*/  SHF.R.S32.HI R8, RZ, 0x1f, R8 ;  /* 0x0000001fff087819 */ /* 0x004fca0000011408 */
[----:B------:R-:W-:-:S04]  /*e1b0*/  IMAD R8, R8, R16, RZ ;  /* 0x0000001008087224 */ /* 0x000fc800078e02ff */
[----:B------:R-:W-:-:S04]  /*e1c0*/  IMAD R17, R17, UR20, R8 ;  /* 0x0000001411117c24 */ /* 0x000fc8000f8e0208 */
[----:B------:R-:W-:Y:S02]  /*e1d0*/  IMAD.IADD R3, R17, 0x1, R3 ;  /* 0x0000000111037824 */ /* 0x000fe400078e0203 */
[----:B0-----:R-:W-:Y:S02]  /*e1e0*/  IMAD R8, R15, R12, RZ ;  /* 0x0000000c0f087224 */ /* 0x001fe400078e02ff */
[----:B------:R-:W-:-:S04]  /*e1f0*/  IMAD.WIDE.U32 R2, R12, UR21, R2 ;  /* 0x000000150c027c25 */ /* 0x000fc8000f8e0002 */
[----:B------:R-:W-:Y:S01]  /*e200*/  IMAD R13, R13, UR21, R8 ;  /* 0x000000150d0d7c24 */ /* 0x000fe2000f8e0208 */
[----:B----4-:R-:W-:Y:S06]  /*e210*/  @!P1 BRA `(.L_x_227) ;  /* 0x0000000400ec9947 */ /* 0x010fec0003800000 */
.L_x_238:
[----:B0-----:R-:W-:Y:S01]  /*e220*/  IMAD.IADD R7, R13, 0x1, R3 ;  /* 0x000000010d077824 */ /* 0x001fe200078e0203 */
[----:B------:R-:W-:Y:S06]  /*e230*/  @P0 BRA `(.L_x_228) ;  /* 0x0000000000180947 */ /* 0x000fec0003800000 */
[----:B------:R-:W0:Y:S01]  /*e240*/  S2R R8, SR_TID.X ;  /* 0x0000000000087919 */ /* 0x000e220000002100 */
[----:B------:R-:W-:-:S04]  /*e250*/  IMAD.MOV.U32 R13, RZ, RZ, 0x8100 ;  /* 0x00008100ff0d7424 */ /* 0x000fc800078e00ff */
[----:B------:R2:W-:Y:S01]  /*e260*/  SYNCS.ARRIVE.TRANS64 RZ, [R0+URZ+0x31630], R13 ;  /* 0x0316300d00ff79a7 */ /* 0x0005e2000800003f */
[----:B0-----:R-:W-:-:S13]  /*e270*/  LOP3.LUT P0, RZ, R8, 0x1f, RZ, 0xc0, !PT ;  /* 0x0000001f08ff7812 */ /* 0x001fda000780c0ff */
[----:B--2---:R-:W-:Y:S05]  /*e280*/  @!P0 BRA `(.L_x_228) ;  /* 0x0000000000048947 */ /* 0x004fea0003800000 */
[----:B------:R-:W-:Y:S01]  /*e290*/  BPT.TRAP 0x1 ;  /* 0x000000040000795c */ /* 0x000fe20000300000 */
.L_x_228:
[----:B------:R-:W0:Y:S01]  /*e2a0*/  LDC.64 R12, c[0x0][0x728] ;  /* 0x0001ca00ff0c7b82 */ /* 0x000e220000000a00 */
[C---:B------:R-:W-:Y:S01]  /*e2b0*/  IADD3 R2, P0, R4.reuse, R2, RZ ;  /* 0x0000000204027210 */ /* 0x040fe20007f1e0ff */
[----:B------:R-:W-:Y:S01]  /*e2c0*/  UMOV UR6, 0x0 ;  /* 0x0000000000067882 */ /* 0x000fe20000000000 */
[C---:B------:R-:W-:Y:S01]  /*e2d0*/  R2UR UR43, R4.reuse ;  /* 0x00000000042b72ca */ /* 0x040fe200000e0000 */
[----:B------:R-:W-:Y:S01]  /*e2e0*/  UMOV UR7, 0x14f00000 ;  /* 0x14f0000000077882 */ /* 0x000fe20000000000 */
[----:B------:R-:W-:Y:S01]  /*e2f0*/  LEA.HI.X.SX32 R3, R4, R7, 0x1, P0 ;  /* 0x0000000704037211 */ /* 0x000fe200000f0eff */
        /* <DEDUP_REMOVED lines=10> */
[----:B------:R-:W-:Y:S01]  /*e3a0*/  UIADD3 UR43, UR43, UR51, URZ ;  /* 0x000000332b2b7290 */ /* 0x000fe2000fffe03f */
[----:B------:R-:W-:Y:S01]  /*e3b0*/  LOP3.LUT R4, R14, 0x1, RZ, 0x3c, !PT ;  /* 0x000000010e047812 */ /* 0x000fe200078e3cff */
[----:B------:R-:W-:Y:S01]  /*e3c0*/  UMOV UR18, 0xc0 ;  /* 0x000000c000127882 */ /* 0x000fe20000000000 */
[----:B------:R-:W-:Y:S01]  /*e3d0*/  UMOV UR10, 0x10 ;  /* 0x00000010000a7882 */ /* 0x000fe20000000000 */
[----:B------:R-:W-:-:S02]  /*e3e0*/  UIADD3 UR40, UR8, 0x24100, URZ ;  /* 0x0002410008287890 */ /* 0x000fc4000fffe03f */
[----:B------:R-:W-:Y:S01]  /*e3f0*/  UIADD3 UR41, UR8, 0x31630, URZ ;  /* 0x0003163008297890 */ /* 0x000fe2000fffe03f */
[C---:B0-----:R-:W-:Y:S01]  /*e400*/  LEA R12, P0, R2.reuse, R12, 0x2 ;  /* 0x0000000c020c7211 */ /* 0x041fe200078010ff */
[----:B------:R-:W-:Y:S02]  /*e410*/  UIADD3 UR32, UR8, 0x26100, URZ ;  /* 0x0002610008207890 */ /* 0x000fe4000fffe03f */
[----:B------:R-:W-:Y:S01]  /*e420*/  UIADD3 UR24, UR8, 0x28100, URZ ;  /* 0x0002810008187890 */ /* 0x000fe2000fffe03f */
[----:B------:R-:W-:Y:S01]  /*e430*/  LEA.HI.X R13, R2, R13, R3, 0x2, P0 ;  /* 0x0000000d020d7211 */ /* 0x000fe200000f1403 */
[----:B------:R-:W-:Y:S01]  /*e440*/  UIADD3 UR16, UR8, 0x2a100, URZ ;  /* 0x0002a10008107890 */ /* 0x000fe2000fffe03f */
[----:B------:R-:W-:Y:S01]  /*e450*/  IADD3 R9, P0, R9, 0x1f0, RZ ;  /* 0x000001f009097810 */ /* 0x000fe20007f1e0ff */
[----:B------:R-:W-:Y:S01]  /*e460*/  UIADD3 UR8, UR8, 0x2c300, URZ ;  /* 0x0002c30008087890 */ /* 0x000fe2000fffe03f */
[----:B------:R-:W-:Y:S01]  /*e470*/  R2UR UR14, R12 ;  /* 0x000000000c0e72ca */ /* 0x000fe200000e0000 */
[----:B------:R-:W-:Y:S01]  /*e480*/  UMOV UR33, UR41 ;  /* 0x0000002900217c82 */ /* 0x000fe20008000000 */
[----:B------:R-:W-:Y:S01]  /*e490*/  R2UR UR4, R9 ;  /* 0x00000000090472ca */ /* 0x000fe200000e0000 */
[----:B------:R-:W-:Y:S01]  /*e4a0*/  IMAD.X R11, RZ, RZ, R11, P0 ;  /* 0x000000ffff0b7224 */ /* 0x000fe200000e060b */
[----:B------:R-:W-:Y:S01]  /*e4b0*/  R2UR UR15, R13 ;  /* 0x000000000d0f72ca */ /* 0x000fe200000e0000 */
[----:B------:R-:W-:Y:S01]  /*e4c0*/  UMOV UR35, UR43 ;  /* 0x0000002b00237c82 */ /* 0x000fe20008000000 */
[----:B------:R-:W-:Y:S01]  /*e4d0*/  UMOV UR25, UR41 ;  /* 0x0000002900197c82 */ /* 0x000fe20008000000 */
[----:B------:R-:W-:Y:S01]  /*e4e0*/  UMOV UR27, UR43 ;  /* 0x0000002b001b7c82 */ /* 0x000fe20008000000 */
[----:B------:R-:W-:Y:S01]  /*e4f0*/  R2UR UR5, R11 ;  /* 0x000000000b0572ca */ /* 0x000fe200000e0000 */
[----:B------:R-:W-:Y:S01]  /*e500*/  UMOV UR17, UR41 ;  /* 0x0000002900117c82 */ /* 0x000fe20008000000 */
[----:B------:R-:W-:Y:S01]  /*e510*/  UMOV UR19, UR43 ;  /* 0x0000002b00137c82 */ /* 0x000fe20008000000 */
[----:B------:R-:W-:Y:S01]  /*e520*/  UMOV UR9, UR41 ;  /* 0x0000002900097c82 */ /* 0x000fe20008000000 */
        /* <DEDUP_REMOVED lines=9> */
[----:B0-----:R-:W-:Y:S01]  /*e5c0*/  NOP ;  /* 0x0000000000007918 */ /* 0x001fe20000000000 */
.L_x_217:
[----:B------:R-:W-:Y:S05]  /*e5d0*/  WARPSYNC.ALL ;  /* 0x0000000000007948 */ /* 0x000fea0003800000 */
[----:B------:R-:W-:-:S13]  /*e5e0*/  ELECT P0, URZ, PT ;  /* 0x00000000003f782f */ /* 0x000fda0003800000 */
[----:B------:R-:W-:Y:S05]  /*e5f0*/  @!P0 BRA `(.L_x_117) ;  /* 0x0000000000708947 */ /* 0x000fea0003800000 */
[----:B------:R-:W-:-:S04]  /*e600*/  LOP3.LUT R21, R21, 0x2, RZ, 0xfc, !PT ;  /* 0x0000000215157812 */ /* 0x000fc800078efcff */
[----:B------:R-:W-:-:S13]  /*e610*/  ISETP.NE.AND P1, PT, R21, 0x3, PT ;  /* 0x000000031500780c */ /* 0x000fda0003f25270 */
[----:B------:R-:W-:Y:S05]  /*e620*/  @!P1 BRA `(.L_x_229) ;  /* 0x0000000000049947 */ /* 0x000fea0003800000 */
[----:B-1----:R-:W-:Y:S01]  /*e630*/  BPT.TRAP 0x1 ;  /* 0x000000040000795c */ /* 0x002fe20000300000 */
.L_x_229:
[----:B------:R-:W0:Y:S01]  /*e640*/  S2R R3, SR_CgaCtaId ;  /* 0x0000000000037919 */ /* 0x000e220000008800 */
[----:B------:R-:W-:-:S04]  /*e650*/  MOV R2, 0x400 ;  /* 0x0000040000027802 */ /* 0x000fc80000000f00 */
[----:B0-----:R-:W-:Y:S02]  /*e660*/  LEA R7, R3, R2, 0x18 ;  /* 0x0000000203077211 */ /* 0x001fe400078ec0ff */
[----:B------:R-:W-:-:S03]  /*e670*/  SHF.L.U32 R3, R0, 0x1f, RZ ;  /* 0x0000001f00037819 */ /* 0x000fc600000006ff */
[----:B------:R-:W-:-:S04]  /*e680*/  VIADD R2, R7, 0x31620 ;  /* 0x0003162007027836 */ /* 0x000fc80000000000 */
[----:B------:R-:W-:-:S04]  /*e690*/  IMAD R6, R5, 0x8, R2 ;  /* 0x0000000805067824 */ /* 0x000fc800078e0202 */
[----:B------:R-:W0:Y:S02]  /*e6a0*/  SYNCS.PHASECHK.TRANS64.TRYWAIT P0, [R6+URZ], R3 ;  /* 0x00000003060075a7 */ /* 0x000e24000800017f */
[----:B0-----:R-:W-:Y:S05]  /*e6b0*/  @!P0 BRA `(.L_x_230) ;  /* 0x0000000000d88947 */ /* 0x001fea0003800000 */
.L_x_239:
[----:B------:R-:W-:-:S05]  /*e6c0*/  VIADD R5, R5, 0x1 ;  /* 0x0000000105057836 */ /* 0x000fca0000000000 */
[----:B------:R-:W-:-:S04]  /*e6d0*/  ISETP.NE.AND P0, PT, R5, 0x2, PT ;  /* 0x000000020500780c */ /* 0x000fc80003f05270 */
[----:B0-----:R-:W-:Y:S02]  /*e6e0*/  SEL R3, RZ, 0x1, P0 ;  /* 0x00000001ff037807 */ /* 0x001fe40000000000 */
[----:B------:R-:W-:Y:S02]  /*e6f0*/  SEL R5, R5, RZ, P0 ;  /* 0x000000ff05057207 */ /* 0x000fe40000000000 */
[----:B------:R-:W-:-:S03]  /*e700*/  LOP3.LUT R0, R0, R3, RZ, 0x3c, !PT ;  /* 0x0000000300007212 */ /* 0x000fc600078e3cff */
[----:B------:R-:W-:Y:S01]  /*e710*/  IMAD R5, R5, 0x8, R2 ;  /* 0x0000000805057824 */ /* 0x000fe200078e0202 */
[----:B------:R-:W-:-:S04]  /*e720*/  SHF.L.U32 R0, R0, 0x1f, RZ ;  /* 0x0000001f00007819 */ /* 0x000fc800000006ff */
[----:B------:R-:W0:Y:S02]  /*e730*/  SYNCS.PHASECHK.TRANS64.TRYWAIT P0, [R5+URZ], R0 ;  /* 0x00000000050075a7 */ /* 0x000e24000800017f */
[----:B0-----:R-:W-:Y:S05]  /*e740*/  @!P0 BRA `(.L_x_231) ;  /* 0x0000000000c88947 */ /* 0x001fea0003800000 */
.L_x_240:
[----:B------:R-:W-:Y:S05]  /*e750*/  @!P1 BRA `(.L_x_232) ;  /* 0x0000000000049947 */ /* 0x000fea0003800000 */
[----:B-1----:R-:W-:Y:S01]  /*e760*/  BPT.TRAP 0x1 ;  /* 0x000000040000795c */ /* 0x002fe20000300000 */
.L_x_232:
[----:B------:R-:W-:-:S07]  /*e770*/  SHF.L.U32 R4, R4, 0x1f, RZ ;  /* 0x0000001f04047819 */ /* 0x000fce00000006ff */
.L_x_233:
[----:B--2---:R2:W3:Y:S02]  /*e780*/  SYNCS.PHASECHK.TRANS64.TRYWAIT P0, [R7+URZ+0x31638], R4 ;  /* 0x03163804070075a7 */ /* 0x0044e4000800017f */
[----:B---3--:R-:W-:Y:S05]  /*e790*/  @!P0 NANOSLEEP.SYNCS 0x989680 ;  /* 0x009896800000895d */ /* 0x008fea0003900000 */
[----:B------:R-:W3:Y:S02]  /*e7a0*/  @!P0 SYNCS.PHASECHK.TRANS64 P0, [R7+URZ+0x31638], R4 ;  /* 0x03163804070085a7 */ /* 0x000ee4000800007f */
[----:B---3--:R-:W-:Y:S05]  /*e7b0*/  @!P0 BRA `(.L_x_233) ;  /* 0xfffffffc00f08947 */ /* 0x008fea000383ffff */
.L_x_117:
[----:B-1----:R-:W-:Y:S05]  /*e7c0*/  BSYNC B0 ;  /* 0x0000000000007941 */ /* 0x002fea0003800000 */
.L_x_111:
[----:B------:R-:W-:Y:S05]  /*e7d0*/  EXIT ;  /* 0x000000000000794d */ /* 0x000fea0003800000 */
.L_x_123:
[----:B0-----:R0:W1:Y:S02]  /*e7e0*/  SYNCS.PHASECHK.TRANS64.TRYWAIT P0, [R18+URZ+0x31600], R13 ;  /* 0x0316000d120075a7 */ /* 0x001064000800017f */
[----:B-1----:R-:W-:Y:S05]  /*e7f0*/  @!P0 NANOSLEEP.SYNCS 0x989680 ;  /* 0x009896800000895d */ /* 0x002fea0003900000 */
[----:B------:R-:W1:Y:S02]  /*e800*/  @!P0 SYNCS.PHASECHK.TRANS64 P0, [R18+URZ+0x31600], R13 ;  /* 0x0316000d120085a7 */ /* 0x000e64000800007f */
[----:B-1----:R-:W-:Y:S05]  /*e810*/  @!P0 BRA `(.L_x_123) ;  /* 0xfffffffc00f08947 */ /* 0x002fea000383ffff */
[----:B------:R-:W-:Y:S05]  /*e820*/  BRA `(.L_x_122) ;  /* 0xffffff2800207947 */ /* 0x000fea000383ffff */
.L_x_127:
[----:B-1----:R1:W2:Y:S02]  /*e830*/  SYNCS.PHASECHK.TRANS64.TRYWAIT P1, [R17+URZ+0x31610], R8 ;  /* 0x03161008110075a7 */ /* 0x0022a4000802017f */
[----:B--2---:R-:W-:Y:S05]  /*e840*/  @!P1 NANOSLEEP.SYNCS 0x989680 ;  /* 0x009896800000995d */ /* 0x004fea0003900000 */
[----:B------:R-:W2:Y:S02]  /*e850*/  @!P1 SYNCS.PHASECHK.TRANS64 P1, [R17+URZ+0x31610], R8 ;  /* 0x03161008110095a7 */ /* 0x000ea4000802007f */
[----:B--2---:R-:W-:Y:S05]  /*e860*/  @!P1 BRA `(.L_x_127) ;  /* 0xfffffffc00f09947 */ /* 0x004fea000383ffff */
[----:B------:R-:W-:Y:S05]  /*e870*/  BRA `(.L_x_126) ;  /* 0xffffff3000987947 */ /* 0x000fea000383ffff */
.L_x_131:
[----:B---3--:R3:W4:Y:S02]  /*e880*/  SYNCS.PHASECHK.TRANS64.TRYWAIT P1, [R18+URZ+0x31630], R9 ;  /* 0x03163009120075a7 */ /* 0x008724000802017f */
[----:B----4-:R-:W-:Y:S05]  /*e890*/  @!P1 NANOSLEEP.SYNCS 0x989680 ;  /* 0x009896800000995d */ /* 0x010fea0003900000 */
[----:B------:R-:W4:Y:S02]  /*e8a0*/  @!P1 SYNCS.PHASECHK.TRANS64 P1, [R18+URZ+0x31630], R9 ;  /* 0x03163009120095a7 */ /* 0x000f24000802007f */
[----:B----4-:R-:W-:Y:S05]  /*e8b0*/  @!P1 BRA `(.L_x_131) ;  /* 0xfffffffc00f09947 */ /* 0x010fea000383ffff */
[----:B------:R-:W-:Y:S05]  /*e8c0*/  BRA `(.L_x_130) ;  /* 0xffffff4c00987947 */ /* 0x000fea000383ffff */
.L_x_219:
[----:B0-----:R0:W1:Y:S02]  /*e8d0*/  SYNCS.PHASECHK.TRANS64.TRYWAIT P0, [R0+URZ+0x31620], R5 ;  /* 0x03162005000075a7 */ /* 0x001064000800017f */
[----:B-1----:R-:W-:Y:S05]  /*e8e0*/  @!P0 NANOSLEEP.SYNCS 0x989680 ;  /* 0x009896800000895d */ /* 0x002fea0003900000 */
[----:B------:R-:W1:Y:S02]  /*e8f0*/  @!P0 SYNCS.PHASECHK.TRANS64 P0, [R0+URZ+0x31620], R5 ;  /* 0x03162005000085a7 */ /* 0x000e64000800007f */
[----:B-1----:R-:W-:Y:S05]  /*e900*/  @!P0 BRA `(.L_x_219) ;  /* 0xfffffffc00f08947 */ /* 0x002fea000383ffff */
[----:B------:R-:W-:Y:S05]  /*e910*/  BRA `(.L_x_234) ;  /* 0xffffffe400947947 */ /* 0x000fea000383ffff */
.L_x_222:
[----:B0-----:R0:W1:Y:S02]  /*e920*/  SYNCS.PHASECHK.TRANS64.TRYWAIT P1, [R0+URZ+0x31638], R9 ;  /* 0x03163809000075a7 */ /* 0x001064000802017f */
[----:B-1----:R-:W-:Y:S05]  /*e930*/  @!P1 NANOSLEEP.SYNCS 0x989680 ;  /* 0x009896800000995d */ /* 0x002fea0003900000 */
[----:B------:R-:W1:Y:S02]  /*e940*/  @!P1 SYNCS.PHASECHK.TRANS64 P1, [R0+URZ+0x31638], R9 ;  /* 0x03163809000095a7 */ /* 0x000e64000802007f */
[----:B-1----:R-:W-:Y:S05]  /*e950*/  @!P1 BRA `(.L_x_222) ;  /* 0xfffffffc00f09947 */ /* 0x002fea000383ffff */
[----:B------:R-:W-:Y:S05]  /*e960*/  BRA `(.L_x_235) ;  /* 0xfffffff000107947 */ /* 0x000fea000383ffff */
.L_x_224:
[----:B------:R-:W-:-:S07]  /*e970*/  SHF.L.U32 R20, R6, 0x1f, RZ ;  /* 0x0000001f06147819 */ /* 0x000fce00000006ff */
.L_x_236:
[----:B0-----:R0:W1:Y:S02]  /*e980*/  SYNCS.PHASECHK.TRANS64.TRYWAIT P1, [R19+URZ+0x31620], R20 ;  /* 0x03162014130075a7 */ /* 0x001064000802017f */
[----:B-1----:R-:W-:Y:S05]  /*e990*/  @!P1 NANOSLEEP.SYNCS 0x989680 ;  /* 0x009896800000995d */ /* 0x002fea0003900000 */
[----:B------:R-:W1:Y:S02]  /*e9a0*/  @!P1 SYNCS.PHASECHK.TRANS64 P1, [R19+URZ+0x31620], R20 ;  /* 0x03162014130095a7 */ /* 0x000e64000802007f */
[----:B-1----:R-:W-:Y:S05]  /*e9b0*/  @!P1 BRA `(.L_x_236) ;  /* 0xfffffffc00f09947 */ /* 0x002fea000383ffff */
[----:B------:R-:W-:Y:S05]  /*e9c0*/  BRA `(.L_x_237) ;  /* 0xfffffff000e87947 */ /* 0x000fea000383ffff */
.L_x_227:
[----:B0-----:R0:W2:Y:S02]  /*e9d0*/  SYNCS.PHASECHK.TRANS64.TRYWAIT P1, [R0+URZ+0x31638], R7 ;  /* 0x03163807000075a7 */ /* 0x0010a4000802017f */
[----:B--2---:R-:W-:Y:S05]  /*e9e0*/  @!P1 NANOSLEEP.SYNCS 0x989680 ;  /* 0x009896800000995d */ /* 0x004fea0003900000 */
[----:B------:R-:W2:Y:S02]  /*e9f0*/  @!P1 SYNCS.PHASECHK.TRANS64 P1, [R0+URZ+0x31638], R7 ;  /* 0x03163807000095a7 */ /* 0x000ea4000802007f */
[----:B--2---:R-:W-:Y:S05]  /*ea00*/  @!P1 BRA `(.L_x_227) ;  /* 0xfffffffc00f09947 */ /* 0x004fea000383ffff */
[----:B------:R-:W-:Y:S05]  /*ea10*/  BRA `(.L_x_238) ;  /* 0xfffffff800007947 */ /* 0x000fea000383ffff */
.L_x_230:
[----:B0-----:R0:W2:Y:S02]  /*ea20*/  SYNCS.PHASECHK.TRANS64.TRYWAIT P0, [R6+URZ], R3 ;  /* 0x00000003060075a7 */ /* 0x0010a4000800017f */
[----:B--2---:R-:W-:Y:S05]  /*ea30*/  @!P0 NANOSLEEP.SYNCS 0x989680 ;  /* 0x009896800000895d */ /* 0x004fea0003900000 */
[----:B------:R-:W2:Y:S02]  /*ea40*/  @!P0 SYNCS.PHASECHK.TRANS64 P0, [R6+URZ], R3 ;  /* 0x00000003060085a7 */ /* 0x000ea4000800007f */
[----:B--2---:R-:W-:Y:S05]  /*ea50*/  @!P0 BRA `(.L_x_230) ;  /* 0xfffffffc00f08947 */ /* 0x004fea000383ffff */
[----:B------:R-:W-:Y:S05]  /*ea60*/  BRA `(.L_x_239) ;  /* 0xfffffffc00147947 */ /* 0x000fea000383ffff */
.L_x_231:
[----:B0-----:R0:W2:Y:S02]  /*ea70*/  SYNCS.PHASECHK.TRANS64.TRYWAIT P0, [R5+URZ], R0 ;  /* 0x00000000050075a7 */ /* 0x0010a4000800017f */
[----:B--2---:R-:W-:Y:S05]  /*ea80*/  @!P0 NANOSLEEP.SYNCS 0x989680 ;  /* 0x009896800000895d */ /* 0x004fea0003900000 */
[----:B------:R-:W2:Y:S02]  /*ea90*/  @!P0 SYNCS.PHASECHK.TRANS64 P0, [R5+URZ], R0 ;  /* 0x00000000050085a7 */ /* 0x000ea4000800007f */
[----:B--2---:R-:W-:Y:S05]  /*eaa0*/  @!P0 BRA `(.L_x_231) ;  /* 0xfffffffc00f08947 */ /* 0x004fea000383ffff */
[----:B------:R-:W-:Y:S05]  /*eab0*/  BRA `(.L_x_240) ;  /* 0xfffffffc00247947 */ /* 0x000fea000383ffff */
.L_x_241:
        /* <DEDUP_REMOVED lines=12> */
.L_x_1147:


//--------------------- .text._ZN7cutlass13device_kernelIN5flash11enable_sm90INS1_16FlashAttnBwdSm90INS1_25CollectiveMainloopBwdSm90ILi2ELi1ELi1EN4cute5tupleIJNS5_1CILi1EEES8_S8_EEENS6_IJNS7_ILi64EEENS7_ILi80EEENS7_ILi256EEEEEENS_6half_tEfNS_4arch4Sm90ELb0ELb0ELb0ELb1ELb0ELb0ELb1ELb1ELi2ELi1ELi1ELi1ELb0EEENS1_24CollectiveEpilogueBwdGQAISD_fSG_Li256ELb1ELb0EEENS1_19SingleTileSchedulerILb1ELb0ELb0ELi80EEEEEEEEEvNT_6ParamsE --------------------------
	.section	.text._ZN7cutlass13device_kernelIN5flash11enable_sm90INS1_16FlashAttnBwdSm90INS1_25CollectiveMainloopBwdSm90ILi2ELi1ELi1EN4cute5tupleIJNS5_1CILi1EEES8_S8_EEENS6_IJNS7_ILi64EEENS7_ILi80EEENS7_ILi256EEEEEENS_6half_tEfNS_4arch4Sm90ELb0ELb0ELb0ELb1ELb0ELb0ELb1ELb1ELi2ELi1ELi1ELi1ELb0EEENS1_24CollectiveEpilogueBwdGQAISD_fSG_Li256ELb1ELb0EEENS1_19SingleTileSchedulerILb1ELb0ELb0ELi80EEEEEEEEEvNT_6ParamsE,"ax",@progbits
	.align	128
.text._ZN7cutlass13device_kernelIN5flash11enable_sm90INS1_16FlashAttnBwdSm90INS1_25CollectiveMainloopBwdSm90ILi2ELi1ELi1EN4cute5tupleIJNS5_1CILi1EEES8_S8_EEENS6_IJNS7_ILi64EEENS7_ILi80EEENS7_ILi256EEEEEENS_6half_tEfNS_4arch4Sm90ELb0ELb0ELb0ELb1ELb0ELb0ELb1ELb1ELi2ELi1ELi1ELi1ELb0EEENS1_24CollectiveEpilogueBwdGQAISD_fSG_Li256ELb1ELb0EEENS1_19SingleTileSchedulerILb1ELb0ELb0ELi80EEEEEEEEEvNT_6ParamsE:
        .type           _ZN7cutlass13device_kernelIN5flash11enable_sm90INS1_16FlashAttnBwdSm90INS1_25CollectiveMainloopBwdSm90ILi2ELi1ELi1EN4cute5tupleIJNS5_1CILi1EEES8_S8_EEENS6_IJNS7_ILi64EEENS7_ILi80EEENS7_ILi256EEEEEENS_6half_tEfNS_4arch4Sm90ELb0ELb0ELb0ELb1ELb0ELb0ELb1ELb1ELi2ELi1ELi1ELi1ELb0EEENS1_24CollectiveEpilogueBwdGQAISD_fSG_Li256ELb1ELb0EEENS1_19SingleTileSchedulerILb1ELb0ELb0ELi80EEEEEEEEEvNT_6ParamsE,@function
        .size           _ZN7cutlass13device_kernelIN5flash11enable_sm90INS1_16FlashAttnBwdSm90INS1_25CollectiveMainloopBwdSm90ILi2ELi1ELi1EN4cute5tupleIJNS5_1CILi1EEES8_S8_EEENS6_IJNS7_ILi64EEENS7_ILi80EEENS7_ILi256EEEEEENS_6half_tEfNS_4arch4Sm90ELb0ELb0ELb0ELb1ELb0ELb0ELb1ELb1ELi2ELi1ELi1ELi1ELb0EEENS1_24CollectiveEpilogueBwdGQAISD_fSG_Li256ELb1ELb0EEENS1_19SingleTileSchedulerILb1ELb0ELb0ELi80EEEEEEEEEvNT_6ParamsE,(.L_x_1148 - _ZN7cutlass13device_kernelIN5flash11enable_sm90INS1_16FlashAttnBwdSm90INS1_25CollectiveMainloopBwdSm90ILi2ELi1ELi1EN4cute5tupleIJNS5_1CILi1EEES8_S8_EEENS6_IJNS7_ILi64EEENS7_ILi80EEENS7_ILi256EEEEEENS_6half_tEfNS_4arch4Sm90ELb0ELb0ELb0ELb1ELb0ELb0ELb1ELb1ELi2ELi1ELi1ELi1ELb0EEENS1_24CollectiveEpilogueBwdGQAISD_fSG_Li256ELb1ELb0EEENS1_19SingleTileSchedulerILb1ELb0ELb0ELi80EEEEEEEEEvNT_6ParamsE)
        .other          _ZN7cutlass13device_kernelIN5flash11enable_sm90INS1_16FlashAttnBwdSm90INS1_25CollectiveMainloopBwdSm90ILi2ELi1ELi1EN4cute5tupleIJNS5_1CILi1EEES8_S8_EEENS6_IJNS7_ILi64EEENS7_ILi80EEENS7_ILi256EEEEEENS_6half_tEfNS_4arch4Sm90ELb0ELb0ELb0ELb1ELb0ELb0ELb1ELb1ELi2ELi1ELi1ELi1ELb0EEENS1_24CollectiveEpilogueBwdGQAISD_fSG_Li256ELb1ELb0EEENS1_19SingleTileSchedulerILb1ELb0ELb0ELi80EEEEEEEEEvNT_6ParamsE,@"STO_CUDA_ENTRY STV_DEFAULT"
_ZN7cutlass13device_kernelIN5flash11enable_sm90INS1_16FlashAttnBwdSm90INS1_25CollectiveMainloopBwdSm90ILi2ELi1ELi1EN4cute5tupleIJNS5_1CILi1EEES8_S8_EEENS6_IJNS7_ILi64EEENS7_ILi80EEENS7_ILi256EEEEEENS_6half_tEfNS_4arch4Sm90ELb0ELb0ELb0ELb1ELb0ELb0ELb1ELb1ELi2ELi1ELi1ELi1ELb0EEENS1_24CollectiveEpilogueBwdGQAISD_fSG_Li256ELb1ELb0EEENS1_19SingleTileSchedulerILb1ELb0ELb0ELi80EEEEEEEEEvNT_6ParamsE:
        /* <DEDUP_REMOVED lines=23> */
.L_x_243:
[----:B------:R-:W-:Y:S05]  /*0170*/  BSYNC B0 ;  /* 0x0000000000007941 */ /* 0x000fea0003800000 */
.L_x_242:
        /* <DEDUP_REMOVED lines=34> */
.L_x_244:
        /* <DEDUP_REMOVED lines=20> */
.L_x_245:
[----:B-1----:R-:W-:Y:S01]  /*04e0*/  ISETP.NE.AND P0, PT, R2, RZ, PT ;  /* 0x000000ff0200720c */ /* 0x002fe20003f05270 */
[----:B------:R-:W-:Y:S01]  /*04f0*/  IMAD.MOV.U32 R21, RZ, RZ, 0x1 ;  /* 0x00000001ff157424 */ /* 0x000fe200078e00ff */
[----:B------:R-:W-:Y:S01]  /*0500*/  NOP ;  /* 0x0000000000007918 */ /* 0x000fe20000000000 */
[----:B------:R-:W-:Y:S03]  /*0510*/  BSSY B0, `(.L_x_246) ;  /* 0x0000a96000007945 */ /* 0x000fe60003800000 */
[----:B------:R-:W-:Y:S01]  /*0520*/  SEL R21, R21, 0x2, !P0 ;  /* 0x0000000215157807 */ /* 0x000fe20004000000 */
[----:B--23--:R-:W-:Y:S06]  /*0530*/  BAR.SYNC.DEFER_BLOCKING 0x0 ;  /* 0x0000000000007b1d */ /* 0x00cfec0000010000 */
[----:B------:R-:W-:Y:S05]  /*0540*/  @!P0 BRA `(.L_x_247) ;  /* 0x0000008800608947 */ /* 0x000fea0003800000 */
.L_x_248:
[----:B------:R-:W-:-:S08]  /*0550*/  NOP ;  /* 0x0000000000007918 */ /* 0x000fd00000000000 */
[----:B------:R-:W1:Y:S02]  /*0560*/  USETMAXREG.TRY_ALLOC.CTAPOOL UP0, 0xf0 ;  /* 0x000000f0000079c8 */ /* 0x000e640008000600 */
[----:B-1----:R-:W-:-:S13]  /*0570*/  PLOP3.LUT P0, PT, PT, PT, UP0, 0x80, 0x0 ;  /* 0x000000000000781c */ /* 0x002fda0003f0f008 */
[----:B------:R-:W-:Y:S05]  /*0580*/  @!P0 BRA `(.L_x_248) ;  /* 0xfffffffc00f08947 */ /* 0x000fea000383ffff */
[----:B------:R-:W-:Y:S01]  /*0590*/  ULDC.64 UR4, c[0x0][0x8e0] ;  /* 0x0002380000047ab9 */ /* 0x000fe20000000a00 */
[----:B------:R-:W1:Y:S01]  /*05a0*/  S2R R11, SR_CTAID.X ;  /* 0x00000000000b7919 */ /* 0x000e620000002500 */
[----:B------:R-:W-:Y:S01]  /*05b0*/  ISETP.NE.U32.AND P0, PT, RZ, UR4, PT ;  /* 0x00000004ff007c0c */ /* 0x000fe2000bf05070 */
[----:B------:R-:W2:Y:S03]  /*05c0*/  S2R R7, SR_CTAID.Z ;  /* 0x0000000000077919 */ /* 0x000ea60000002700 */
[----:B------:R-:W-:-:S13]  /*05d0*/  ISETP.NE.AND.EX P0, PT, RZ, UR5, PT, P0 ;  /* 0x00000005ff007c0c */ /* 0x000fda000bf05300 */
[----:B------:R-:W-:Y:S05]  /*05e0*/  @!P0 BRA `(.L_x_249) ;  /* 0x0000000000148947 */ /* 0x000fea0003800000 */
[----:B------:R-:W2:Y:S01]  /*05f0*/  LDC.64 R2, c[0x0][0x8e0] ;  /* 0x00023800ff027b82 */ /* 0x000ea20000000a00 */
[----:B------:R-:W-:Y:S01]  /*0600*/  ULDC.64 UR4, c[0x0][0x208] ;  /* 0x0000820000047ab9 */ /* 0x000fe20000000a00 */
[----:B--2---:R-:W-:-:S05]  /*0610*/  IMAD.WIDE R2, R7, 0x4, R2 ;  /* 0x0000000407027825 */ /* 0x004fca00078e0202 */
[----:B------:R2:W5:Y:S01]  /*0620*/  LDG.E R0, desc[UR4][R2.64] ;  /* 0x0000000402007981 */ /* 0x000562000c1e1900 */
[----:B------:R-:W-:Y:S05]  /*0630*/  BRA `(.L_x_250) ;  /* 0x0000000000307947 */ /* 0x000fea0003800000 */
.L_x_249:
[----:B------:R-:W-:Y:S02]  /*0640*/  ULDC.64 UR4, c[0x0][0x8d8] ;  /* 0x0002360000047ab9 */ /* 0x000fe40000000a00 */
[----:B------:R-:W-:-:S04]  /*0650*/  ISETP.NE.U32.AND P0, PT, RZ, UR4, PT ;  /* 0x00000004ff007c0c */ /* 0x000fc8000bf05070 */
[----:B------:R-:W-:-:S13]  /*0660*/  ISETP.NE.AND.EX P0, PT, RZ, UR5, PT, P0 ;  /* 0x00000005ff007c0c */ /* 0x000fda000bf05300 */
[----:B------:R-:W-:Y:S05]  /*0670*/  @!P0 BRA `(.L_x_251) ;  /* 0x00000000001c8947 */ /* 0x000fea0003800000 */
[----:B------:R-:W2:Y:S01]  /*0680*/  LDC.64 R2, c[0x0][0x8d8] ;  /* 0x00023600ff027b82 */ /* 0x000ea20000000a00 */
[----:B------:R-:W-:Y:S01]  /*0690*/  ULDC.64 UR4, c[0x0][0x208] ;  /* 0x0000820000047ab9 */ /* 0x000fe20000000a00 */
[----:B--2---:R-:W-:-:S05]  /*06a0*/  IMAD.WIDE R2, R7, 0x4, R2 ;  /* 0x0000000407027825 */ /* 0x004fca00078e0202 */
[----:B------:R-:W2:Y:S04]  /*06b0*/  LDG.E R0, desc[UR4][R2.64] ;  /* 0x0000000402007981 */ /* 0x000ea8000c1e1900 */
[----:B------:R-:W2:Y:S02]  /*06c0*/  LDG.E R5, desc[UR4][R2.64+0x4] ;  /* 0x0000040402057981 */ /* 0x000ea4000c1e1900 */
[----:B--2---:R-:W-:Y:S01]  /*06d0*/  IMAD.IADD R0, R5, 0x1, -R0 ;  /* 0x0000000105007824 */ /* 0x004fe200078e0a00 */
[----:B------:R-:W-:Y:S06]  /*06e0*/  BRA `(.L_x_250) ;  /* 0x0000000000047947 */ /* 0x000fec0003800000 */
.L_x_251:
[----:B------:R-:W3:Y:S02]  /*06f0*/  LDC R0, c[0x0][0x8c4] ;  /* 0x00023100ff007b82 */ /* 0x000ee40000000800 */
.L_x_250:
[----:B-12---:R-:W-:-:S05]  /*0700*/  IMAD R3, R11, 0x50, RZ ;  /* 0x000000500b037824 */ /* 0x006fca00078e02ff */
[----:B---3-5:R-:W-:-:S04]  /*0710*/  ISETP.GE.AND P0, PT, R3, R0, PT ;  /* 0x000000000300720c */ /* 0x028fc80003f06270 */
[----:B------:R-:W-:-:S04]  /*0720*/  SEL R10, R7, 0xffffffff, !P0 ;  /* 0xffffffff070a7807 */ /* 0x000fc80004000000 */
[----:B------:R-:W-:Y:S01]  /*0730*/  ISETP.GE.AND P0, PT, R10, RZ, PT ;  /* 0x000000ff0a00720c */ /* 0x000fe20003f06270 */
[----:B------:R1:W-:-:S12]  /*0740*/  STL [R1], R10 ;  /* 0x0000000a01007387 */ /* 0x0003d80000100800 */
[----:B-1----:R-:W-:Y:S05]  /*0750*/  @!P0 BRA `(.L_x_252) ;  /* 0x000000a400c48947 */ /* 0x002fea0003800000 */
[----:B------:R-:W1:Y:S01]  /*0760*/  LDC.64 R4, c[0x0][0x770] ;  /* 0x0001dc00ff047b82 */ /* 0x000e620000000a00 */
[----:B------:R-:W-:-:S07]  /*0770*/  ULDC.64 UR6, c[0x0][0x208] ;  /* 0x0000820000067ab9 */ /* 0x000fce0000000a00 */
[----:B------:R-:W2:Y:S08]  /*0780*/  LDC.64 R2, c[0x0][0x770] ;  /* 0x0001dc00ff027b82 */ /* 0x000eb00000000a00 */
[----:B------:R-:W3:Y:S01]  /*0790*/  LDC.64 R8, c[0x0][0x780] ;  /* 0x0001e000ff087b82 */ /* 0x000ee20000000a00 */
[----:B-1----:R-:W-:-:S04]  /*07a0*/  ISETP.NE.U32.AND P1, PT, R4, RZ, PT ;  /* 0x000000ff0400720c */ /* 0x002fc80003f25070 */
[----:B------:R-:W-:Y:S01]  /*07b0*/  ISETP.NE.AND.EX P1, PT, R5, RZ, PT, P1 ;  /* 0x000000ff0500720c */ /* 0x000fe20003f25310 */
[----:B--2---:R-:W-:Y:S01]  /*07c0*/  IMAD.WIDE R6, R10, 0x4, R2 ;  /* 0x000000040a067825 */ /* 0x004fe200078e0202 */
[----:B---3--:R-:W-:-:S11]  /*07d0*/  ISETP.NE.U32.AND P0, PT, R8, RZ, PT ;  /* 0x000000ff0800720c */ /* 0x008fd60003f05070 */
[----:B------:R-:W2:Y:S01]  /*07e0*/  @P1 LDG.E R2, desc[UR6][R6.64] ;  /* 0x0000000606021981 */ /* 0x000ea2000c1e1900 */
[----:B------:R-:W-:Y:S01]  /*07f0*/  ISETP.NE.AND.EX P0, PT, R9, RZ, PT, P0 ;  /* 0x000000ff0900720c */ /* 0x000fe20003f05300 */
[----:B------:R-:W1:-:S12]  /*0800*/  LDC R8, c[0x0][0x290] ;  /* 0x0000a400ff087b82 */ /* 0x000e580000000800 */
[----:B------:R-:W3:Y:S01]  /*0810*/  @P0 LDC.64 R4, c[0x0][0x780] ;  /* 0x0001e000ff040b82 */ /* 0x000ee20000000a00 */
[----:B------:R-:W-:Y:S02]  /*0820*/  ULDC UR4, c[0x0][0x280] ;  /* 0x0000a00000047ab9 */ /* 0x000fe40000000800 */
[----:B------:R-:W-:Y:S01]  /*0830*/  IMAD.U32 R0, RZ, RZ, UR4 ;  /* 0x00000004ff007e24 */ /* 0x000fe2000f8e00ff */
[----:B------:R-:W-:Y:S02]  /*0840*/  ULDC.64 UR4, c[0x0][0x788] ;  /* 0x0001e20000047ab9 */ /* 0x000fe40000000a00 */
[----:B------:R-:W-:-:S04]  /*0850*/  ISETP.NE.U32.AND P2, PT, RZ, UR4, PT ;  /* 0x00000004ff007c0c */ /* 0x000fc8000bf45070 */
[----:B------:R-:W-:Y:S01]  /*0860*/  ISETP.NE.AND.EX P2, PT, RZ, UR5, PT, P2 ;  /* 0x00000005ff007c0c */ /* 0x000fe2000bf45320 */
[----:B---3--:R-:W-:-:S05]  /*0870*/  @P0 IMAD.WIDE R4, R10, 0x4, R4 ;  /* 0x000000040a040825 */ /* 0x008fca00078e0204 */
[----:B------:R3:W5:Y:S01]  /*0880*/  @P0 LDG.E R0, desc[UR6][R4.64] ;  /* 0x0000000604000981 */ /* 0x000762000c1e1900 */
[----:B--2---:R-:W-:-:S05]  /*0890*/  @P1 IMAD R2, R10, 0x40, R2 ;  /* 0x000000400a021824 */ /* 0x004fca00078e0202 */
[----:B------:R-:W-:-:S04]  /*08a0*/  @P1 SHF.R.S32.HI R3, RZ, 0x1f, R2 ;  /* 0x0000001fff031819 */ /* 0x000fc80000011402 */
[----:B------:R-:W-:-:S05]  /*08b0*/  @P1 LEA.HI R3, R3, R2, RZ, 0x6 ;  /* 0x0000000203031211 */ /* 0x000fca00078f30ff */
[----:B------:R-:W-:-:S05]  /*08c0*/  @P1 IMAD.SHL.U32 R3, R3, 0x100, RZ ;  /* 0x0000010003031824 */ /* 0x000fca00078e00ff */
[----:B------:R-:W-:Y:S02]  /*08d0*/  @P1 LOP3.LUT R9, R3, 0xffffc000, RZ, 0xc0, !PT ;  /* 0xffffc00003091812 */ /* 0x000fe400078ec0ff */
[----:B------:R-:W-:Y:S02]  /*08e0*/  CS2R R2, SRZ ;  /* 0x0000000000027805 */ /* 0x000fe4000001ff00 */
[----:B---3--:R-:W-:Y:S01]  /*08f0*/  @P1 SHF.R.S32.HI R4, RZ, 0x1f, R9 ;  /* 0x0000001fff041819 */ /* 0x008fe20000011409 */
[----:B-1----:R-:W-:Y:S06]  /*0900*/  @P0 BRA `(.L_x_253) ;  /* 0x0000000000140947 */ /* 0x002fec0003800000 */
[----:B------:R-:W-:Y:S05]  /*0910*/  @!P1 BRA `(.L_x_253) ;  /* 0x0000000000109947 */ /* 0x000fea0003800000 */
[----:B------:R-:W-:Y:S02]  /*0920*/  ULDC.64 UR4, c[0x0][0x208] ;  /* 0x0000820000047ab9 */ /* 0x000fe40000000a00 */
[----:B------:R-:W2:Y:S04]  /*0930*/  LDG.E R5, desc[UR4][R6.64] ;  /* 0x0000000406057981 */ /* 0x000ea8000c1e1900 */
[----:B-----5:R-:W2:Y:S02]  /*0940*/  LDG.E R0, desc[UR4][R6.64+0x4] ;  /* 0x0000040406007981 */ /* 0x020ea4000c1e1900 */
[----:B--2---:R-:W-:-:S07]  /*0950*/  IMAD.IADD R0, R0, 0x1, -R5 ;  /* 0x0000000100007824 */ /* 0x004fce00078e0a05 */
.L_x_253:
[----:B------:R-:W-:Y:S02]  /*0960*/  @P1 IMAD.MOV.U32 R2, RZ, RZ, R9 ;  /* 0x000000ffff021224 */ /* 0x000fe400078e0009 */
[----:B------:R-:W-:Y:S01]  /*0970*/  @P1 IMAD.MOV.U32 R3, RZ, RZ, R4 ;  /* 0x000000ffff031224 */ /* 0x000fe200078e0004 */
[----:B------:R-:W-:Y:S06]  /*0980*/  @!P2 BRA `(.L_x_254) ;  /* 0x000000000014a947 */ /* 0x000fec0003800000 */
[----:B------:R-:W1:Y:S01]  /*0990*/  LDC.64 R4, c[0x0][0x788] ;  /* 0x0001e200ff047b82 */ /* 0x000e620000000a00 */
[----:B------:R-:W-:Y:S01]  /*09a0*/  ULDC.64 UR4, c[0x0][0x208] ;  /* 0x0000820000047ab9 */ /* 0x000fe20000000a00 */
[----:B-1----:R-:W-:-:S05]  /*09b0*/  IMAD.WIDE R4, R10, 0x4, R4 ;  /* 0x000000040a047825 */ /* 0x002fca00078e0204 */
[----:B------:R1:W5:Y:S01]  /*09c0*/  LDG.E R8, desc[UR4][R4.64] ;  /* 0x0000000404087981 */ /* 0x000362000c1e1900 */
[----:B------:R-:W-:Y:S05]  /*09d0*/  BRA `(.L_x_255) ;  /* 0x0000000000287947 */ /* 0x000fea0003800000 */
.L_x_254:
        /* <DEDUP_REMOVED lines=9> */
[----:B--2---:R-:W-:-:S07]  /*0a70*/  IMAD.IADD R8, R7, 0x1, -R8 ;  /* 0x0000000107087824 */ /* 0x004fce00078e0a08 */
.L_x_255:
        /* <DEDUP_REMOVED lines=83> */
[----:B-1----:R-:W1:Y:S01]  /*0fb0*/  S2R R5, SR_CgaCtaId ;  /* 0x0000000000057919 */ /* 0x002e620000008800 */
[----:B------:R-:W-:Y:S01]  /*0fc0*/  MOV R18, 0x400 ;  /* 0x0000040000127802 */ /* 0x000fe20000000f00 */
[----:B------:R-:W-:Y:S01]  /*0fd0*/  VIADD R9, R0, 0x3f ;  /* 0x0000003f00097836 */ /* 0x000fe20000000000 */
[----:B------:R-:W-:Y:S01]  /*0fe0*/  SHF.L.U32 R13, RZ, 0x1f, RZ ;  /* 0x0000001fff0d7819 */ /* 0x000fe200000006ff */
[----:B------:R-:W2:Y:S01]  /*0ff0*/  S2R R4, SR_TID.X ;  /* 0x0000000000047919 */ /* 0x000ea20000002100 */
[----:B------:R-:W-:Y:S02]  /*1000*/  IMAD R10, R11, -0x50, R8 ;  /* 0xffffffb00b0a7824 */ /* 0x000fe400078e0208 */
[----:B------:R-:W-:-:S04]  /*1010*/  SHF.R.S32.HI R12, RZ, 0x1f, R9 ;  /* 0x0000001fff0c7819 */ /* 0x000fc80000011409 */
[----:B------:R-:W-:Y:S02]  /*1020*/  LEA.HI R12, R12, R9, RZ, 0x6 ;  /* 0x000000090c0c7211 */ /* 0x000fe400078f30ff */
[----:B-1----:R-:W-:-:S04]  /*1030*/  LEA R18, R5, R18, 0x18 ;  /* 0x0000001205127211 */ /* 0x002fc800078ec0ff */
[----:B------:R-:W1:Y:S01]  /*1040*/  SYNCS.PHASECHK.TRANS64.TRYWAIT P0, [R18+URZ+0x31800], R13 ;  /* 0x0318000d120075a7 */ /* 0x000e62000800017f */
[----:B--2---:R-:W-:-:S05]  /*1050*/  VIADD R4, R4, 0xffffff80 ;  /* 0xffffff8004047836 */ /* 0x004fca0000000000 */
[----:B------:R-:W-:-:S04]  /*1060*/  SHF.R.S32.HI R5, RZ, 0x1f, R4 ;  /* 0x0000001fff057819 */ /* 0x000fc80000011404 */
[CC--:B------:R-:W-:Y:S02]  /*1070*/  LEA.HI R6, R5.reuse, R4.reuse, RZ, 0x7 ;  /* 0x0000000405067211 */ /* 0x0c0fe400078f38ff */
[CC--:B------:R-:W-:Y:S02]  /*1080*/  LEA.HI R8, R5.reuse, R4.reuse, RZ, 0x5 ;  /* 0x0000000405087211 */ /* 0x0c0fe400078f28ff */
[----:B------:R-:W-:Y:S02]  /*1090*/  SHF.R.S32.HI R0, RZ, 0x7, R6 ;  /* 0x00000007ff007819 */ /* 0x000fe40000011406 */
[----:B------:R-:W-:-:S03]  /*10a0*/  LEA.HI R9, R5, R4, RZ, 0x4 ;  /* 0x0000000405097211 */ /* 0x000fc600078f20ff */
[----:B------:R2:W3:Y:S02]  /*10b0*/  SHFL.IDX PT, R7, R0, RZ, 0x1f ;  /* 0x00001fff00077589 */ /* 0x0004e400000e0000 */
[----:B-12---:R-:W-:Y:S05]  /*10c0*/  @P0 BRA `(.L_x_257) ;  /* 0x0000000000080947 */ /* 0x006fea0003800000 */
[----:B------:R-:W1:Y:S02]  /*10d0*/  SYNCS.PHASECHK.TRANS64.TRYWAIT P0, [R18+URZ+0x31800], R13 ;  /* 0x0318000d120075a7 */ /* 0x000e64000800017f */
[----:B-1----:R-:W-:Y:S05]  /*10e0*/  @!P0 BRA `(.L_x_258) ;  /* 0x0000009c00688947 */ /* 0x002fea0003800000 */
.L_x_257:
[----:B------:R-:W2:Y:S01]  /*10f0*/  LDL R15, [R1] ;  /* 0x00000000010f7983 */ /* 0x000ea20000100800 */
[----:B------:R-:W4:Y:S01]  /*1100*/  S2UR UR4, SR_CTAID.Y ;  /* 0x00000000000479c3 */ /* 0x000f220000002600 */
[----:B------:R-:W-:Y:S01]  /*1110*/  LOP3.LUT R11, R9, 0xffffff0, RZ, 0xc0, !PT ;  /* 0x0ffffff0090b7812 */ /* 0x000fe200078ec0ff */
[----:B------:R-:W-:Y:S01]  /*1120*/  IMAD.MOV.U32 R228, RZ, RZ, RZ ;  /* 0x000000ffffe47224 */ /* 0x000fe200078e00ff */
[--C-:B------:R-:W-:Y:S01]  /*1130*/  SHF.R.S32.HI R9, RZ, 0x5, R8.reuse ;  /* 0x00000005ff097819 */ /* 0x100fe20000011408 */
[----:B------:R-:W-:Y:S01]  /*1140*/  IMAD.MOV.U32 R19, RZ, RZ, RZ ;  /* 0x000000ffff137224 */ /* 0x000fe200078e00ff */
[----:B------:R-:W-:Y:S01]  /*1150*/  LOP3.LUT R5, R6, 0xffffff80, RZ, 0xc0, !PT ;  /* 0xffffff8006057812 */ /* 0x000fe200078ec0ff */
[----:B------:R-:W-:Y:S01]  /*1160*/  IMAD.IADD R11, R4, 0x1, -R11 ;  /* 0x00000001040b7824 */ /* 0x000fe200078e0a0b */
[----:B------:R-:W-:Y:S01]  /*1170*/  SHF.R.S32.HI R8, RZ, 0x1f, R8 ;  /* 0x0000001fff087819 */ /* 0x000fe20000011408 */
[----:B------:R-:W5:Y:S01]  /*1180*/  LDC.64 R16, c[0x0][0x2d8] ;  /* 0x0000b600ff107b82 */ /* 0x000f620000000a00 */
[----:B------:R-:W-:Y:S01]  /*1190*/  LEA.HI R6, R0, R0, RZ, 0x1 ;  /* 0x0000000000067211 */ /* 0x000fe200078f08ff */
[----:B------:R-:W-:Y:S01]  /*11a0*/  IMAD.IADD R5, R4, 0x1, -R5 ;  /* 0x0000000104057824 */ /* 0x000fe200078e0a05 */
[----:B------:R-:W-:Y:S01]  /*11b0*/  LEA.HI R8, R8, R9, RZ, 0x2 ;  /* 0x0000000908087211 */ /* 0x000fe200078f10ff */
[----:B------:R-:W-:Y:S01]  /*11c0*/  IMAD R11, R0, 0x40, R11 ;  /* 0x00000040000b7824 */ /* 0x000fe200078e020b */
[----:B-1----:R-:W-:Y:S01]  /*11d0*/  LOP3.LUT R13, R6, 0xfffffffe, RZ, 0xc0, !PT ;  /* 0xfffffffe060d7812 */ /* 0x002fe200078ec0ff */
[----:B------:R-:W-:Y:S01]  /*11e0*/  IMAD R14, R0, 0x800, R5 ;  /* 0x00000800000e7824 */ /* 0x000fe200078e0205 */
[----:B---3--:R-:W-:-:S02]  /*11f0*/  LEA.HI R4, R7, R7, RZ, 0x1 ;  /* 0x0000000707047211 */ /* 0x008fc400078f08ff */
[----:B------:R-:W-:Y:S02]  /*1200*/  CS2R R214, SRZ ;  /* 0x0000000000d67805 */ /* 0x000fe4000001ff00 */
[----:B------:R-:W-:Y:S01]  /*1210*/  LOP3.LUT R8, R8, 0xfffffc, RZ, 0xc0, !PT ;  /* 0x00fffffc08087812 */ /* 0x000fe200078ec0ff */
[----:B------:R-:W-:Y:S01]  /*1220*/  IMAD.IADD R13, R0, 0x1, -R13 ;  /* 0x00000001000d7824 */ /* 0x000fe200078e0a0d */
[----:B------:R-:W-:Y:S02]  /*1230*/  SHF.R.S32.HI R6, RZ, 0x1f, R5 ;  /* 0x0000001fff067819 */ /* 0x000fe40000011405 */
[----:B------:R-:W-:Y:S02]  /*1240*/  CS2R R212, SRZ ;  /* 0x0000000000d47805 */ /* 0x000fe4000001ff00 */
[----:B------:R-:W-:Y:S01]  /*1250*/  LOP3.LUT R4, R4, 0xfffffffe, RZ, 0xc0, !PT ;  /* 0xfffffffe04047812 */ /* 0x000fe200078ec0ff */
[----:B------:R-:W-:Y:S01]  /*1260*/  IMAD.IADD R8, R9, 0x1, -R8 ;  /* 0x0000000109087824 */ /* 0x000fe200078e0a08 */
[----:B------:R-:W-:Y:S01]  /*1270*/  LEA.HI R0, R6, R5, RZ, 0x2 ;  /* 0x0000000506007211 */ /* 0x000fe200078f10ff */
[----:B------:R-:W-:Y:S01]  /*1280*/  IMAD.SHL.U32 R9, R14, 0x4, RZ ;  /* 0x000000040e097824 */ /* 0x000fe200078e00ff */
[----:B----4-:R-:W-:Y:S01]  /*1290*/  USHF.R.S32.HI UR5, URZ, 0x1f, UR4 ;  /* 0x0000001f3f057899 */ /* 0x010fe20008011404 */
[----:B------:R-:W-:Y:S01]  /*12a0*/  IMAD.IADD R4, R7, 0x1, -R4 ;  /* 0x0000000107047824 */ /* 0x000fe200078e0a04 */
[--C-:B------:R-:W-:Y:S01]  /*12b0*/  SHF.R.S32.HI R7, RZ, 0x2, R0.reuse ;  /* 0x00000002ff077819 */ /* 0x100fe20000011400 */
[----:B------:R-:W-:Y:S01]  /*12c0*/  IMAD R11, R8, 0x10, R11 ;  /* 0x00000010080b7824 */ /* 0x000fe200078e020b */
[----:B------:R-:W-:Y:S01]  /*12d0*/  SHF.R.S32.HI R8, RZ, 0x1f, R0 ;  /* 0x0000001fff087819 */ /* 0x000fe20000011400 */
[----:B------:R-:W-:Y:S01]  /*12e0*/  IMAD R13, R13, -0x8, R10 ;  /* 0xfffffff80d0d7824 */ /* 0x000fe200078e020a */
[----:B------:R-:W-:Y:S01]  /*12f0*/  LOP3.LUT R0, R0, 0xfffffffc, RZ, 0xc0, !PT ;  /* 0xfffffffc00007812 */ /* 0x000fe200078ec0ff */
[----:B-----5:R-:W-:Y:S01]  /*1300*/  IMAD R10, R16, UR5, RZ ;  /* 0x00000005100a7c24 */ /* 0x020fe2000f8e02ff */
[----:B------:R-:W-:-:S02]  /*1310*/  IADD3 R2, P0, R9, R2, RZ ;  /* 0x0000000209027210 */ /* 0x000fc40007f1e0ff */
[----:B------:R-:W-:Y:S02]  /*1320*/  CS2R R210, SRZ ;  /* 0x0000000000d27805 */ /* 0x000fe4000001ff00 */
[----:B------:R-:W-:Y:S01]  /*1330*/  LEA.HI R6, R6, R5, RZ, 0x5 ;  /* 0x0000000506067211 */ /* 0x000fe200078f28ff */
[----:B------:R-:W-:Y:S01]  /*1340*/  IMAD.IADD R0, R5, 0x1, -R0 ;  /* 0x0000000105007824 */ /* 0x000fe200078e0a00 */
[----:B------:R-:W-:Y:S02]  /*1350*/  LEA.HI R8, R8, R7, RZ, 0x3 ;  /* 0x0000000708087211 */ /* 0x000fe400078f18ff */
[----:B------:R-:W-:Y:S02]  /*1360*/  CS2R R208, SRZ ;  /* 0x0000000000d07805 */ /* 0x000fe4000001ff00 */
[----:B------:R-:W-:Y:S01]  /*1370*/  LEA.HI.X.SX32 R3, R9, R3, 0x1, P0 ;  /* 0x0000000309037211 */ /* 0x000fe200000f0eff */
[----:B------:R-:W-:Y:S01]  /*1380*/  IMAD R9, R17, UR4, R10 ;  /* 0x0000000411097c24 */ /* 0x000fe2000f8e020a */
[----:B------:R-:W-:Y:S01]  /*1390*/  LOP3.LUT R8, R8, 0xfffffff8, RZ, 0xc0, !PT ;  /* 0xfffffff808087812 */ /* 0x000fe200078ec0ff */
[----:B------:R-:W-:Y:S01]  /*13a0*/  IMAD R0, R0, -0x2, R13 ;  /* 0xfffffffe00007824 */ /* 0x000fe200078e020d */
[----:B------:R-:W-:Y:S01]  /*13b0*/  SHF.R.S32.HI R6, RZ, 0x5, R6 ;  /* 0x00000005ff067819 */ /* 0x000fe20000011406 */
[----:B------:R-:W-:Y:S01]  /*13c0*/  IMAD.WIDE.U32 R2, R16, UR4, R2 ;  /* 0x0000000410027c25 */ /* 0x000fe2000f8e0002 */
[----:B------:R-:W-:Y:S01]  /*13d0*/  ULDC.64 UR4, c[0x0][0x2e0] ;  /* 0x0000b80000047ab9 */ /* 0x000fe20000000a00 */
[----:B------:R-:W-:-:S02]  /*13e0*/  LOP3.LUT R229, R21, 0x1, RZ, 0xfc, !PT ;  /* 0x0000000115e57812 */ /* 0x000fc400078efcff */
[----:B------:R-:W-:Y:S01]  /*13f0*/  CS2R R206, SRZ ;  /* 0x0000000000ce7805 */ /* 0x000fe2000001ff00 */
[----:B------:R-:W-:Y:S01]  /*1400*/  IMAD.IADD R7, R7, 0x1, -R8 ;  /* 0x0000000107077824 */ /* 0x000fe200078e0a08 */
[----:B------:R-:W-:Y:S01]  /*1410*/  CS2R R204, SRZ ;  /* 0x0000000000cc7805 */ /* 0x000fe2000001ff00 */
[----:B------:R-:W-:Y:S01]  /*1420*/  IMAD.IADD R3, R3, 0x1, R9 ;  /* 0x0000000103037824 */ /* 0x000fe200078e0209 */
[----:B------:R-:W-:Y:S01]  /*1430*/  CS2R R202, SRZ ;  /* 0x0000000000ca7805 */ /* 0x000fe2000001ff00 */
[----:B------:R-:W-:Y:S01]  /*1440*/  IMAD R232, R6, 0x10, R7 ;  /* 0x0000001006e87824 */ /* 0x000fe200078e0207 */
[----:B------:R-:W-:Y:S01]  /*1450*/  CS2R R200, SRZ ;  /* 0x0000000000c87805 */ /* 0x000fe2000001ff00 */
[----:B------:R-:W-:Y:S01]  /*1460*/  IMAD.MOV.U32 R16, RZ, RZ, RZ ;  /* 0x000000ffff107224 */ /* 0x000fe200078e00ff */
        /* <DEDUP_REMOVED lines=72> */
[----:B------:R-:W-:Y:S01]  /*18f0*/  SHF.R.S32.HI R234, RZ, 0x6, R12 ;  /* 0x00000006ffea7819 */ /* 0x000fe2000001140c */
[----:B------:R-:W-:Y:S01]  /*1900*/  ULDC UR60, c[0x0][0x744] ;  /* 0x0001d100003c7ab9 */ /* 0x000fe20000000800 */
[----:B--2---:R-:W-:-:S02]  /*1910*/  SHF.R.S32.HI R5, RZ, 0x1f, R15 ;  /* 0x0000001fff057819 */ /* 0x004fc4000001140f */
[----:B------:R-:W-:Y:S02]  /*1920*/  SEL R231, R15, RZ, !P1 ;  /* 0x000000ff0fe77207 */ /* 0x000fe40004800000 */
[----:B------:R-:W-:-:S05]  /*1930*/  SEL R5, R5, RZ, !P1 ;  /* 0x000000ff05057207 */ /* 0x000fca0004800000 */
[----:B------:R-:W-:Y:S02]  /*1940*/  IMAD R8, R5, UR4, RZ ;  /* 0x0000000405087c24 */ /* 0x000fe4000f8e02ff */
[----:B------:R-:W-:Y:S02]  /*1950*/  IMAD.SHL.U32 R5, R11, 0x8, RZ ;  /* 0x000000080b057824 */ /* 0x000fe400078e00ff */
[C---:B------:R-:W-:Y:S02]  /*1960*/  IMAD R233, R231.reuse, UR5, R8 ;  /* 0x00000005e7e97c24 */ /* 0x040fe4000f8e0208 */
[----:B------:R-:W-:Y:S01]  /*1970*/  IMAD.WIDE.U32 R230, R231, UR4, R2 ;  /* 0x00000004e7e67c25 */ /* 0x000fe2000f8e0002 */
[----:B------:R-:W-:-:S03]  /*1980*/  ULDC.64 UR4, c[0x0][0x2c0] ;  /* 0x0000b00000047ab9 */ /* 0x000fc60000000a00 */
[----:B------:R-:W-:Y:S02]  /*1990*/  IMAD.MOV.U32 R3, RZ, RZ, RZ ;  /* 0x000000ffff037224 */ /* 0x000fe400078e00ff */
[----:B------:R-:W-:Y:S02]  /*19a0*/  IMAD R2, R5, 0x2, R18 ;  /* 0x0000000205027824 */ /* 0x000fe400078e0212 */
[----:B------:R-:W-:Y:S02]  /*19b0*/  IMAD.IADD R233, R231, 0x1, R233 ;  /* 0x00000001e7e97824 */ /* 0x000fe400078e02e9 */
[----:B------:R-:W-:Y:S02]  /*19c0*/  IMAD.U32 R236, RZ, RZ, UR4 ;  /* 0x00000004ffec7e24 */ /* 0x000fe4000f8e00ff */
[----:B------:R-:W-:-:S07]  /*19d0*/  IMAD.U32 R235, RZ, RZ, UR5 ;  /* 0x00000005ffeb7e24 */ /* 0x000fce000f8e00ff */
.L_x_269:
[----:B------:R-:W-:-:S13]  /*19e0*/  ISETP.NE.AND P0, PT, R229, 0x3, PT ;  /* 0x00000003e500780c */ /* 0x000fda0003f05270 */
[----:B-1----:R-:W-:Y:S05]  /*19f0*/  @!P0 BRA `(.L_x_259) ;  /* 0x0000000000048947 */ /* 0x002fea0003800000 */
[----:B------:R-:W-:Y:S01]  /*1a00*/  BPT.TRAP 0x1 ;  /* 0x000000040000795c */ /* 0x000fe20000300000 */
.L_x_259:
[----:B------:R-:W-:Y:S01]  /*1a10*/  IMAD R17, R3, 0x8, R18 ;  /* 0x0000000803117824 */ /* 0x000fe200078e0212 */
[----:B------:R-:W-:-:S04]  /*1a20*/  SHF.L.U32 R8, R228, 0x1f, RZ ;  /* 0x0000001fe4087819 */ /* 0x000fc800000006ff */
[----:B------:R1:W2:Y:S01]  /*1a30*/  SYNCS.PHASECHK.TRANS64.TRYWAIT P1, [R17+URZ+0x31810], R8 ;  /* 0x03181008110075a7 */ /* 0x0002a2000802017f */
[----:B------:R-:W-:Y:S05]  /*1a40*/  @!P0 BRA `(.L_x_260) ;  /* 0x0000000000048947 */ /* 0x000fea0003800000 */
[----:B------:R-:W-:Y:S01]  /*1a50*/  BPT.TRAP 0x1 ;  /* 0x000000040000795c */ /* 0x000fe20000300000 */
.L_x_260:
        /* <DEDUP_REMOVED lines=11> */
.L_x_261:
[----:B------:R-:W-:Y:S01]  /*1b10*/  IMAD R7, R3, 0x800, R10 ;  /* 0x0000080003077824 */ /* 0x000fe200078e020a */
[C---:B------:R-:W-:Y:S01]  /*1b20*/  R2UR UR6, R6.reuse ;  /* 0x00000000060672ca */ /* 0x040fe200000e0000 */
[C---:B-12---:R-:W-:Y:S01]  /*1b30*/  VIADD R8, R6.reuse, 0x80 ;  /* 0x0000008006087836 */ /* 0x046fe20000000000 */
        /* <DEDUP_REMOVED lines=417> */
[----:B------:R1:W2:Y:S02]  /*3550*/  LDS R14, [R7+0x2c100] ;  /* 0x02c10000070e7984 */ /* 0x0002a40000000800 */
[----:B------:R-:W-:Y:S02]  /*3560*/  R2UR UR11, R6 ;  /* 0x00000000060b72ca */ /* 0x000fe400000e0000 */
[----:B------:R1:W3:Y:S01]  /*3570*/  LDS R20, [R7+0x2c120] ;  /* 0x02c1200007147984 */ /* 0x0002e20000000800 */
        /* <DEDUP_REMOVED lines=13> */
[----:B-1----:R-:W-:Y:S05]  /*3650*/  @!P0 BRA `(.L_x_263) ;  /* 0x0000000000048947 */ /* 0x002fea0003800000 */
[----:B------:R-:W-:Y:S01]  /*3660*/  BPT.TRAP 0x1 ;  /* 0x000000040000795c */ /* 0x000fe20000300000 */
.L_x_263:
[----:B------:R-:W-:-:S04]  /*3670*/  SHF.L.U32 R9, R19, 0x1f, RZ ;  /* 0x0000001f13097819 */ /* 0x000fc800000006ff */
[----:B------:R1:W4:Y:S01]  /*3680*/  SYNCS.PHASECHK.TRANS64.TRYWAIT P1, [R18+URZ+0x31830], R9 ;  /* 0x03183009120075a7 */ /* 0x000322000802017f */
[----:B------:R-:W-:Y:S05]  /*3690*/  @!P0 BRA `(.L_x_264) ;  /* 0x0000000000048947 */ /* 0x000fea0003800000 */
[----:B------:R-:W-:Y:S01]  /*36a0*/  BPT.TRAP 0x1 ;  /* 0x000000040000795c */ /* 0x000fe20000300000 */
.L_x_264:
        /* <DEDUP_REMOVED lines=8> */
[----:B----4-:R-:W-:Y:S06]  /*3730*/  @P1 BRA `(.L_x_265) ;  /* 0x0000000000081947 */ /* 0x010fec0003800000 */
[----:B------:R-:W4:Y:S02]  /*3740*/  SYNCS.PHASECHK.TRANS64.TRYWAIT P1, [R18+URZ+0x31830], R9 ;  /* 0x03183009120075a7 */ /* 0x000f24000802017f */
[----:B----4-:R-:W-:Y:S05]  /*3750*/  @!P1 BRA `(.L_x_266) ;  /* 0x0000007400f49947 */ /* 0x010fea0003800000 */
.L_x_265:
[C---:B------:R-:W-:Y:S01]  /*3760*/  VIADD R8, R6.reuse, 0x80 ;  /* 0x0000008006087836 */ /* 0x040fe20000000000 */
[----:B------:R-:W-:Y:S01]  /*3770*/  R2UR UR4, R7 ;  /* 0x00000000070472ca */ /* 0x000fe200000e0000 */
[C---:B-1--4-:R-:W-:Y:S01]  /*3780*/  VIADD R9, R6.reuse, 0x100 ;  /* 0x0000010006097836 */ /* 0x052fe20000000000 */
[----:B------:R-:W-:Y:S01]  /*3790*/  R2UR UR6, R6 ;  /* 0x00000000060672ca */ /* 0x000fe200000e0000 */
[----:B------:R-:W-:Y:S01]  /*37a0*/  WARPGROUP.ARRIVE ;  /* 0x00000000000079c5 */ /* 0x000fe20000000000 */
[----:B------:R-:W-:Y:S01]  /*37b0*/  R2UR UR8, R8 ;  /* 0x00000000080872ca */ /* 0x000fe200000e0000 */
[C---:B------:R-:W-:Y:S01]  /*37c0*/  VIADD R8, R6.reuse, 0x180 ;  /* 0x0000018006087836 */ /* 0x040fe20000000000 */
[----:B------:R-:W-:Y:S01]  /*37d0*/  R2UR UR9, R9 ;  /* 0x00000000090972ca */ /* 0x000fe200000e0000 */
[----:B------:R-:W-:Y:S01]  /*37e0*/  VIADD R9, R6, 0x200 ;  /* 0x0000020006097836 */ /* 0x000fe20000000000 */
[----:B------:R-:W-:Y:S01]  /*37f0*/  UMOV UR5, 0x40000040 ;  /* 0x4000004000057882 */ /* 0x000fe20000000000 */
[----:B------:R-:W-:Y:S01]  /*3800*/  UMOV UR7, 0x40000000 ;  /* 0x4000000000077882 */ /* 0x000fe20000000000 */
[----:B------:R-:W-:Y:S01]  /*3810*/  R2UR UR10, R8 ;  /* 0x00000000080a72ca */ /* 0x000fe200000e0000 */
[----:B------:R-:W-:Y:S01]  /*3820*/  VIADD R8, R6, 0x2 ;  /* 0x0000000206087836 */ /* 0x000fe20000000000 */
[----:B------:R-:W-:Y:S01]  /*3830*/  R2UR UR11, R9 ;  /* 0x00000000090b72ca */ /* 0x000fe200000e0000 */
[----:B------:R-:W-:Y:S01]  /*3840*/  UMOV UR57, 0x40000040 ;  /* 0x4000004000397882 */ /* 0x000fe20000000000 */
        /* <DEDUP_REMOVED lines=26> */
[----:B------:R-:W-:Y:S01]  /*39f0*/  UMOV UR13, UR57 ;  /* 0x00000039000d7c82 */ /* 0x000fe20008000000 */
[----:B------:R-:W-:Y:S01]  /*3a00*/  UMOV UR15, 0x40 ;  /* 0x00000040000f7882 */ /* 0x000fe20000000000 */
[----:B------:R-:W-:Y:S01]  /*3a10*/  UMOV UR17, UR57 ;  /* 0x0000003900117c82 */ /* 0x000fe20008000000 */
[----:B------:R-:W-:Y:S01]  /*3a20*/  UMOV UR19, 0x40 ;  /* 0x0000004000137882 */ /* 0x000fe20000000000 */
        /* <DEDUP_REMOVED lines=8> */
[----:B------:R-:W-:Y:S01]  /*3ab0*/  UMOV UR45, UR49 ;  /* 0x00000031002d7c82 */ /* 0x000fe20008000000 */
[----:B------:R-:W-:Y:S01]  /*3ac0*/  UMOV UR47, 0x40 ;  /* 0x00000040002f7882 */ /* 0x000fe20000000000 */
[----:B------:R-:W-:Y:S01]  /*3ad0*/  UMOV UR29, 0x40000040 ;  /* 0x40000040001d7882 */ /* 0x000fe20000000000 */
        /* <DEDUP_REMOVED lines=25> */
[----:B------:R-:W-:Y:S01]  /*3c70*/  R2UR UR6, R8 ;  /* 0x00000000080672ca */ /* 0x000fe200000e0000 */
[----:B------:R-:W-:Y:S01]  /*3c80*/  VIADD R8, R7, 0x4 ;  /* 0x0000000407087836 */ /* 0x000fe20000000000 */
[----:B------:R-:W-:Y:S01]  /*3c90*/  UMOV UR7, 0x40000000 ;  /* 0x4000000000077882 */ /* 0x000fe20000000000 */
[----:B------:R-:W-:Y:S01]  /*3ca0*/  UMOV UR5, 0x40000040 ;  /* 0x4000004000057882 */ /* 0x000fe20000000000 */
[----:B------:R-:W-:Y:S01]  /*3cb0*/  UMOV UR27, 0x40 ;  /* 0x00000040001b7882 */ /* 0x000fe20000000000 */
        /* <DEDUP_REMOVED lines=381> */
[--C-:B--2---:R-:W-:Y:S01]  /*5490*/  FFMA.FTZ R10, R29, UR60, -R14.reuse ;  /* 0x0000003c1d0a7c23 */ /* 0x104fe2000801080e */
[----:B------:R-:W-:Y:S01]  /*54a0*/  FSEL R25, R25, -INF , P6 ;  /* 0xff80000019197808 */ /* 0x000fe20003000000 */
[----:B------:R-:W-:Y:S01]  /*54b0*/  VIADD R24, R18, 0x2c500 ;  /* 0x0002c50012187836 */ /* 0x000fe20000000000 */
[----:B------:R-:W1:Y:S01]  /*54c0*/  LDS R29, [R26+0x2c300] ;  /* 0x02c300001a1d7984 */ /* 0x000e620000000800 */
[C---:B------:R-:W-:Y:S01]  /*54d0*/  ISETP.GT.AND P5, PT, R0.reuse, 0x30, PT ;  /* 0x000000300000780c */ /* 0x040fe20003fa4270 */
[--C-:B------:R-:W-:Y:S01]  /*54e0*/  FFMA.FTZ R8, R7, UR60, -R14.reuse ;  /* 0x0000003c07087c23 */ /* 0x100fe2000801080e */
[----:B------:R-:W-:Y:S01]  /*54f0*/  FSEL R27, R27, -INF , P6 ;  /* 0xff8000001b1b7808 */ /* 0x000fe20003000000 */
[----:B------:R-:W2:Y:S01]  /*5500*/  LDS R26, [R26+0x2c320] ;  /* 0x02c320001a1a7984 */ /* 0x000ea20000000800 */
[----:B------:R-:W-:Y:S01]  /*5510*/  ISETP.GT.AND P6, PT, R0, 0x31, PT ;  /* 0x000000310000780c */ /* 0x000fe20003fc4270 */
[----:B------:R-:W-:Y:S01]  /*5520*/  FFMA.FTZ R9, R25, UR60, -R14 ;  /* 0x0000003c19097c23 */ /* 0x000fe2000801080e */
[----:B------:R-:W-:Y:S01]  /*5530*/  FSEL R13, R36, -INF , P5 ;  /* 0xff800000240d7808 */ /* 0x000fe20002800000 */
[--C-:B---3--:R-:W-:Y:S01]  /*5540*/  FFMA.FTZ R21, R21, UR60, -R20.reuse ;  /* 0x0000003c15157c23 */ /* 0x108fe20008010814 */
        /* <DEDUP_REMOVED lines=15> */
[----:B------:R-:W3:Y:S01]  /*5640*/  MUFU.EX2 R8, R8 ;  /* 0x0000000800087308 */ /* 0x000ee20000000800 */
        /* <DEDUP_REMOVED lines=22> */
[--C-:B-1----:R-:W-:Y:S01]  /*57b0*/  FADD.FTZ R35, R44, -R29.reuse ;  /* 0x8000001d2c237221 */ /* 0x102fe20000010000 */
[--C-:B------:R-:W-:Y:S01]  /*57c0*/  FADD.FTZ R30, R45, -R29.reuse ;  /* 0x8000001d2d1e7221 */ /* 0x100fe20000010000 */
[--C-:B--2---:R-:W-:Y:S01]  /*57d0*/  FADD.FTZ R47, R47, -R26.reuse ;  /* 0x8000001a2f2f7221 */ /* 0x104fe20000010000 */
        /* <DEDUP_REMOVED lines=9> */
[----:B------:R-:W1:Y:S01]  /*5870*/  MUFU.EX2 R22, R22 ;  /* 0x0000001600167308 */ /* 0x000e620000000800 */
[----:B---3--:R-:W-:Y:S01]  /*5880*/  FMUL.FTZ R35, R8, R35 ;  /* 0x0000002308237220 */ /* 0x008fe20000410000 */
[----:B------:R-:W-:Y:S01]  /*5890*/  FADD.FTZ R29, R221, -R29 ;  /* 0x8000001ddd1d7221 */ /* 0x000fe20000010000 */
[C---:B----4-:R-:W-:Y:S01]  /*58a0*/  FMUL.FTZ R30, R9.reuse, R30 ;  /* 0x0000001e091e7220 */ /* 0x050fe20000410000 */
[----:B------:R-:W-:Y:S01]  /*58b0*/  F2FP.F16.F32.PACK_AB R8, R9, R8 ;  /* 0x000000080908723e */ /* 0x000fe200000000ff */
[----:B------:R-:W-:-:S02]  /*58c0*/  VIADD R39, R20, 0x80 ;  /* 0x0000008014277836 */ /* 0x000fc40000000000 */
[--C-:B------:R-:W-:Y:S01]  /*58d0*/  FADD.FTZ R46, R46, -R26.reuse ;  /* 0x8000001a2e2e7221 */ /* 0x100fe20000010000 */
[----:B------:R-:W-:Y:S01]  /*58e0*/  VIADD R40, R20, 0x180 ;  /* 0x0000018014287836 */ /* 0x000fe20000000000 */
[----:B------:R-:W2:Y:S01]  /*58f0*/  MUFU.EX2 R7, R7 ;  /* 0x0000000700077308 */ /* 0x000ea20000000800 */
[----:B------:R-:W-:Y:S01]  /*5900*/  IMAD R216, R4, 0x2000, R5 ;  /* 0x0000200004d87824 */ /* 0x000fe200078e0205 */
[----:B------:R-:W-:Y:S01]  /*5910*/  R2UR UR4, R39 ;  /* 0x00000000270472ca */ /* 0x000fe200000e0000 */
[----:B------:R-:W-:Y:S01]  /*5920*/  VIADD R39, R20, 0x100 ;  /* 0x0000010014277836 */ /* 0x000fe20000000000 */
[----:B------:R-:W-:Y:S01]  /*5930*/  R2UR UR6, R40 ;  /* 0x00000000280672ca */ /* 0x000fe200000e0000 */
[--C-:B------:R-:W-:Y:S01]  /*5940*/  FADD.FTZ R51, R51, -R26.reuse ;  /* 0x8000001a33337221 */ /* 0x100fe20000010000 */
[--C-:B------:R-:W-:Y:S01]  /*5950*/  FADD.FTZ R41, R54, -R26.reuse ;  /* 0x8000001a36297221 */ /* 0x100fe20000010000 */
[--C-:B------:R-:W-:Y:S01]  /*5960*/  FADD.FTZ R40, R55, -R26.reuse ;  /* 0x8000001a37287221 */ /* 0x100fe20000010000 */
[----:B------:R-:W3:Y:S01]  /*5970*/  MUFU.EX2 R10, R10 ;  /* 0x0000000a000a7308 */ /* 0x000ee20000000800 */
[C---:B-1----:R-:W-:Y:S01]  /*5980*/  F2FP.F16.F32.PACK_AB R9, R22.reuse, R21 ;  /* 0x000000151609723e */ /* 0x042fe200000000ff */
[----:B------:R-:W-:Y:S01]  /*5990*/  BAR.SYNC.DEFER_BLOCKING 0x9, 0x100 ;  /* 0x0244000000007b1d */ /* 0x000fe20000010000 */
[----:B------:R-:W-:Y:S01]  /*59a0*/  FMUL.FTZ R42, R22, R47 ;  /* 0x0000002f162a7220 */ /* 0x000fe20000410000 */
[----:B------:R-:W-:Y:S01]  /*59b0*/  R2UR UR5, R39 ;  /* 0x00000000270572ca */ /* 0x000fe200000e0000 */
[--C-:B------:R-:W-:Y:S01]  /*59c0*/  FADD.FTZ R39, R218, -R26.reuse ;  /* 0x8000001ada277221 */ /* 0x100fe20000010000 */
[--C-:B------:R-:W-:Y:S01]  /*59d0*/  FADD.FTZ R219, R219, -R26.reuse ;  /* 0x8000001adbdb7221 */ /* 0x100fe20000010000 */
[----:B------:R-:W-:Y:S01]  /*59e0*/  FADD.FTZ R222, R222, -R26 ;  /* 0x8000001adede7221 */ /* 0x000fe20000010000 */
[----:B------:R-:W1:Y:S01]  /*59f0*/  MUFU.EX2 R23, R23 ;  /* 0x0000001700177308 */ /* 0x000e620000000800 */
[----:B--2---:R-:W-:Y:S01]  /*5a00*/  FMUL.FTZ R48, R7, R48 ;  /* 0x0000003007307220 */ /* 0x004fe20000410000 */
[----:B------:R-:W-:Y:S01]  /*5a10*/  SHF.R.U32.HI R217, RZ, 0x4, R216 ;  /* 0x00000004ffd97819 */ /* 0x000fe200000116d8 */
[----:B------:R-:W-:Y:S01]  /*5a20*/  FADD.FTZ R26, R223, -R26 ;  /* 0x8000001adf1a7221 */ /* 0x000fe20000010000 */
[----:B------:R-:W-:Y:S01]  /*5a30*/  FMUL.FTZ R21, R21, R46 ;  /* 0x0000002e15157220 */ /* 0x000fe20000410000 */
[----:B------:R-:W-:Y:S01]  /*5a40*/  F2FP.F16.F32.PACK_AB R30, R30, R35 ;  /* 0x000000231e1e723e */ /* 0x000fe200000000ff */
[----:B------:R-:W-:Y:S01]  /*5a50*/  VIADD R5, R20, 0x200 ;  /* 0x0000020014057836 */ /* 0x000fe20000000000 */
[----:B------:R-:W-:Y:S01]  /*5a60*/  LOP3.LUT R217, R217, 0x3fff, RZ, 0xc0, !PT ;  /* 0x00003fffd9d97812 */ /* 0x000fe200078ec0ff */
[----:B------:R-:W2:Y:S01]  /*5a70*/  MUFU.EX2 R6, R6 ;  /* 0x0000000600067308 */ /* 0x000ea20000000800 */
[C---:B---3--:R-:W-:Y:S01]  /*5a80*/  FMUL.FTZ R49, R10.reuse, R49 ;  /* 0x000000310a317220 */ /* 0x048fe20000410000 */
[----:B------:R-:W-:Y:S01]  /*5a90*/  F2FP.F16.F32.PACK_AB R22, R10, R7 ;  /* 0x000000070a16723e */ /* 0x000fe200000000ff */
[----:B------:R-:W-:Y:S01]  /*5aa0*/  UMOV UR14, UR4 ;  /* 0x00000004000e7c82 */ /* 0x000fe20008000000 */
[----:B------:R-:W-:Y:S01]  /*5ab0*/  R2UR UR56, R217 ;  /* 0x00000000d93872ca */ /* 0x000fe200000e0000 */
[----:B------:R-:W-:Y:S01]  /*5ac0*/  UMOV UR10, UR5 ;  /* 0x00000005000a7c82 */ /* 0x000fe20008000000 */
[----:B------:R-:W-:Y:S01]  /*5ad0*/  F2FP.F16.F32.PACK_AB R48, R49, R48 ;  /* 0x000000303130723e */ /* 0x000fe200000000ff */
[----:B------:R-:W-:Y:S01]  /*5ae0*/  UMOV UR18, UR6 ;  /* 0x0000000600127c82 */ /* 0x000fe20008000000 */
[----:B------:R-:W3:Y:S01]  /*5af0*/  MUFU.EX2 R12, R12 ;  /* 0x0000000c000c7308 */ /* 0x000ee20000000800 */
[----:B-1----:R-:W-:Y:S01]  /*5b00*/  FMUL.FTZ R50, R23, R50 ;  /* 0x0000003217327220 */ /* 0x002fe20000410000 */
[----:B------:R-:W-:Y:S01]  /*5b10*/  STSM.16.M88.2 [R2+0x2c500], R8 ;  /* 0x02c5000802007844 */ /* 0x000fe20000000100 */
[----:B------:R-:W-:-:S02]  /*5b20*/  R2UR UR58, R20 ;  /* 0x00000000143a72ca */ /* 0x000fc400000e0000 */
[----:B------:R-:W-:Y:S01]  /*5b30*/  R2UR UR7, R5 ;  /* 0x00000000050772ca */ /* 0x000fe200000e0000 */
[----:B------:R-:W-:Y:S02]  /*5b40*/  VIADD R5, R217, 0x80 ;  /* 0x00000080d9057836 */ /* 0x000fe40000000000 */
[----:B------:R-:W1:Y:S01]  /*5b50*/  MUFU.EX2 R28, R28 ;  /* 0x0000001c001c7308 */ /* 0x000e620000000800 */
[----:B--2---:R-:W-:Y:S01]  /*5b60*/  FMUL.FTZ R10, R6, R31 ;  /* 0x0000001f060a7220 */ /* 0x004fe20000410000 */
[----:B------:R-:W-:Y:S01]  /*5b70*/  F2FP.F16.F32.PACK_AB R31, R42, R21 ;  /* 0x000000152a1f723e */ /* 0x000fe200000000ff */
[----:B------:R-:W-:Y:S01]  /*5b80*/  UMOV UR12, UR56 ;  /* 0x00000038000c7c82 */ /* 0x000fe20008000000 */
[----:B------:R-:W-:Y:S01]  /*5b90*/  UMOV UR8, UR56 ;  /* 0x0000003800087c82 */ /* 0x000fe20008000000 */
[----:B------:R-:W-:Y:S01]  /*5ba0*/  UMOV UR16, UR56 ;  /* 0x0000003800107c82 */ /* 0x000fe20008000000 */
[----:B------:R-:W-:Y:S01]  /*5bb0*/  R2UR UR48, R5 ;  /* 0x00000000053072ca */ /* 0x000fe200000e0000 */
[----:B------:R-:W-:Y:S01]  /*5bc0*/  VIADD R5, R20, 0x90 ;  /* 0x0000009014057836 */ /* 0x000fe20000000000 */
[----:B------:R-:W2:Y:S01]  /*5bd0*/  MUFU.EX2 R11, R11 ;  /* 0x0000000b000b7308 */ /* 0x000ea20000000800 */
[----:B---3--:R-:W-:-:S03]  /*5be0*/  FMUL.FTZ R33, R12, R33 ;  /* 0x000000210c217220 */ /* 0x008fc60000410000 */
[----:B------:R-:W-:Y:S01]  /*5bf0*/  R2UR UR4, R5 ;  /* 0x00000000050472ca */ /* 0x000fe200000e0000 */
[----:B------:R-:W-:-:S03]  /*5c00*/  VIADD R5, R20, 0x190 ;  /* 0x0000019014057836 */ /* 0x000fc60000000000 */
[----:B------:R-:W3:Y:S01]  /*5c10*/  MUFU.EX2 R13, R13 ;  /* 0x0000000d000d7308 */ /* 0x000ee20000000800 */
[C---:B-1----:R-:W-:Y:S01]  /*5c20*/  F2FP.F16.F32.PACK_AB R23, R28.reuse, R23 ;  /* 0x000000171c17723e */ /* 0x042fe200000000ff */
[----:B------:R-:W-:Y:S01]  /*5c30*/  FMUL.FTZ R51, R28, R51 ;  /* 0x000000331c337220 */ /* 0x000fe20000410000 */
[----:B------:R-:W-:Y:S01]  /*5c40*/  R2UR UR54, R5 ;  /* 0x00000000053672ca */ /* 0x000fe200000e0000 */
[----:B------:R-:W-:Y:S01]  /*5c50*/  VIADD R5, R20, 0x210 ;  /* 0x0000021014057836 */ /* 0x000fe20000000000 */
[----:B------:R-:W-:Y:S01]  /*5c60*/  UMOV UR52, UR48 ;  /* 0x0000003000347c82 */ /* 0x000fe20008000000 */
[----:B------:R1:W-:Y:S01]  /*5c70*/  STSM.16.M88.2 [R2+0x2cd00], R22 ;  /* 0x02cd001602007844 */ /* 0x0003e20000000100 */
[----:B------:R-:W-:Y:S01]  /*5c80*/  F2FP.F16.F32.PACK_AB R49, R51, R50 ;  /* 0x000000323331723e */ /* 0x000fe200000000ff */
[----:B------:R-:W4:Y:S01]  /*5c90*/  MUFU.EX2 R14, R14 ;  /* 0x0000000e000e7308 */ /* 0x000f220000000800 */
[C---:B--2---:R-:W-:Y:S01]  /*5ca0*/  F2FP.F16.F32.PACK_AB R6, R11.reuse, R6 ;  /* 0x000000060b06723e */ /* 0x044fe200000000ff */
[----:B------:R-:W-:Y:S01]  /*5cb0*/  FMUL.FTZ R43, R11, R32 ;  /* 0x000000200b2b7220 */ /* 0x000fe20000410000 */
[----:B------:R-:W-:Y:S01]  /*5cc0*/  R2UR UR46, R5 ;  /* 0x00000000052e72ca */ /* 0x000fe200000e0000 */
[----:B------:R-:W-:Y:S01]  /*5cd0*/  UMOV UR44, UR48 ;  /* 0x00000030002c7c82 */ /* 0x000fe20008000000 */
[----:B------:R-:W-:-:S02]  /*5ce0*/  VIADD R5, R217, 0x100 ;  /* 0x00000100d9057836 */ /* 0x000fc40000000000 */
[----:B------:R-:W-:Y:S01]  /*5cf0*/  F2FP.F16.F32.PACK_AB R10, R43, R10 ;  /* 0x0000000a2b0a723e */ /* 0x000fe200000000ff */
[----:B------:R-:W2:Y:S01]  /*5d00*/  MUFU.EX2 R36, R36 ;  /* 0x0000002400247308 */ /* 0x000ea20000000800 */
[C---:B---3--:R-:W-:Y:S01]  /*5d10*/  FMUL.FTZ R34, R13.reuse, R34 ;  /* 0x000000220d227220 */ /* 0x048fe20000410000 */
[----:B------:R-:W-:Y:S02]  /*5d20*/  F2FP.F16.F32.PACK_AB R12, R13, R12 ;  /* 0x0000000c0d0c723e */ /* 0x000fe400000000ff */
[----:B------:R-:W-:Y:S01]  /*5d30*/  R2UR UR28, R5 ;  /* 0x00000000051c72ca */ /* 0x000fe200000e0000 */
[----:B------:R-:W-:Y:S01]  /*5d40*/  VIADD R5, R20, 0xa0 ;  /* 0x000000a014057836 */ /* 0x000fe20000000000 */
[----:B------:R-:W-:Y:S02]  /*5d50*/  F2FP.F16.F32.PACK_AB R34, R34, R33 ;  /* 0x000000212222723e */ /* 0x000fe400000000ff */
[----:B------:R-:W3:Y:S01]  /*5d60*/  MUFU.EX2 R37, R37 ;  /* 0x0000002500257308 */ /* 0x000ee20000000800 */
[----:B----4-:R-:W-:Y:S01]  /*5d70*/  FMUL.FTZ R29, R14, R29 ;  /* 0x0000001d0e1d7220 */ /* 0x010fe20000410000 */
[----:B------:R-:W-:Y:S01]  /*5d80*/  R2UR UR42, R5 ;  /* 0x00000000052a72ca */ /* 0x000fe200000e0000 */
[----:B------:R-:W-:Y:S01]  /*5d90*/  VIADD R5, R20, 0x1a0 ;  /* 0x000001a014057836 */ /* 0x000fe20000000000 */
[----:B-1----:R-:W-:-:S04]  /*5da0*/  MOV R23, UR31 ;  /* 0x0000001f00177c02 */ /* 0x002fc80008000f00 */
[----:B------:R-:W1:Y:S01]  /*5db0*/  MUFU.EX2 R15, R15 ;  /* 0x0000000f000f7308 */ /* 0x000e620000000800 */
[----:B--2---:R-:W-:Y:S01]  /*5dc0*/  FMUL.FTZ R41, R36, R41 ;  /* 0x0000002924297220 */ /* 0x004fe20000410000 */
[----:B------:R-:W-:Y:S01]  /*5dd0*/  R2UR UR34, R5 ;  /* 0x00000000052272ca */ /* 0x000fe200000e0000 */
[----:B------:R-:W-:Y:S01]  /*5de0*/  VIADD R5, R20, 0x220 ;  /* 0x0000022014057836 */ /* 0x000fe20000000000 */
[----:B------:R-:W-:Y:S01]  /*5df0*/  UMOV UR40, UR28 ;  /* 0x0000001c00287c82 */ /* 0x000fe20008000000 */
[----:B------:R-:W-:Y:S01]  /*5e00*/  UMOV UR36, UR28 ;  /* 0x0000001c00247c82 */ /* 0x000fe20008000000 */
[----:B------:R-:W-:Y:S01]  /*5e10*/  UMOV UR32, UR28 ;  /* 0x0000001c00207c82 */ /* 0x000fe20008000000 */
[----:B------:R-:W-:Y:S01]  /*5e20*/  UMOV UR24, UR28 ;  /* 0x0000001c00187c82 */ /* 0x000fe20008000000 */
[----:B------:R-:W2:Y:S01]  /*5e30*/  MUFU.EX2 R38, R38 ;  /* 0x0000002600267308 */ /* 0x000ea20000000800 */
[C---:B---3--:R-:W-:Y:S01]  /*5e40*/  F2FP.F16.F32.PACK_AB R7, R37.reuse, R36 ;  /* 0x000000242507723e */ /* 0x048fe200000000ff */
[----:B------:R-:W-:Y:S01]  /*5e50*/  FMUL.FTZ R40, R37, R40 ;  /* 0x0000002825287220 */ /* 0x000fe20000410000 */
[----:B------:R-:W-:Y:S01]  /*5e60*/  R2UR UR26, R5 ;  /* 0x00000000051a72ca */ /* 0x000fe200000e0000 */
[----:B------:R-:W-:-:S02]  /*5e70*/  IMAD R5, R4, 0x2800, R18 ;  /* 0x0000280004057824 */ /* 0x000fc400078e0212 */
[----:B------:R3:W-:Y:S01]  /*5e80*/  STSM.16.M88.2 [R2+0x2d500], R6 ;  /* 0x02d5000602007844 */ /* 0x0007e20000000100 */
[----:B------:R-:W-:Y:S01]  /*5e90*/  F2FP.F16.F32.PACK_AB R11, R40, R41 ;  /* 0x00000029280b723e */ /* 0x000fe200000000ff */
[----:B------:R-:W4:Y:S01]  /*5ea0*/  MUFU.EX2 R27, R27 ;  /* 0x0000001b001b7308 */ /* 0x000f220000000800 */
[----:B-1----:R-:W-:Y:S01]  /*5eb0*/  FMUL.FTZ R220, R15, R220 ;  /* 0x000000dc0fdc7220 */ /* 0x002fe20000410000 */
[----:B------:R-:W-:Y:S02]  /*5ec0*/  F2FP.F16.F32.PACK_AB R14, R14, R15 ;  /* 0x0000000f0e0e723e */ /* 0x000fe400000000ff */
[----:B------:R-:W-:-:S04]  /*5ed0*/  SHF.R.U32.HI R5, RZ, 0x4, R5 ;  /* 0x00000004ff057819 */ /* 0x000fc80000011605 */
[----:B------:R-:W1:Y:S01]  /*5ee0*/  MUFU.EX2 R25, R25 ;  /* 0x0000001900197308 */ /* 0x000e620000000800 */
[----:B--2---:R-:W-:Y:S01]  /*5ef0*/  FMUL.FTZ R39, R38, R39 ;  /* 0x0000002726277220 */ /* 0x004fe20000410000 */
[----:B---3--:R-:W-:Y:S01]  /*5f00*/  VIADD R6, R20, 0x10 ;  /* 0x0000001014067836 */ /* 0x008fe20000000000 */
[----:B------:R-:W-:-:S04]  /*5f10*/  LOP3.LUT R5, R5, 0x3fff, RZ, 0xc0, !PT ;  /* 0x00003fff05057812 */ /* 0x000fc800078ec0ff */
[----:B------:R-:W-:Y:S01]  /*5f20*/  R2UR UR50, R6 ;  /* 0x00000000063272ca */ /* 0x000fe200000e0000 */
[----:B------:R-:W2:Y:S01]  /*5f30*/  MUFU.EX2 R24, R24 ;  /* 0x0000001800187308 */ /* 0x000ea20000000800 */
[C---:B----4-:R-:W-:Y:S01]  /*5f40*/  F2FP.F16.F32.PACK_AB R13, R27.reuse, R38 ;  /* 0x000000261b0d723e */ /* 0x050fe200000000ff */
[----:B------:R-:W-:Y:S01]  /*5f50*/  FMUL.FTZ R8, R27, R219 ;  /* 0x000000db1b087220 */ /* 0x000fe20000410000 */
[----:B------:R-:W-:-:S03]  /*5f60*/  VIADD R6, R20, 0x110 ;  /* 0x0000011014067836 */ /* 0x000fc60000000000 */
[----:B------:R-:W-:Y:S01]  /*5f70*/  STSM.16.M88.2 [R2+0x2dd00], R12 ;  /* 0x02dd000c02007844 */ /* 0x000fe20000000100 */
[----:B------:R-:W-:Y:S01]  /*5f80*/  F2FP.F16.F32.PACK_AB R35, R8, R39 ;  /* 0x000000270823723e */ /* 0x000fe200000000ff */
[----:B-1----:R-:W-:Y:S01]  /*5f90*/  FMUL.FTZ R222, R25, R222 ;  /* 0x000000de19de7220 */ /* 0x002fe20000410000 */
[----:B------:R-:W-:Y:S02]  /*5fa0*/  F2FP.F16.F32.PACK_AB R8, R29, R220 ;  /* 0x000000dc1d08723e */ /* 0x000fe400000000ff */
[----:B------:R-:W-:Y:S01]  /*5fb0*/  R2UR UR5, R6 ;  /* 0x00000000060572ca */ /* 0x000fe200000e0000 */
[----:B------:R-:W-:Y:S01]  /*5fc0*/  VIADD R6, R20, 0x20 ;  /* 0x0000002014067836 */ /* 0x000fe20000000000 */
[C---:B--2---:R-:W-:Y:S01]  /*5fd0*/  F2FP.F16.F32.PACK_AB R15, R24.reuse, R25 ;  /* 0x00000019180f723e */ /* 0x044fe200000000ff */
[----:B------:R-:W-:-:S03]  /*5fe0*/  FMUL.FTZ R9, R24, R26 ;  /* 0x0000001a18097220 */ /* 0x000fc60000410000 */
[----:B------:R-:W-:Y:S01]  /*5ff0*/  R2UR UR30, R6 ;  /* 0x00000000061e72ca */ /* 0x000fe200000e0000 */
[----:B------:R-:W-:Y:S01]  /*6000*/  VIADD R6, R20, 0x120 ;  /* 0x0000012014067836 */ /* 0x000fe20000000000 */
[----:B------:R-:W-:Y:S01]  /*6010*/  STSM.16.M88.2 [R2+0x2e500], R14 ;  /* 0x02e5000e02007844 */ /* 0x000fe20000000100 */
[----:B------:R-:W-:-:S03]  /*6020*/  F2FP.F16.F32.PACK_AB R9, R9, R222 ;  /* 0x000000de0909723e */ /* 0x000fc600000000ff */
[----:B------:R-:W-:Y:S01]  /*6030*/  R2UR UR38, R6 ;  /* 0x00000000062672ca */ /* 0x000fe200000e0000 */
[----:B------:R1:W-:Y:S06]  /*6040*/  MEMBAR.ALL.CTA ;  /* 0x0000000000007992 */ /* 0x0003ec0000008000 */
[----:B-1----:R-:W1:Y:S01]  /*6050*/  FENCE.VIEW.ASYNC.S ;  /* 0x00000000000073c6 */ /* 0x002e620000000000 */
[----:B------:R-:W-:-:S05]  /*6060*/  VIADD R6, R18, 0x2ed00 ;  /* 0x0002ed0012067836 */ /* 0x000fca0000000000 */
[----:B------:R-:W-:Y:S02]  /*6070*/  SHF.R.U32.HI R6, RZ, 0x4, R6 ;  /* 0x00000004ff067819 */ /* 0x000fe40000011606 */
[----:B------:R-:W-:Y:S02]  /*6080*/  MOV R7, UR30 ;  /* 0x0000001e00077c02 */ /* 0x000fe40008000f00 */
[----:B------:R-:W-:-:S04]  /*6090*/  LOP3.LUT R22, R6, 0x3fff, RZ, 0xc0, !PT ;  /* 0x00003fff06167812 */ /* 0x000fc800078ec0ff */
[----:B------:R-:W-:Y:S01]  /*60a0*/  LOP3.LUT R6, R22, 0x400000, RZ, 0xfc, !PT ;  /* 0x0040000016067812 */ /* 0x000fe200078efcff */
        /* <DEDUP_REMOVED lines=11> */
[----:B--2---:R-:W-:Y:S01]  /*6160*/  VIADD R8, R217, 0x180 ;  /* 0x00000180d9087836 */ /* 0x004fe20000000000 */
[----:B------:R-:W-:Y:S01]  /*6170*/  UMOV UR12, UR14 ;  /* 0x0000000e000c7c82 */ /* 0x000fe20008000000 */
[----:B------:R-:W-:Y:S01]  /*6180*/  VIADD R9, R20, 0x30 ;  /* 0x0000003014097836 */ /* 0x000fe20000000000 */
        /* <DEDUP_REMOVED lines=18> */
[----:B------:R-:W-:Y:S01]  /*62b0*/  UMOV UR15, 0x40 ;  /* 0x00000040000f7882 */ /* 0x000fe20000000000 */
        /* <DEDUP_REMOVED lines=28> */
[C---:B------:R-:W-:Y:S01]  /*6480*/  VIADD R8, R20.reuse, 0x130 ;  /* 0x0000013014087836 */ /* 0x040fe20000000000 */
        /* <DEDUP_REMOVED lines=43> */
[----:B-1----:R-:W1:Y:S01]  /*6740*/  FENCE.VIEW.ASYNC.S ;  /* 0x00000000000073c6 */ /* 0x002e620000000000 */
[----:B------:R-:W-:Y:S01]  /*6750*/  R2UR UR4, R8 ;  /* 0x00000000080472ca */ /* 0x000fe200000e0000 */
[----:B------:R-:W-:Y:S01]  /*6760*/  VIADD R8, R5, 0x100 ;  /* 0x0000010005087836 */ /* 0x000fe20000000000 */
[----:B------:R-:W-:Y:S01]  /*6770*/  R2UR UR5, R9 ;  /* 0x00000000090572ca */ /* 0x000fe200000e0000 */
[----:B------:R-:W-:Y:S01]  /*6780*/  VIADD R9, R6, 0x100 ;  /* 0x0000010006097836 */ /* 0x000fe20000000000 */
[----:B-1----:R-:W-:Y:S06]  /*6790*/  BAR.SYNC.DEFER_BLOCKING 0x9, 0x100 ;  /* 0x0244000000007b1d */ /* 0x002fec0000010000 */
[----:B------:R-:W-:-:S06]  /*67a0*/  WARPGROUP.ARRIVE ;  /* 0x00000000000079c5 */ /* 0x000fcc0000000000 */
        /* <DEDUP_REMOVED lines=33> */
[----:B------:R-:W-:Y:S01]  /*69c0*/  VIADD R6, R217, 0x480 ;  /* 0x00000480d9067836 */ /* 0x000fe20000000000 */
[----:B------:R-:W-:Y:S05]  /*69d0*/  HGMMA.64x64x16.F32 R24, gdesc[UR28].tnspA, R24 ;  /* 0x20e000001c1879f0 */ /* 0x000fea0008700818 */
[----:B------:R-:W-:Y:S01]  /*69e0*/  UMOV UR28, UR4 ;  /* 0x00000004001c7c82 */ /* 0x000fe20008000000 */
[----:B------:R-:W-:Y:S01]  /*69f0*/  UMOV UR29, 0x40000040 ;  /* 0x40000040001d7882 */ /* 0x000fe20000000000 */
[----:B------:R-:W-:Y:S01]  /*6a00*/  UMOV UR30, UR5 ;  /* 0x00000005001e7c82 */ /* 0x000fe20008000000 */
[----:B------:R-:W-:Y:S01]  /*6a10*/  UMOV UR31, 0x8 ;  /* 0x00000008001f7882 */ /* 0x000fe20000000000 */
[----:B------:R-:W-:Y:S01]  /*6a20*/  IMAD.U32 R8, RZ, RZ, UR30 ;  /* 0x0000001eff087e24 */ /* 0x000fe2000f8e00ff */
[----:B------:R-:W-:Y:S01]  /*6a30*/  R2UR UR5, R236 ;  /* 0x00000000ec0572ca */ /* 0x000fe200000e0000 */
[----:B------:R-:W-:Y:S01]  /*6a40*/  IMAD.U32 R9, RZ, RZ, UR31 ;  /* 0x0000001fff097e24 */ /* 0x000fe2000f8e00ff */
[----:B------:R-:W-:Y:S01]  /*6a50*/  R2UR UR4, R235 ;  /* 0x00000000eb0472ca */ /* 0x000fe200000e0000 */
[----:B------:R-:W-:Y:S01]  /*6a60*/  HGMMA.64x64x16.F32 R24, gdesc[UR28].tnspA, R24, gsb0 ;  /* 0x20e000001c1879f0 */ /* 0x000fe20008000818 */
[----:B------:R-:W-:Y:S01]  /*6a70*/  WARPGROUP.ARRIVE ;  /* 0x00000000000079c5 */ /* 0x000fe20000000000 */
[----:B------:R-:W-:Y:S01]  /*6a80*/  R2UR UR31, R23 ;  /* 0x00000000171f72ca */ /* 0x000fe200000e0000 */
[----:B------:R-:W-:Y:S01]  /*6a90*/  UMOV UR29, 0x40000040 ;  /* 0x40000040001d7882 */ /* 0x000fe20000000000 */
[----:B------:R-:W-:Y:S01]  /*6aa0*/  R2UR UR30, R7 ;  /* 0x00000000071e72ca */ /* 0x000fe200000e0000 */
[----:B------:R-:W-:-:S02]  /*6ab0*/  UMOV UR25, UR29 ;  /* 0x0000001d00197c82 */ /* 0x000fc40008000000 */
        /* <DEDUP_REMOVED lines=19> */
[----:B------:R-:W-:Y:S01]  /*6bf0*/  SHF.R.U32.HI R216, RZ, 0x4, R216 ;  /* 0x00000004ffd87819 */ /* 0x000fe200000116d8 */
[----:B------:R-:W-:Y:S01]  /*6c00*/  VIADD R217, R217, 0x580 ;  /* 0x00000580d9d97836 */ /* 0x000fe20000000000 */
[----:B------:R-:W-:-:S02]  /*6c10*/  ULDC.64 UR56, c[0x0][0x208] ;  /* 0x0000820000387ab9 */ /* 0x000fc40000000a00 */
        /* <DEDUP_REMOVED lines=46> */
[----:B-1----:R-:W-:Y:S01]  /*6f00*/  LOP3.LUT R24, R22, 0x80000, RZ, 0xfc, !PT ;  /* 0x0008000016187812 */ /* 0x002fe200078efcff */
        /* <DEDUP_REMOVED lines=151> */
.L_x_267:
        /* <DEDUP_REMOVED lines=10> */
[----:B-1----:R-:W-:-:S06]  /*7920*/  WARPGROUP.ARRIVE ;  /* 0x00000000000079c5 */ /* 0x002fcc0000000000 */
        /* <DEDUP_REMOVED lines=101> */
.L_x_268:
        /* <DEDUP_REMOVED lines=94> */
.L_x_256:
[----:B------:R-:W-:Y:S05]  /*8560*/  @P0 BRA `(.L_x_252) ;  /* 0x0000002800400947 */ /* 0x000fea0003800000 */
[----:B------:R-:W2:Y:S01]  /*8570*/  LDL.LU R224, [R1] ;  /* 0x0000000001e07983 */ /* 0x000ea20000300800 */
[----:B------:R-:W3:Y:S01]  /*8580*/  LDC.64 R2, c[0x0][0x878] ;  /* 0x00021e00ff027b82 */ /* 0x000ee20000000a00 */
[----:B------:R-:W-:Y:S01]  /*8590*/  ULDC.64 UR4, c[0x0][0x208] ;  /* 0x0000820000047ab9 */ /* 0x000fe20000000a00 */
[----:B------:R-:W4:Y:S06]  /*85a0*/  S2R R22, SR_TID.X ;  /* 0x0000000000167919 */ /* 0x000f2c0000002100 */
[----:B------:R-:W5:Y:S01]  /*85b0*/  LDC R0, c[0x0][0x850] ;  /* 0x00021400ff007b82 */ /* 0x000f620000000800 */
[----:B------:R-:W5:Y:S01]  /*85c0*/  S2R R7, SR_CTAID.Y ;  /* 0x0000000000077919 */ /* 0x000f620000002600 */
[----:B------:R-:W5:Y:S06]  /*85d0*/  S2R R8, SR_CTAID.X ;  /* 0x0000000000087919 */ /* 0x000f6c0000002500 */
[----:B------:R-:W5:Y:S01]  /*85e0*/  LDC.64 R10, c[0x0][0x818] ;  /* 0x00020600ff0a7b82 */ /* 0x000f620000000a00 */
[----:B---3--:R-:W-:-:S07]  /*85f0*/  ISETP.NE.U32.AND P0, PT, R2, RZ, PT ;  /* 0x000000ff0200720c */ /* 0x008fce0003f05070 */
[----:B------:R-:W3:Y:S01]  /*8600*/  LDC.64 R14, c[0x0][0x840] ;  /* 0x00021000ff0e7b82 */ /* 0x000ee20000000a00 */
[----:B------:R-:W-:-:S07]  /*8610*/  ISETP.NE.AND.EX P0, PT, R3, RZ, PT, P0 ;  /* 0x000000ff0300720c */ /* 0x000fce0003f05300 */
[----:B------:R-:W3:Y:S08]  /*8620*/  LDC.64 R12, c[0x0][0x820] ;  /* 0x00020800ff0c7b82 */ /* 0x000ef00000000a00 */
[----:B------:R-:W2:Y:S08]  /*8630*/  @P0 LDC.64 R2, c[0x0][0x878] ;  /* 0x00021e00ff020b82 */ /* 0x000eb00000000a00 */
[----:B-1----:R-:W1:Y:S08]  /*8640*/  LDC.64 R16, c[0x0][0x848] ;  /* 0x00021200ff107b82 */ /* 0x002e700000000a00 */
[----:B------:R-:W1:Y:S08]  /*8650*/  LDC.64 R18, c[0x0][0x800] ;  /* 0x00020000ff127b82 */ /* 0x000e700000000a00 */
[----:B------:R-:W1:Y:S01]  /*8660*/  LDC.64 R20, c[0x0][0x828] ;  /* 0x00020a00ff147b82 */ /* 0x000e620000000a00 */
[----:B--2---:R-:W-:-:S06]  /*8670*/  @P0 IMAD.WIDE R2, R224, 0x4, R2 ;  /* 0x00000004e0020825 */ /* 0x004fcc00078e0202 */
[----:B------:R2:W3:Y:S01]  /*8680*/  @P0 LDG.E R2, desc[UR4][R2.64] ;  /* 0x0000000402020981 */ /* 0x0004e2000c1e1900 */
[----:B----4-:R-:W-:Y:S01]  /*8690*/  VIADD R23, R22, 0xffffff80 ;  /* 0xffffff8016177836 */ /* 0x010fe20000000000 */
[----:B------:R-:W4:Y:S08]  /*86a0*/  S2UR UR5, SR_CgaCtaId ;  /* 0x00000000000579c3 */ /* 0x000f300000008800 */
[----:B------:R-:W-:Y:S01]  /*86b0*/  BAR.SYNC.DEFER_BLOCKING 0x1, 0x100 ;  /* 0x0044000000007b1d */ /* 0x000fe20000010000 */
[----:B-----5:R-:W-:-:S02]  /*86c0*/  ISETP.NE.AND P1, PT, R0, 0x1, PT ;  /* 0x000000010000780c */ /* 0x020fc40003f25270 */
[----:B------:R-:W-:-:S03]  /*86d0*/  SHF.R.S32.HI R0, RZ, 0x1f, R23 ;  /* 0x0000001fff007819 */ /* 0x000fc60000011417 */
[----:B------:R-:W-:Y:S01]  /*86e0*/  UMOV UR4, 0x400 ;  /* 0x0000040000047882 */ /* 0x000fe20000000000 */
[----:B------:R-:W-:Y:S01]  /*86f0*/  LEA.HI R6, R0, R23, RZ, 0x7 ;  /* 0x0000001700067211 */ /* 0x000fe200078f38ff */
[----:B------:R-:W-:Y:S03]  /*8700*/  BSSY B1, `(.L_x_270) ;  /* 0x0000054000017945 */ /* 0x000fe60003800000 */
[----:B------:R-:W-:Y:S02]  /*8710*/  LOP3.LUT R0, R6, 0x3fffff80, RZ, 0xc0, !PT ;  /* 0x3fffff8006007812 */ /* 0x000fe400078ec0ff */
[----:B--2---:R-:W-:Y:S01]  /*8720*/  SHF.R.S32.HI R3, RZ, 0x7, R6 ;  /* 0x00000007ff037819 */ /* 0x004fe20000011406 */
[----:B------:R-:W2:Y:S02]  /*8730*/  @P1 LDC R4, c[0x0][0x854] ;  /* 0x00021500ff041b82 */ /* 0x000ea40000000800 */
[----:B------:R-:W-:-:S04]  /*8740*/  IMAD.IADD R0, R23, 0x1, -R0 ;  /* 0x0000000117007824 */ /* 0x000fc800078e0a00 */
[----:B------:R-:W-:Y:S02]  /*8750*/  IMAD R0, R3, 0xa00, R0 ;  /* 0x00000a0003007824 */ /* 0x000fe400078e0200 */
[----:B------:R-:W5:Y:S01]  /*8760*/  @P1 LDC R5, c[0x0][0x858] ;  /* 0x00021600ff051b82 */ /* 0x000f620000000800 */
[----:B----4-:R-:W-:Y:S01]  /*8770*/  ULEA UR4, UR5, UR4, 0x18 ;  /* 0x0000000405047291 */ /* 0x010fe2000f8ec03f */
[----:B------:R-:W-:-:S05]  /*8780*/  IMAD.SHL.U32 R3, R0, 0x4, RZ ;  /* 0x0000000400037824 */ /* 0x000fca00078e00ff */
[----:B------:R-:W-:-:S05]  /*8790*/  LEA R6, R3, UR4, 0x2 ;  /* 0x0000000403067c11 */ /* 0x000fca000f8e10ff */
[----:B------:R4:W-:Y:S01]  /*87a0*/  STS.128 [R6], R56 ;  /* 0x0000003806007388 */ /* 0x0009e20000000c00 */
[----:B--2---:R-:W-:-:S03]  /*87b0*/  @P1 IMAD.HI.U32 R0, R7, R4, RZ ;  /* 0x0000000407001227 */ /* 0x004fc600078e00ff */
[----:B------:R4:W-:Y:S04]  /*87c0*/  STS.128 [R6+0x800], R60 ;  /* 0x0008003c06007388 */ /* 0x0009e80000000c00 */
[----:B------:R4:W-:Y:S01]  /*87d0*/  STS.128 [R6+0x1000], R96 ;  /* 0x0010006006007388 */ /* 0x0009e20000000c00 */
[----:B-----5:R-:W-:Y:S01]  /*87e0*/  @P1 SHF.R.U32.HI R7, RZ, R5, R0 ;  /* 0x00000005ff071219 */ /* 0x020fe20000011600 */
[----:B------:R-:W-:Y:S02]  /*87f0*/  IMAD R5, R8, 0x5000, RZ ;  /* 0x0000500008057824 */ /* 0x000fe400078e02ff */
[----:B------:R4:W-:Y:S01]  /*8800*/  STS.128 [R6+0x1800], R100 ;  /* 0x0018006406007388 */ /* 0x0009e20000000c00 */
[----:B------:R-:W-:-:S03]  /*8810*/  SHF.R.S32.HI R9, RZ, 0x1f, R7 ;  /* 0x0000001fff097819 */ /* 0x000fc60000011407 */
[----:B------:R4:W-:Y:S02]  /*8820*/  STS.128 [R6+0x2000], R64 ;  /* 0x0020004006007388 */ /* 0x0009e40000000c00 */
[----:B------:R-:W-:Y:S02]  /*8830*/  IMAD R0, R9, R10, RZ ;  /* 0x0000000a09007224 */ /* 0x000fe400078e02ff */
        /* <DEDUP_REMOVED lines=16> */
[----:B--2---:R-:W2:Y:S01]  /*8940*/  FENCE.VIEW.ASYNC.S ;  /* 0x00000000000073c6 */ /* 0x004ea20000000000 */
[----:B---3--:R-:W-:-:S04]  /*8950*/  @P0 IMAD R2, R224, 0x50, R2 ;  /* 0x00000050e0020824 */ /* 0x008fc800078e0202 */
[----:B------:R-:W-:-:S05]  /*8960*/  @P0 IMAD.HI R2, R2, 0x66666667, RZ ;  /* 0x6666666702020827 */ /* 0x000fca00078e02ff */
[----:B------:R-:W-:-:S04]  /*8970*/  @P0 SHF.R.U32.HI R3, RZ, 0x1f, R2 ;  /* 0x0000001fff030819 */ /* 0x000fc80000011602 */
[----:B------:R-:W-:-:S05]  /*8980*/  @P0 LEA.HI.SX32 R3, R2, R3, 0x1b ;  /* 0x0000000302030211 */ /* 0x000fca00078fdaff */
[----:B------:R-:W-:-:S05]  /*8990*/  @P0 IMAD R2, R3, 0x5000, RZ ;  /* 0x0000500003020824 */ /* 0x000fca00078e02ff */
[----:B------:R-:W-:Y:S02]  /*89a0*/  @P0 SHF.R.S32.HI R3, RZ, 0x1f, R2 ;  /* 0x0000001fff030819 */ /* 0x000fe40000011402 */
[----:B------:R-:W-:Y:S01]  /*89b0*/  @!P0 CS2R R2, SRZ ;  /* 0x0000000000028805 */ /* 0x000fe2000001ff00 */
[----:B--2---:R-:W-:Y:S05]  /*89c0*/  BAR.SYNC.DEFER_BLOCKING 0x1, 0x100 ;  /* 0x0044000000007b1d */ /* 0x004fea0000010000 */
[----:B------:R-:W-:Y:S01]  /*89d0*/  IADD3 R4, P1, R5, R2, RZ ;  /* 0x0000000205047210 */ /* 0x000fe20007f3e0ff */
[----:B------:R-:W-:Y:S02]  /*89e0*/  IMAD R2, R9, R14, RZ ;  /* 0x0000000e09027224 */ /* 0x000fe400078e02ff */
[----:B------:R-:W-:Y:S01]  /*89f0*/  IMAD R9, R7, R11, R0 ;  /* 0x0000000b07097224 */ /* 0x000fe200078e0200 */
[----:B------:R-:W-:Y:S01]  /*8a00*/  LEA.HI.X.SX32 R5, R5, R3, 0x1, P1 ;  /* 0x0000000305057211 */ /* 0x000fe200008f0eff */
[C---:B------:R-:W-:Y:S01]  /*8a10*/  IMAD R11, R7.reuse, R15, R2 ;  /* 0x0000000f070b7224 */ /* 0x040fe200078e0202 */
[----:B------:R-:W-:Y:S01]  /*8a20*/  SHF.R.S32.HI R0, RZ, 0x1f, R224 ;  /* 0x0000001fff007819 */ /* 0x000fe200000114e0 */
[----:B------:R-:W-:-:S04]  /*8a30*/  IMAD.WIDE.U32 R2, R7, R10, R4 ;  /* 0x0000000a07027225 */ /* 0x000fc800078e0004 */
[----:B------:R-:W-:Y:S01]  /*8a40*/  IMAD.IADD R3, R3, 0x1, R9 ;  /* 0x0000000103037824 */ /* 0x000fe200078e0209 */
[----:B------:R-:W-:Y:S01]  /*8a50*/  SEL R9, R0, RZ, !P0 ;  /* 0x000000ff00097207 */ /* 0x000fe20004000000 */
[----:B------:R-:W-:Y:S01]  /*8a60*/  IMAD.WIDE.U32 R4, R7, R14, R4 ;  /* 0x0000000e07047225 */ /* 0x000fe200078e0004 */
[----:B------:R-:W-:Y:S02]  /*8a70*/  SEL R7, R224, RZ, !P0 ;  /* 0x000000ffe0077207 */ /* 0x000fe40004000000 */
[----:B------:R-:W-:Y:S01]  /*8a80*/  ISETP.NE.AND P0, PT, R23, RZ, PT ;  /* 0x000000ff1700720c */ /* 0x000fe20003f05270 */
[----:B------:R-:W-:Y:S02]  /*8a90*/  IMAD.IADD R5, R5, 0x1, R11 ;  /* 0x0000000105057824 */ /* 0x000fe400078e020b */
[C---:B------:R-:W-:Y:S02]  /*8aa0*/  IMAD R0, R9.reuse, R12, RZ ;  /* 0x0000000c09007224 */ /* 0x040fe400078e02ff */
[----:B-1----:R-:W-:-:S02]  /*8ab0*/  IMAD R8, R9, R16, RZ ;  /* 0x0000001009087224 */ /* 0x002fc400078e02ff */
[----:B------:R-:W-:-:S04]  /*8ac0*/  IMAD.WIDE.U32 R2, R7, R12, R2 ;  /* 0x0000000c07027225 */ /* 0x000fc800078e0002 */
[----:B------:R-:W-:Y:S01]  /*8ad0*/  IMAD.WIDE.U32 R4, R7, R16, R4 ;  /* 0x0000001007047225 */ /* 0x000fe200078e0004 */
[----:B------:R-:W-:-:S03]  /*8ae0*/  LEA R18, P1, R2, R18, 0x2 ;  /* 0x0000001202127211 */ /* 0x000fc600078210ff */
[C---:B------:R-:W-:Y:S01]  /*8af0*/  IMAD R9, R7.reuse, R13, R0 ;  /* 0x0000000d07097224 */ /* 0x040fe200078e0200 */
[----:B------:R-:W-:Y:S01]  /*8b00*/  LEA R20, P2, R4, R20, 0x2 ;  /* 0x0000001404147211 */ /* 0x000fe200078410ff */
[----:B------:R-:W-:Y:S02]  /*8b10*/  IMAD R7, R7, R17, R8 ;  /* 0x0000001107077224 */ /* 0x000fe400078e0208 */
[----:B------:R-:W-:Y:S02]  /*8b20*/  IMAD.IADD R3, R3, 0x1, R9 ;  /* 0x0000000103037824 */ /* 0x000fe400078e0209 */
[----:B------:R-:W-:-:S03]  /*8b30*/  IMAD.IADD R0, R5, 0x1, R7 ;  /* 0x0000000105007824 */ /* 0x000fc600078e0207 */
[----:B------:R-:W-:Y:S02]  /*8b40*/  LEA.HI.X R3, R2, R19, R3, 0x2, P1 ;  /* 0x0000001302037211 */ /* 0x000fe400008f1403 */
[----:B------:R-:W-:Y:S01]  /*8b50*/  LEA.HI.X R0, R4, R21, R0, 0x2, P2 ;  /* 0x0000001504007211 */ /* 0x000fe200010f1400 */
[----:B----4-:R-:W-:Y:S06]  /*8b60*/  @P0 BRA `(.L_x_271) ;  /* 0x0000000000340947 */ /* 0x010fec0003800000 */
[----:B------:R-:W-:Y:S01]  /*8b70*/  R2UR UR6, R20 ;  /* 0x00000000140672ca */ /* 0x000fe200000e0000 */
[----:B------:R-:W-:Y:S01]  /*8b80*/  UMOV UR5, 0x1400 ;  /* 0x0000140000057882 */ /* 0x000fe20000000000 */
[----:B------:R-:W-:Y:S01]  /*8b90*/  R2UR UR7, R0 ;  /* 0x00000000000772ca */ /* 0x000fe200000e0000 */
[----:B------:R-:W-:Y:S01]  /*8ba0*/  UMOV UR8, 0x0 ;  /* 0x0000000000087882 */ /* 0x000fe20000000000 */
[----:B------:R-:W-:Y:S01]  /*8bb0*/  PLOP3.LUT P0, PT, PT, PT, PT, 0x80, 0x0 ;  /* 0x000000000000781c */ /* 0x000fe20003f0f070 */
[----:B------:R-:W-:-:S12]  /*8bc0*/  UMOV UR9, 0x14f00000 ;  /* 0x14f0000000097882 */ /* 0x000fd80000000000 */
.L_x_272:
[----:B------:R-:W-:Y:S01]  /*8bd0*/  @P0 ELECT P1, URZ, PT ;  /* 0x00000000003f082f */ /* 0x000fe20003820000 */
[----:B------:R1:W-:-:S12]  /*8be0*/  UBLKRED.G.S.ADD.F32.RN [UR6], [UR4], UR5, desc[UR8] ;  /* 0x00000806040073bb */ /* 0x0003d800080a1405 */
[----:B------:R-:W-:Y:S02]  /*8bf0*/  @P1 PLOP3.LUT P0, PT, P1, PT, PT, 0x8, 0x0 ;  /* 0x000000000000181c */ /* 0x000fe40000f0e170 */
[----:B------:R-:W-:-:S11]  /*8c00*/  PLOP3.LUT P1, PT, PT, PT, PT, 0x8, 0x0 ;  /* 0x000000000000781c */ /* 0x000fd60003f2e170 */
[----:B-1----:R-:W-:Y:S05]  /*8c10*/  @P0 BRA.U.ANY `(.L_x_272) ;  /* 0xfffffffd00ec0947 */ /* 0x002fea000393ffff */
[----:B------:R0:W-:Y:S01]  /*8c20*/  UTMACMDFLUSH ;  /* 0x00000000000079b7 */ /* 0x0001e20000000000 */
[----:B------:R-:W-:-:S04]  /*8c30*/  DEPBAR.LE SB0, 0x0 ;  /* 0x000080000000791a */ /* 0x000fc80000000000 */
.L_x_271:
[----:B------:R-:W-:Y:S05]  /*8c40*/  BSYNC B1 ;  /* 0x0000000000017941 */ /* 0x000fea0003800000 */
.L_x_270:
[----:B------:R-:W-:Y:S01]  /*8c50*/  BAR.SYNC.DEFER_BLOCKING 0x1, 0x100 ;  /* 0x0044000000007b1d */ /* 0x000fe20000010000 */
[----:B------:R-:W-:-:S05]  /*8c60*/  ISETP.NE.AND P0, PT, R22, 0x80, PT ;  /* 0x000000801600780c */ /* 0x000fca0003f05270 */
        /* <DEDUP_REMOVED lines=21> */
[----:B-1----:R-:W1:Y:S02]  /*8dc0*/  FENCE.VIEW.ASYNC.S ;  /* 0x00000000000073c6 */ /* 0x002e640000000000 */
[----:B-1----:R-:W-:Y:S06]  /*8dd0*/  BAR.SYNC.DEFER_BLOCKING 0x1, 0x100 ;  /* 0x0044000000007b1d */ /* 0x002fec0000010000 */
[----:B------:R-:W-:Y:S05]  /*8de0*/  @P0 BRA `(.L_x_252) ;  /* 0x0000002000200947 */ /* 0x000fea0003800000 */
[----:B------:R-:W-:Y:S01]  /*8df0*/  R2UR UR6, R18 ;  /* 0x00000000120672ca */ /* 0x000fe200000e0000 */
[----:B------:R-:W-:Y:S01]  /*8e00*/  UMOV UR5, 0x1400 ;  /* 0x0000140000057882 */ /* 0x000fe20000000000 */
[----:B------:R-:W-:Y:S01]  /*8e10*/  R2UR UR7, R3 ;  /* 0x00000000030772ca */ /* 0x000fe200000e0000 */
[----:B------:R-:W-:Y:S01]  /*8e20*/  UMOV UR8, 0x0 ;  /* 0x0000000000087882 */ /* 0x000fe20000000000 */
[----:B------:R-:W-:Y:S01]  /*8e30*/  PLOP3.LUT P0, PT, PT, PT, PT, 0x80, 0x0 ;  /* 0x000000000000781c */ /* 0x000fe20003f0f070 */
[----:B------:R-:W-:-:S12]  /*8e40*/  UMOV UR9, 0x14f00000 ;  /* 0x14f0000000097882 */ /* 0x000fd80000000000 */
.L_x_273:
[----:B------:R-:W-:Y:S01]  /*8e50*/  @P0 ELECT P1, URZ, PT ;  /* 0x00000000003f082f */ /* 0x000fe20003820000 */
[----:B------:R1:W-:-:S12]  /*8e60*/  UBLKRED.G.S.ADD.F32.RN [UR6], [UR4], UR5, desc[UR8] ;  /* 0x00000806040073bb */ /* 0x0003d800080a1405 */
[----:B------:R-:W-:Y:S02]  /*8e70*/  @P1 PLOP3.LUT P0, PT, P1, PT, PT, 0x8, 0x0 ;  /* 0x000000000000181c */ /* 0x000fe40000f0e170 */
[----:B------:R-:W-:-:S11]  /*8e80*/  PLOP3.LUT P1, PT, PT, PT, PT, 0x8, 0x0 ;  /* 0x000000000000781c */ /* 0x000fd60003f2e170 */
[----:B-1----:R-:W-:Y:S05]  /*8e90*/  @P0 BRA.U.ANY `(.L_x_273) ;  /* 0xfffffffd00ec0947 */ /* 0x002fea000393ffff */
[----:B------:R0:W-:Y:S01]  /*8ea0*/  UTMACMDFLUSH ;  /* 0x00000000000079b7 */ /* 0x0001e20000000000 */
[----:B------:R-:W-:-:S04]  /*8eb0*/  DEPBAR.LE SB0, 0x0 ;  /* 0x000080000000791a */ /* 0x000fc80000000000 */
[----:B------:R-:W-:Y:S05]  /*8ec0*/  BRA `(.L_x_252) ;  /* 0x0000001c00e87947 */ /* 0x000fea0003800000 */
.L_x_247:
[----:B------:R-:W-:-:S08]  /*8ed0*/  NOP ;  /* 0x0000000000007918 */ /* 0x000fd00000000000 */
[----:B------:R-:W1:-:S00]  /*8ee0*/  USETMAXREG.DEALLOC.CTAPOOL 0x18 ;  /* 0x00000018000079c8 */ /* 0x000e4000080e0500 */
[----:B-1----:R-:W-:-:S06]  /*8ef0*/  LOP3.LUT R0, R0, 0x3, RZ, 0xc0, !PT ;  /* 0x0000000300007812 */ /* 0x002fcc00078ec0ff */
[----:B------:R-:W1:Y:S02]  /*8f00*/  SHFL.IDX PT, R0, R0, RZ, 0x1f ;  /* 0x00001fff00007589 */ /* 0x000e6400000e0000 */
[----:B-1----:R-:W-:-:S13]  /*8f10*/  ISETP.NE.AND P0, PT, R0, RZ, PT ;  /* 0x000000ff0000720c */ /* 0x002fda0003f05270 */
[----:B------:R-:W-:Y:S05]  /*8f20*/  @P0 BRA `(.L_x_252) ;  /* 0x0000001c00d00947 */ /* 0x000fea0003800000 */
[----:B------:R-:W-:Y:S01]  /*8f30*/  ULDC.64 UR4, c[0x0][0x8e0] ;  /* 0x0002380000047ab9 */ /* 0x000fe20000000a00 */
[----:B------:R-:W1:Y:S01]  /*8f40*/  S2R R9, SR_CTAID.Z ;  /* 0x0000000000097919 */ /* 0x000e620000002700 */
[----:B------:R-:W-:Y:S01]  /*8f50*/  ISETP.NE.U32.AND P0, PT, RZ, UR4, PT ;  /* 0x00000004ff007c0c */ /* 0x000fe2000bf05070 */
[----:B------:R-:W2:Y:S03]  /*8f60*/  S2UR UR20, SR_CTAID.Y ;  /* 0x00000000001479c3 */ /* 0x000ea60000002600 */
[----:B------:R-:W-:-:S13]  /*8f70*/  ISETP.NE.AND.EX P0, PT, RZ, UR5, PT, P0 ;  /* 0x00000005ff007c0c */ /* 0x000fda000bf05300 */
[----:B------:R-:W-:Y:S05]  /*8f80*/  @!P0 BRA `(.L_x_274) ;  /* 0x0000000000148947 */ /* 0x000fea0003800000 */
[----:B------:R-:W1:Y:S01]  /*8f90*/  LDC.64 R2, c[0x0][0x8e0] ;  /* 0x00023800ff027b82 */ /* 0x000e620000000a00 */
[----:B------:R-:W-:Y:S01]  /*8fa0*/  ULDC.64 UR4, c[0x0][0x208] ;  /* 0x0000820000047ab9 */ /* 0x000fe20000000a00 */
[----:B-1----:R-:W-:-:S05]  /*8fb0*/  IMAD.WIDE R2, R9, 0x4, R2 ;  /* 0x0000000409027825 */ /* 0x002fca00078e0202 */
[----:B------:R1:W5:Y:S01]  /*8fc0*/  LDG.E R0, desc[UR4][R2.64] ;  /* 0x0000000402007981 */ /* 0x000362000c1e1900 */
[----:B------:R-:W-:Y:S05]  /*8fd0*/  BRA `(.L_x_275) ;  /* 0x0000000000307947 */ /* 0x000fea0003800000 */
.L_x_274:
[----:B------:R-:W-:Y:S02]  /*8fe0*/  ULDC.64 UR4, c[0x0][0x8d8] ;  /* 0x0002360000047ab9 */ /* 0x000fe40000000a00 */
[----:B------:R-:W-:-:S04]  /*8ff0*/  ISETP.NE.U32.AND P0, PT, RZ, UR4, PT ;  /* 0x00000004ff007c0c */ /* 0x000fc8000bf05070 */
[----:B------:R-:W-:-:S13]  /*9000*/  ISETP.NE.AND.EX P0, PT, RZ, UR5, PT, P0 ;  /* 0x00000005ff007c0c */ /* 0x000fda000bf05300 */
[----:B------:R-:W-:Y:S05]  /*9010*/  @!P0 BRA `(.L_x_276) ;  /* 0x00000000001c8947 */ /* 0x000fea0003800000 */
[----:B------:R-:W1:Y:S01]  /*9020*/  LDC.64 R2, c[0x0][0x8d8] ;  /* 0x00023600ff027b82 */ /* 0x000e620000000a00 */
[----:B------:R-:W-:Y:S01]  /*9030*/  ULDC.64 UR4, c[0x0][0x208] ;  /* 0x0000820000047ab9 */ /* 0x000fe20000000a00 */
[----:B-1----:R-:W-:-:S05]  /*9040*/  IMAD.WIDE R2, R9, 0x4, R2 ;  /* 0x0000000409027825 */ /* 0x002fca00078e0202 */
[----:B------:R-:W3:Y:S04]  /*9050*/  LDG.E R0, desc[UR4][R2.64] ;  /* 0x0000000402007981 */ /* 0x000ee8000c1e1900 */
[----:B------:R-:W3:Y:S02]  /*9060*/  LDG.E R5, desc[UR4][R2.64+0x4] ;  /* 0x0000040402057981 */ /* 0x000ee4000c1e1900 */
[----:B---3--:R-:W-:Y:S01]  /*9070*/  IMAD.IADD R0, R5, 0x1, -R0 ;  /* 0x0000000105007824 */ /* 0x008fe200078e0a00 */
[----:B------:R-:W-:Y:S06]  /*9080*/  BRA `(.L_x_275) ;  /* 0x0000000000047947 */ /* 0x000fec0003800000 */
.L_x_276:
[----:B------:R-:W3:Y:S02]  /*9090*/  LDC R0, c[0x0][0x8c4] ;  /* 0x00023100ff007b82 */ /* 0x000ee40000000800 */
.L_x_275:
[----:B------:R-:W4:Y:S01]  /*90a0*/  S2R R15, SR_CTAID.X ;  /* 0x00000000000f7919 */ /* 0x000f220000002500 */
[----:B------:R-:W-:Y:S02]  /*90b0*/  IMAD.MOV.U32 R5, RZ, RZ, RZ ;  /* 0x000000ffff057224 */ /* 0x000fe400078e00ff */
[----:B------:R-:W-:Y:S02]  /*90c0*/  IMAD.MOV.U32 R4, RZ, RZ, 0x1 ;  /* 0x00000001ff047424 */ /* 0x000fe400078e00ff */
[----:B----4-:R-:W-:-:S05]  /*90d0*/  IMAD R15, R15, 0x50, RZ ;  /* 0x000000500f0f7824 */ /* 0x010fca00078e02ff */
[----:B---3-5:R-:W-:Y:S01]  /*90e0*/  ISETP.GE.AND P0, PT, R15, R0, PT ;  /* 0x000000000f00720c */ /* 0x028fe20003f06270 */
[----:B------:R-:W-:-:S03]  /*90f0*/  IMAD.MOV.U32 R0, RZ, RZ, 0x1 ;  /* 0x00000001ff007424 */ /* 0x000fc600078e00ff */
[----:B-1----:R-:W-:-:S04]  /*9100*/  SEL R9, R9, 0xffffffff, !P0 ;  /* 0xffffffff09097807 */ /* 0x002fc80004000000 */
[----:B------:R-:W-:-:S13]  /*9110*/  ISETP.GE.AND P0, PT, R9, RZ, PT ;  /* 0x000000ff0900720c */ /* 0x000fda0003f06270 */
[----:B------:R-:W-:Y:S05]  /*9120*/  @!P0 BRA `(.L_x_277) ;  /* 0x0000001800d48947 */ /* 0x000fea0003800000 */
[----:B------:R-:W1:Y:S01]  /*9130*/  LDC.64 R10, c[0x0][0x770] ;  /* 0x0001dc00ff0a7b82 */ /* 0x000e620000000a00 */
[----:B------:R-:W-:-:S07]  /*9140*/  ULDC.64 UR6, c[0x0][0x208] ;  /* 0x0000820000067ab9 */ /* 0x000fce0000000a00 */
[----:B------:R-:W3:Y:S08]  /*9150*/  LDC.64 R4, c[0x0][0x770] ;  /* 0x0001dc00ff047b82 */ /* 0x000ef00000000a00 */
[----:B------:R-:W4:Y:S01]  /*9160*/  LDC.64 R6, c[0x0][0x778] ;  /* 0x0001de00ff067b82 */ /* 0x000f220000000a00 */
[----:B-1----:R-:W-:-:S07]  /*9170*/  ISETP.NE.U32.AND P1, PT, R10, RZ, PT ;  /* 0x000000ff0a00720c */ /* 0x002fce0003f25070 */
[----:B------:R-:W1:Y:S01]  /*9180*/  LDC.64 R2, c[0x0][0x780] ;  /* 0x0001e000ff027b82 */ /* 0x000e620000000a00 */
[----:B------:R-:W-:Y:S01]  /*9190*/  ISETP.NE.AND.EX P1, PT, R11, RZ, PT, P1 ;  /* 0x000000ff0b00720c */ /* 0x000fe20003f25310 */
[----:B---3--:R-:W-:Y:S01]  /*91a0*/  IMAD.WIDE R4, R9, 0x4, R4 ;  /* 0x0000000409047825 */ /* 0x008fe200078e0204 */
[----:B----4-:R-:W-:-:S11]  /*91b0*/  ISETP.NE.U32.AND P0, PT, R6, RZ, PT ;  /* 0x000000ff0600720c */ /* 0x010fd60003f05070 */
[----:B------:R-:W3:Y:S01]  /*91c0*/  @P1 LDG.E R13, desc[UR6][R4.64] ;  /* 0x00000006040d1981 */ /* 0x000ee2000c1e1900 */
[----:B------:R-:W-:-:S03]  /*91d0*/  ISETP.NE.AND.EX P0, PT, R7, RZ, PT, P0 ;  /* 0x000000ff0700720c */ /* 0x000fc60003f05300 */
[----:B------:R-:W4:Y:S01]  /*91e0*/  @P1 LDG.E R14, desc[UR6][R4.64] ;  /* 0x00000006040e1981 */ /* 0x000f22000c1e1900 */
[----:B-1----:R-:W-:-:S04]  /*91f0*/  ISETP.NE.U32.AND P2, PT, R2, RZ, PT ;  /* 0x000000ff0200720c */ /* 0x002fc80003f45070 */
[----:B------:R-:W-:-:S05]  /*9200*/  ISETP.NE.AND.EX P2, PT, R3, RZ, PT, P2 ;  /* 0x000000ff0300720c */ /* 0x000fca0003f45320 */
[----:B------:R-:W1:Y:S08]  /*9210*/  @P0 LDC.64 R2, c[0x0][0x778] ;  /* 0x0001de00ff020b82 */ /* 0x000e700000000a00 */
[----:B------:R-:W2:Y:S01]  /*9220*/  @P2 LDC.64 R6, c[0x0][0x780] ;  /* 0x0001e000ff062b82 */ /* 0x000ea20000000a00 */
[----:B------:R-:W-:Y:S01]  /*9230*/  IMAD.MOV.U32 R12, RZ, RZ, RZ ;  /* 0x000000ffff0c7224 */ /* 0x000fe200078e00ff */
[----:B------:R-:W-:Y:S01]  /*9240*/  ULDC UR4, c[0x0][0x280] ;  /* 0x0000a00000047ab9 */ /* 0x000fe20000000800 */
[----:B-1----:R-:W-:-:S05]  /*9250*/  @P0 IMAD.WIDE R2, R9, 0x4, R2 ;  /* 0x0000000409020825 */ /* 0x002fca00078e0202 */
[----:B------:R2:W5:Y:S01]  /*9260*/  @P0 LDG.E R12, desc[UR6][R2.64] ;  /* 0x00000006020c0981 */ /* 0x000562000c1e1900 */
[----:B------:R-:W-:Y:S02]  /*9270*/  IMAD.U32 R8, RZ, RZ, UR4 ;  /* 0x00000004ff087e24 */ /* 0x000fe4000f8e00ff */
[----:B--2---:R-:W-:Y:S01]  /*9280*/  @P2 IMAD.WIDE R2, R9, 0x4, R6 ;  /* 0x0000000409022825 */ /* 0x004fe200078e0206 */
[----:B------:R-:W-:-:S04]  /*9290*/  VOTEU.ANY UP0, P1 ;  /* 0x00000000003f7886 */ /* 0x000fc80000800100 */
[----:B------:R1:W5:Y:S02]  /*92a0*/  @P2 LDG.E R8, desc[UR6][R2.64] ;  /* 0x0000000602082981 */ /* 0x000364000c1e1900 */
[----:B-1----:R-:W-:Y:S01]  /*92b0*/  CS2R R2, SRZ ;  /* 0x0000000000027805 */ /* 0x002fe2000001ff00 */
[----:B---3--:R-:W-:-:S05]  /*92c0*/  @P1 IMAD R13, R9, 0x40, R13 ;  /* 0x00000040090d1824 */ /* 0x008fca00078e020d */
[----:B------:R-:W-:-:S04]  /*92d0*/  @P1 SHF.R.S32.HI R6, RZ, 0x1f, R13 ;  /* 0x0000001fff061819 */ /* 0x000fc8000001140d */
[----:B------:R-:W-:-:S04]  /*92e0*/  @P1 LEA.HI R6, R6, R13, RZ, 0x6 ;  /* 0x0000000d06061211 */ /* 0x000fc800078f30ff */
[----:B------:R-:W-:Y:S02]  /*92f0*/  @P1 LOP3.LUT R6, R6, 0xffffffc0, RZ, 0xc0, !PT ;  /* 0xffffffc006061812 */ /* 0x000fe400078ec0ff */
[----:B----4-:R-:W-:Y:S02]  /*9300*/  @P1 R2UR UR4, R14 ;  /* 0x000000000e0412ca */ /* 0x010fe400000e0000 */
        /* <DEDUP_REMOVED lines=9> */
.L_x_278:
        /* <DEDUP_REMOVED lines=8> */
[----:B------:R-:W1:Y:S01]  /*9420*/  LDC.64 R12, c[0x0][0x720] ;  /* 0x0001c800ff0c7b82 */ /* 0x000e620000000a00 */
[----:B------:R-:W-:Y:S01]  /*9430*/  ISETP.NE.U32.AND P1, PT, R10, RZ, PT ;  /* 0x000000ff0a00720c */ /* 0x000fe20003f25070 */
[----:B------:R-:W-:Y:S01]  /*9440*/  UISETP.NE.AND UP0, UPT, UR5, 0x1, UPT ;  /* 0x000000010500788c */ /* 0x000fe2000bf05270 */
[----:B------:R-:W-:Y:S01]  /*9450*/  R2UR UR11, R15 ;  /* 0x000000000f0b72ca */ /* 0x000fe200000e0000 */
[----:B------:R-:W-:Y:S01]  /*9460*/  VOTEU.ANY UP1, P0 ;  /* 0x00000000003f7886 */ /* 0x000fe20000020100 */
[----:B------:R-:W-:Y:S02]  /*9470*/  R2UR UR21, R9 ;  /* 0x00000000091572ca */ /* 0x000fe400000e0000 */
[----:B------:R-:W-:Y:S02]  /*9480*/  ELECT P0, URZ, PT ;  /* 0x00000000003f782f */ /* 0x000fe40003800000 */
[----:B------:R-:W-:Y:S01]  /*9490*/  ISETP.NE.AND.EX P1, PT, R11, RZ, PT, P1 ;  /* 0x000000ff0b00720c */ /* 0x000fe20003f25310 */
[----:B------:R-:W-:Y:S01]  /*94a0*/  UMOV UR12, UR20 ;  /* 0x00000014000c7c82 */ /* 0x000fe20008000000 */
[----:B------:R-:W-:Y:S01]  /*94b0*/  SHF.R.S32.HI R15, RZ, 0x1f, R9 ;  /* 0x0000001fff0f7819 */ /* 0x000fe20000011409 */
[----:B------:R-:W-:-:S02]  /*94c0*/  IMAD.MOV.U32 R5, RZ, RZ, RZ ;  /* 0x000000ffff057224 */ /* 0x000fc400078e00ff */
[----:B------:R-:W-:Y:S01]  /*94d0*/  IMAD.MOV.U32 R4, RZ, RZ, 0x1 ;  /* 0x00000001ff047424 */ /* 0x000fe200078e00ff */
[----:B------:R-:W-:Y:S01]  /*94e0*/  SEL R15, R15, RZ, !P1 ;  /* 0x000000ff0f0f7207 */ /* 0x000fe20004800000 */
[----:B------:R-:W-:Y:S01]  /*94f0*/  @UP0 ULDC UR6, c[0x0][0x2f0] ;  /* 0x0000bc0000060ab9 */ /* 0x000fe20000000800 */
[----:B------:R-:W-:Y:S02]  /*9500*/  UIADD3 UR11, UR11, UR4, URZ ;  /* 0x000000040b0b7290 */ /* 0x000fe4000fffe03f */
[----:B------:R-:W-:Y:S01]  /*9510*/  USEL UR13, UR21, URZ, !UP1 ;  /* 0x0000003f150d7287 */ /* 0x000fe2000c800000 */
[----:B------:R-:W-:Y:S02]  /*9520*/  @UP0 ULDC UR4, c[0x0][0x2ec] ;  /* 0x0000bb0000040ab9 */ /* 0x000fe40000000800 */
[----:B------:R-:W-:Y:S01]  /*9530*/  VOTEU.ANY UP1, P1 ;  /* 0x00000000003f7886 */ /* 0x000fe20000820100 */
[----:B------:R-:W-:Y:S02]  /*9540*/  UIMAD.WIDE.U32 UR4, UR20, UR4, URZ ;  /* 0x00000004140472a5 */ /* 0x000fe4000f8e003f */
[----:B------:R-:W-:Y:S01]  /*9550*/  USEL UR21, UR21, URZ, !UP1 ;  /* 0x0000003f15157287 */ /* 0x000fe2000c800000 */
[----:B-1----:R-:W-:Y:S01]  /*9560*/  IMAD R14, R15, R12, RZ ;  /* 0x0000000c0f0e7224 */ /* 0x002fe200078e02ff */
[----:B------:R-:W-:-:S04]  /*9570*/  @UP0 USHF.R.U32.HI UR12, URZ, UR6, UR5 ;  /* 0x000000063f0c0299 */ /* 0x000fc80008011605 */
[----:B------:R-:W-:Y:S01]  /*9580*/  IMAD R14, R13, UR21, R14 ;  /* 0x000000150d0e7c24 */ /* 0x000fe2000f8e020e */
[----:B------:R-:W-:Y:S07]  /*9590*/  @!P0 BRA `(.L_x_277) ;  /* 0x0000001400b88947 */ /* 0x000fee0003800000 */
[----:B------:R-:W1:Y:S01]  /*95a0*/  S2R R5, SR_CgaCtaId ;  /* 0x0000000000057919 */ /* 0x000e620000008800 */
[----:B------:R-:W-:Y:S01]  /*95b0*/  MOV R0, 0x400 ;  /* 0x0000040000007802 */ /* 0x000fe20000000f00 */
[----:B------:R-:W2:Y:S03]  /*95c0*/  S2R R4, SR_CTAID.Y ;  /* 0x0000000000047919 */ /* 0x000ea60000002600 */
[----:B-1----:R-:W-:Y:S01]  /*95d0*/  LEA R0, R5, R0, 0x18 ;  /* 0x0000000005007211 */ /* 0x002fe200078ec0ff */
[----:B------:R-:W-:-:S05]  /*95e0*/  IMAD.MOV.U32 R5, RZ, RZ, 0x1 ;  /* 0x00000001ff057424 */ /* 0x000fca00078e00ff */
[----:B------:R-:W-:-:S04]  /*95f0*/  SHF.L.U32 R5, R5, 0x1f, RZ ;  /* 0x0000001f05057819 */ /* 0x000fc800000006ff */
[----:B------:R-:W1:Y:S02]  /*9600*/  SYNCS.PHASECHK.TRANS64.TRYWAIT P0, [R0+URZ+0x31820], R5 ;  /* 0x03182005000075a7 */ /* 0x000e64000800017f */
[----:B-12---:R-:W-:Y:S05]  /*9610*/  @!P0 BRA `(.L_x_279) ;  /* 0x0000001800588947 */ /* 0x006fea0003800000 */
.L_x_294:
[----:B------:R-:W2:Y:S01]  /*9620*/  S2R R6, SR_TID.X ;  /* 0x0000000000067919 */ /* 0x000ea20000002100 */
[----:B------:R-:W-:Y:S01]  /*9630*/  IMAD.WIDE.U32 R18, R12, UR21, RZ ;  /* 0x000000150c127c25 */ /* 0x000fe2000f8e00ff */
[----:B------:R-:W-:-:S03]  /*9640*/  SHF.R.S32.HI R4, RZ, 0x1f, R4 ;  /* 0x0000001fff047819 */ /* 0x000fc60000011404 */
[----:B------:R-:W-:Y:S01]  /*9650*/  IMAD.IADD R7, R19, 0x1, R14 ;  /* 0x0000000113077824 */ /* 0x000fe200078e020e */
[----:B--2---:R-:W-:-:S04]  /*9660*/  LOP3.LUT R6, R6, 0x7f, RZ, 0xc0, !PT ;  /* 0x0000007f06067812 */ /* 0x004fc800078ec0ff */
[----:B------:R-:W-:Y:S01]  /*9670*/  ISETP.NE.AND P0, PT, R6, RZ, PT ;  /* 0x000000ff0600720c */ /* 0x000fe20003f05270 */
[----:B------:R-:W-:-:S12]  /*9680*/  IMAD.MOV.U32 R6, RZ, RZ, 0x1 ;  /* 0x00000001ff067424 */ /* 0x000fd800078e00ff */
[----:B------:R-:W-:Y:S05]  /*9690*/  @P0 BRA `(.L_x_280) ;  /* 0x0000000000180947 */ /* 0x000fea0003800000 */
[----:B------:R-:W2:Y:S01]  /*96a0*/  S2R R9, SR_TID.X ;  /* 0x0000000000097919 */ /* 0x000ea20000002100 */
[----:B-1----:R-:W-:-:S04]  /*96b0*/  IMAD.MOV.U32 R5, RZ, RZ, 0x8100 ;  /* 0x00008100ff057424 */ /* 0x002fc800078e00ff */
[----:B------:R3:W-:Y:S01]  /*96c0*/  SYNCS.ARRIVE.TRANS64 RZ, [R0+URZ+0x31810], R5 ;  /* 0x0318100500ff79a7 */ /* 0x0007e2000800003f */
[----:B--2---:R-:W-:-:S13]  /*96d0*/  LOP3.LUT P1, RZ, R9, 0x1f, RZ, 0xc0, !PT ;  /* 0x0000001f09ff7812 */ /* 0x004fda000782c0ff */
[----:B---3--:R-:W-:Y:S05]  /*96e0*/  @!P1 BRA `(.L_x_280) ;  /* 0x0000000000049947 */ /* 0x008fea0003800000 */
[----:B------:R-:W-:Y:S01]  /*96f0*/  BPT.TRAP 0x1 ;  /* 0x000000040000795c */ /* 0x000fe20000300000 */
.L_x_280:
[----:B------:R-:W2:Y:S01]  /*9700*/  LDC.64 R16, c[0x0][0x198] ;  /* 0x00006600ff107b82 */ /* 0x000ea20000000a00 */
[----:B------:R-:W-:Y:S01]  /*9710*/  R2UR UR8, R0 ;  /* 0x00000000000872ca */ /* 0x000fe200000e0000 */
[----:B------:R-:W-:Y:S01]  /*9720*/  UMOV UR6, 0x0 ;  /* 0x0000000000067882 */ /* 0x000fe20000000000 */
[----:B------:R-:W-:Y:S01]  /*9730*/  UMOV UR7, 0x14f00000 ;  /* 0x14f0000000077882 */ /* 0x000fe20000000000 */
[----:B------:R-:W-:Y:S01]  /*9740*/  UMOV UR50, URZ ;  /* 0x0000003f00327c82 */ /* 0x000fe20008000000 */
[----:B------:R-:W-:Y:S01]  /*9750*/  UMOV UR52, UR20 ;  /* 0x0000001400347c82 */ /* 0x000fe20008000000 */
[----:B------:R-:W-:Y:S01]  /*9760*/  UMOV UR53, UR21 ;  /* 0x0000001500357c82 */ /* 0x000fe20008000000 */
[----:B------:R-:W-:Y:S01]  /*9770*/  UMOV UR34, 0x40 ;  /* 0x0000004000227882 */ /* 0x000fe20000000000 */
[----:B------:R-:W3:Y:S01]  /*9780*/  LDC.64 R10, c[0x0][0x718] ;  /* 0x0001c600ff0a7b82 */ /* 0x000ee20000000a00 */
        /* <DEDUP_REMOVED lines=10> */
[----:B--2---:R-:W-:Y:S01]  /*9830*/  IMAD.MOV.U32 R9, RZ, RZ, R16 ;  /* 0x000000ffff097224 */ /* 0x004fe200078e0010 */
[----:B------:R-:W-:Y:S01]  /*9840*/  UIADD3 UR30, UR8, 0x2c100, URZ ;  /* 0x0002c100081e7890 */ /* 0x000fe2000fffe03f */
[----:B------:R-:W-:Y:S01]  /*9850*/  UMOV UR33, UR49 ;  /* 0x0000003100217c82 */ /* 0x000fe20008000000 */
[----:B------:R-:W-:Y:S01]  /*9860*/  UMOV UR28, UR20 ;  /* 0x00000014001c7c82 */ /* 0x000fe20008000000 */
[----:B------:R-:W-:Y:S01]  /*9870*/  UMOV UR29, UR21 ;  /* 0x00000015001d7c82 */ /* 0x000fe20008000000 */
[----:B------:R-:W-:Y:S01]  /*9880*/  UMOV UR25, UR49 ;  /* 0x0000003100197c82 */ /* 0x000fe20008000000 */
[----:B------:R-:W-:Y:S01]  /*9890*/  UMOV UR18, 0xc0 ;  /* 0x000000c000127882 */ /* 0x000fe20000000000 */
[----:B---3--:R-:W-:Y:S01]  /*98a0*/  IMAD R20, R4, R10, RZ ;  /* 0x0000000a04147224 */ /* 0x008fe200078e02ff */
        /* <DEDUP_REMOVED lines=15> */
[----:B-1----:R-:W-:Y:S01]  /*99a0*/  IMAD.WIDE.U32 R4, R10, UR20, R2 ;  /* 0x000000140a047c25 */ /* 0x002fe2000f8e0002 */
        /* <DEDUP_REMOVED lines=8> */
[----:B------:R-:W1:Y:S02]  /*9a30*/  LDC.64 R12, c[0x0][0x700] ;  /* 0x0001c000ff0c7b82 */ /* 0x000e640000000a00 */
[----:B------:R-:W-:Y:S01]  /*9a40*/  IMAD.IADD R14, R14, 0x1, R5 ;  /* 0x000000010e0e7824 */ /* 0x000fe200078e0205 */
[----:B------:R-:W-:Y:S01]  /*9a50*/  UTMALDG.4D [UR48], [UR4], desc[UR6] ;  /* 0x00000630040075b4 */ /* 0x000fe20008019000 */
[----:B------:R2:W-:Y:S01]  /*9a60*/  UTMALDG.4D [UR32], [UR4], desc[UR6] ;  /* 0x00000620040075b4 */ /* 0x0005e20008019000 */
[----:B------:R3:W-:Y:S01]  /*9a70*/  UTMALDG.4D [UR24], [UR4], desc[UR6] ;  /* 0x00000618040075b4 */ /* 0x0007e20008019000 */
[C---:B-1----:R-:W-:Y:S01]  /*9a80*/  LEA R5, P1, R4.reuse, R12, 0x2 ;  /* 0x0000000c04057211 */ /* 0x042fe200078210ff */
[----:B------:R1:W-:Y:S03]  /*9a90*/  UTMALDG.4D [UR16], [UR4], desc[UR6] ;  /* 0x00000610040075b4 */ /* 0x0003e60008019000 */
[----:B------:R-:W-:-:S02]  /*9aa0*/  LEA.HI.X R14, R4, R13, R14, 0x2, P1 ;  /* 0x0000000d040e7211 */ /* 0x000fc400008f140e */
[----:B------:R-:W-:Y:S01]  /*9ab0*/  R2UR UR14, R5 ;  /* 0x00000000050e72ca */ /* 0x000fe200000e0000 */
[----:B------:R-:W-:Y:S01]  /*9ac0*/  IMAD.MOV.U32 R5, RZ, RZ, 0x14000 ;  /* 0x00014000ff057424 */ /* 0x000fe200078e00ff */
[----:B------:R-:W-:Y:S02]  /*9ad0*/  R2UR UR15, R14 ;  /* 0x000000000e0f72ca */ /* 0x000fe400000e0000 */
[----:B------:R-:W-:Y:S02]  /*9ae0*/  IADD3 R4, P1, R9, 0x2f0, RZ ;  /* 0x000002f009047810 */ /* 0x000fe40007f3e0ff */
[----:B------:R-:W-:Y:S01]  /*9af0*/  MOV R14, UR45 ;  /* 0x0000002d000e7c02 */ /* 0x000fe20008000f00 */
[----:B--2---:R-:W-:Y:S01]  /*9b00*/  UIADD3 UR32, UR8, 0xc800, URZ ;  /* 0x0000c80008207890 */ /* 0x004fe2000fffe03f */
        /* <DEDUP_REMOVED lines=8> */
[----:B---3--:R-:W-:Y:S01]  /*9b90*/  UIADD3 UR24, UR8, 0x2800, URZ ;  /* 0x0000280008187890 */ /* 0x008fe2000fffe03f */
[----:B------:R3:W-:Y:S01]  /*9ba0*/  SYNCS.ARRIVE.TRANS64 RZ, [R0+URZ+0x31800], R5 ;  /* 0x0318000500ff79a7 */ /* 0x0007e2000800003f */
[----:B------:R-:W-:Y:S01]  /*9bb0*/  UMOV UR26, 0x40 ;  /* 0x00000040001a7882 */ /* 0x000fe20000000000 */
[----:B------:R-:W-:Y:S01]  /*9bc0*/  UMOV UR27, UR11 ;  /* 0x0000000b001b7c82 */ /* 0x000fe20008000000 */
[----:B------:R-:W-:Y:S01]  /*9bd0*/  UMOV UR28, UR12 ;  /* 0x0000000c001c7c82 */ /* 0x000fe20008000000 */
[----:B------:R-:W-:Y:S01]  /*9be0*/  UMOV UR29, UR13 ;  /* 0x0000000d001d7c82 */ /* 0x000fe20008000000 */
[----:B-1----:R-:W-:Y:S01]  /*9bf0*/  R2UR UR4, R4 ;  /* 0x00000000040472ca */ /* 0x002fe200000e0000 */
[----:B------:R-:W-:Y:S01]  /*9c00*/  IMAD.X R4, RZ, RZ, R11, P1 ;  /* 0x000000ffff047224 */ /* 0x000fe200008e060b */
[----:B------:R-:W-:Y:S01]  /*9c10*/  UMOV UR7, 0x10000000 ;  /* 0x1000000000077882 */ /* 0x000fe20000000000 */
[----:B------:R-:W-:-:S02]  /*9c20*/  ISETP.GE.AND P1, PT, R8, 0x41, PT ;  /* 0x000000410800780c */ /* 0x000fc40003f26270 */
[----:B---3--:R-:W-:Y:S02]  /*9c30*/  MOV R5, UR43 ;  /* 0x0000002b00057c02 */ /* 0x008fe40008000f00 */
[----:B------:R-:W-:Y:S01]  /*9c40*/  R2UR UR5, R4 ;  /* 0x00000000040572ca */ /* 0x000fe200000e0000 */
[----:B--2---:R-:W-:Y:S01]  /*9c50*/  UIADD3 UR9, UR8, 0x31800, URZ ;  /* 0x0003180008097890 */ /* 0x004fe2000fffe03f */
        /* <DEDUP_REMOVED lines=9> */
[----:B-1----:R-:W-:Y:S01]  /*9cf0*/  UMOV UR10, 0xc0 ;  /* 0x000000c0000a7882 */ /* 0x002fe20000000000 */
[----:B--2---:R-:W-:Y:S01]  /*9d00*/  UIADD3 UR24, UR8, 0xf000, URZ ;  /* 0x0000f00008187890 */ /* 0x004fe2000fffe03f */
[----:B------:R-:W-:Y:S01]  /*9d10*/  UMOV UR26, 0x80 ;  /* 0x00000080001a7882 */ /* 0x000fe20000000000 */
[----:B---3--:R-:W-:Y:S01]  /*9d20*/  R2UR UR45, R14 ;  /* 0x000000000e2d72ca */ /* 0x008fe200000e0000 */
        /* <DEDUP_REMOVED lines=12> */
[----:B----4-:R-:W-:Y:S05]  /*9df0*/  @!P1 BRA `(.L_x_281) ;  /* 0x00000008007c9947 */ /* 0x010fea0003800000 */
[----:B------:R-:W1:Y:S01]  /*9e00*/  LDC.64 R16, c[0x0][0x738] ;  /* 0x0001ce00ff107b82 */ /* 0x000e620000000a00 */
[----:B------:R-:W2:Y:S01]  /*9e10*/  S2R R14, SR_CTAID.Y ;  /* 0x00000000000e7919 */ /* 0x000ea20000002600 */
[----:B------:R-:W-:Y:S02]  /*9e20*/  VIADD R8, R8, 0x3f ;  /* 0x0000003f08087836 */ /* 0x000fe40000000000 */
[----:B-1----:R-:W-:-:S04]  /*9e30*/  IMAD.WIDE.U32 R4, R16, UR21, R2 ;  /* 0x0000001510047c25 */ /* 0x002fc8000f8e0002 */
[----:B------:R-:W-:-:S04]  /*9e40*/  IMAD R16, R15, R16, RZ ;  /* 0x000000100f107224 */ /* 0x000fc800078e02ff */
[----:B------:R-:W-:Y:S01]  /*9e50*/  IMAD R16, R17, UR21, R16 ;  /* 0x0000001511107c24 */ /* 0x000fe2000f8e0210 */
[----:B--2---:R-:W-:-:S03]  /*9e60*/  SHF.R.S32.HI R14, RZ, 0x1f, R14 ;  /* 0x0000001fff0e7819 */ /* 0x004fc6000001140e */
[----:B------:R-:W-:Y:S02]  /*9e70*/  IMAD.IADD R5, R5, 0x1, R16 ;  /* 0x0000000105057824 */ /* 0x000fe400078e0210 */
[----:B------:R-:W1:Y:S02]  /*9e80*/  LDC.64 R16, c[0x0][0x730] ;  /* 0x0001cc00ff107b82 */ /* 0x000e640000000a00 */
[----:B-1----:R-:W-:Y:S02]  /*9e90*/  IMAD R6, R14, R16, RZ ;  /* 0x000000100e067224 */ /* 0x002fe400078e02ff */
[----:B------:R-:W-:Y:S01]  /*9ea0*/  IMAD.WIDE.U32 R4, R16, UR20, R4 ;  /* 0x0000001410047c25 */ /* 0x000fe2000f8e0004 */
[----:B------:R-:W1:Y:S03]  /*9eb0*/  S2R R14, SR_TID.X ;  /* 0x00000000000e7919 */ /* 0x000e660000002100 */
[----:B------:R-:W-:-:S02]  /*9ec0*/  IMAD R6, R17, UR20, R6 ;  /* 0x0000001411067c24 */ /* 0x000fc4000f8e0206 */
[----:B------:R-:W2:Y:S02]  /*9ed0*/  LDC.64 R16, c[0x0][0x728] ;  /* 0x0001ca00ff107b82 */ /* 0x000ea40000000a00 */
[----:B------:R-:W-:Y:S01]  /*9ee0*/  IMAD.IADD R6, R5, 0x1, R6 ;  /* 0x0000000105067824 */ /* 0x000fe200078e0206 */
[----:B--2---:R-:W-:Y:S01]  /*9ef0*/  LEA R5, P1, R4, R16, 0x2 ;  /* 0x0000001004057211 */ /* 0x004fe200078210ff */
        /* <DEDUP_REMOVED lines=15> */
[----:B-1----:R-:W-:Y:S01]  /*9ff0*/  LOP3.LUT R12, R14, 0x1f, RZ, 0xc0, !PT ;  /* 0x0000001f0e0c7812 */ /* 0x002fe200078ec0ff */
[----:B------:R-:W-:Y:S01]  /*a000*/  IMAD.MOV.U32 R14, RZ, RZ, 0x1 ;  /* 0x00000001ff0e7424 */ /* 0x000fe200078e00ff */
[----:B------:R-:W-:Y:S01]  /*a010*/  LEA.HI.SX32 R8, R8, 0xffffffff, 0x1a ;  /* 0xffffffff08087811 */ /* 0x000fe200078fd2ff */
[----:B------:R-:W-:-:S08]  /*a020*/  IMAD.X R10, RZ, RZ, R10, P1 ;  /* 0x000000ffff0a7224 */ /* 0x000fd000008e060a */
.L_x_286:
[----:B------:R-:W-:-:S04]  /*a030*/  SHF.L.U32 R9, R14, 0x1f, RZ ;  /* 0x0000001f0e097819 */ /* 0x000fc800000006ff */
[----:B-1----:R-:W1:Y:S02]  /*a040*/  SYNCS.PHASECHK.TRANS64.TRYWAIT P1, [R0+URZ+0x31838], R9 ;  /* 0x03183809000075a7 */ /* 0x002e64000802017f */
[----:B-12--5:R-:W-:Y:S05]  /*a050*/  @!P1 BRA `(.L_x_282) ;  /* 0x0000000c00dc9947 */ /* 0x026fea0003800000 */
.L_x_295:
[----:B------:R-:W-:Y:S05]  /*a060*/  @P0 BRA `(.L_x_283) ;  /* 0x0000000000140947 */ /* 0x000fea0003800000 */
[----:B------:R-:W-:Y:S01]  /*a070*/  ISETP.NE.AND P1, PT, R12, RZ, PT ;  /* 0x000000ff0c00720c */ /* 0x000fe20003f25270 */
[----:B-1----:R-:W-:-:S04]  /*a080*/  IMAD.MOV.U32 R9, RZ, RZ, 0x8100 ;  /* 0x00008100ff097424 */ /* 0x002fc800078e00ff */
[----:B------:R2:W-:Y:S08]  /*a090*/  SYNCS.ARRIVE.TRANS64 RZ, [R0+URZ+0x31830], R9 ;  /* 0x0318300900ff79a7 */ /* 0x0005f0000800003f */
[----:B------:R-:W-:Y:S05]  /*a0a0*/  @!P1 BRA `(.L_x_283) ;  /* 0x0000000000049947 */ /* 0x000fea0003800000 */
[----:B------:R-:W-:Y:S01]  /*a0b0*/  BPT.TRAP 0x1 ;  /* 0x000000040000795c */ /* 0x000fe20000300000 */
.L_x_283:
[----:B------:R3:W-:Y:S02]  /*a0c0*/  STL.64 [R1+0x8], R2 ;  /* 0x0000080201007387 */ /* 0x0007e40000100a00 */
[----:B---3--:R-:W1:Y:S02]  /*a0d0*/  LDC.64 R2, c[0x0][0x198] ;  /* 0x00006600ff027b82 */ /* 0x008e640000000a00 */
[----:B-12---:R-:W-:-:S05]  /*a0e0*/  IMAD.MOV.U32 R9, RZ, RZ, R2 ;  /* 0x000000ffff097224 */ /* 0x006fca00078e0002 */
[----:B------:R-:W-:-:S04]  /*a0f0*/  IADD3 R11, P1, R9, 0x1f0, RZ ;  /* 0x000001f0090b7810 */ /* 0x000fc80007f3e0ff */
[----:B------:R-:W-:Y:S01]  /*a100*/  R2UR UR6, R11 ;  /* 0x000000000b0672ca */ /* 0x000fe200000e0000 */
[----:B------:R-:W-:Y:S02]  /*a110*/  IMAD.MOV.U32 R11, RZ, RZ, R3 ;  /* 0x000000ffff0b7224 */ /* 0x000fe400078e0003 */
[----:B------:R1:W5:Y:S01]  /*a120*/  LDL.LU.64 R2, [R1+0x8] ;  /* 0x0000080001027983 */ /* 0x0003620000300a00 */
[----:B------:R-:W-:Y:S01]  /*a130*/  R2UR UR14, R0 ;  /* 0x00000000000e72ca */ /* 0x000fe200000e0000 */
[----:B------:R-:W-:Y:S01]  /*a140*/  IMAD.X R19, RZ, RZ, R11, P1 ;  /* 0x000000ffff137224 */ /* 0x000fe200008e060b */
[----:B------:R-:W-:Y:S01]  /*a150*/  R2UR UR19, R13 ;  /* 0x000000000d1372ca */ /* 0x000fe200000e0000 */
[----:B------:R-:W2:Y:S01]  /*a160*/  S2R R12, SR_TID.X ;  /* 0x00000000000c7919 */ /* 0x000ea20000002100 */
        /* <DEDUP_REMOVED lines=31> */
[----:B--2---:R-:W-:-:S04]  /*a360*/  LOP3.LUT R12, R12, 0x7f, RZ, 0xc0, !PT ;  /* 0x0000007f0c0c7812 */ /* 0x004fc800078ec0ff */
[----:B------:R-:W-:Y:S01]  /*a370*/  ISETP.NE.AND P2, PT, R12, RZ, PT ;  /* 0x000000ff0c00720c */ /* 0x000fe20003f45270 */
[----:B------:R1:W-:Y:S01]  /*a380*/  UTMALDG.4D [UR24], [UR6], desc[UR8] ;  /* 0x00000818060075b4 */ /* 0x0003e20008019000 */
[----:B------:R-:W2:Y:S01]  /*a390*/  S2R R12, SR_TID.X ;  /* 0x00000000000c7919 */ /* 0x000ea20000002100 */
[----:B---3--:R-:W-:Y:S02]  /*a3a0*/  UIADD3 UR16, UR14, 0x2a100, URZ ;  /* 0x0002a1000e107890 */ /* 0x008fe4000fffe03f */
[----:B------:R-:W-:Y:S01]  /*a3b0*/  UIADD3 UR14, UR14, 0x2c300, URZ ;  /* 0x0002c3000e0e7890 */ /* 0x000fe2000fffe03f */
[----:B------:R-:W-:-:S06]  /*a3c0*/  UMOV UR18, 0xc0 ;  /* 0x000000c000127882 */ /* 0x000fcc0000000000 */
[----:B------:R1:W-:Y:S02]  /*a3d0*/  UTMALDG.4D [UR16], [UR6], desc[UR8] ;  /* 0x00000810060075b4 */ /* 0x0003e40008019000 */
[----:B------:R1:W-:Y:S01]  /*a3e0*/  UBLKCP.S.G [UR14], [UR4], UR10 ;  /* 0x0000000e040073ba */ /* 0x0003e2000800020a */
[----:B------:R-:W3:Y:S01]  /*a3f0*/  SYNCS.PHASECHK.TRANS64.TRYWAIT P1, [R19+URZ+0x31820], R20 ;  /* 0x03182014130075a7 */ /* 0x000ee2000802017f */
[----:B--2---:R-:W-:Y:S01]  /*a400*/  LOP3.LUT R12, R12, 0x1f, RZ, 0xc0, !PT ;  /* 0x0000001f0c0c7812 */ /* 0x004fe200078ec0ff */
[----:B-1-3--:R-:W-:Y:S06]  /*a410*/  @!P1 BRA `(.L_x_284) ;  /* 0x0000000c00009947 */ /* 0x00afec0003800000 */
.L_x_297:
[----:B------:R-:W-:Y:S01]  /*a420*/  LOP3.LUT R14, R14, 0x1, RZ, 0x3c, !PT ;  /* 0x000000010e0e7812 */ /* 0x000fe200078e3cff */
[----:B------:R-:W-:Y:S06]  /*a430*/  @P2 BRA `(.L_x_285) ;  /* 0x0000000000142947 */ /* 0x000fec0003800000 */
[----:B------:R-:W-:Y:S01]  /*a440*/  ISETP.NE.AND P1, PT, R12, RZ, PT ;  /* 0x000000ff0c00720c */ /* 0x000fe20003f25270 */
[----:B-1----:R-:W-:-:S04]  /*a450*/  IMAD.MOV.U32 R20, RZ, RZ, 0x8100 ;  /* 0x00008100ff147424 */ /* 0x002fc800078e00ff */
[----:B------:R2:W-:Y:S08]  /*a460*/  SYNCS.ARRIVE.TRANS64 RZ, [R19+URZ+0x31810], R20 ;  /* 0x0318101413ff79a7 */ /* 0x0005f0000800003f */
[----:B------:R-:W-:Y:S05]  /*a470*/  @!P1 BRA `(.L_x_285) ;  /* 0x0000000000049947 */ /* 0x000fea0003800000 */
[----:B------:R-:W-:Y:S01]  /*a480*/  BPT.TRAP 0x1 ;  /* 0x000000040000795c */ /* 0x000fe20000300000 */
.L_x_285:
        /* <DEDUP_REMOVED lines=52> */
[----:B---3--:R-:W-:Y:S05]  /*a7d0*/  @!P1 BRA `(.L_x_286) ;  /* 0xfffffff800149947 */ /* 0x008fea000383ffff */
[----:B------:R-:W-:-:S07]  /*a7e0*/  VIADD R5, R16, 0x1 ;  /* 0x0000000110057836 */ /* 0x000fce0000000000 */
.L_x_281:
[----:B------:R-:W3:Y:S01]  /*a7f0*/  S2R R8, SR_CTAID.Y ;  /* 0x0000000000087919 */ /* 0x000ee20000002600 */
[----:B------:R-:W-:Y:S01]  /*a800*/  SHF.L.U32 R7, R14, 0x1f, RZ ;  /* 0x0000001f0e077819 */ /* 0x000fe200000006ff */
[----:B------:R-:W4:Y:S03]  /*a810*/  LDC.64 R16, c[0x0][0x730] ;  /* 0x0001cc00ff107b82 */ /* 0x000f260000000a00 */
[----:B------:R-:W1:Y:S05]  /*a820*/  SYNCS.PHASECHK.TRANS64.TRYWAIT P1, [R0+URZ+0x31838], R7 ;  /* 0x03183807000075a7 */ /* 0x000e6a000802017f */
[----:B------:R-:W2:Y:S01]  /*a830*/  LDC.64 R12, c[0x0][0x738] ;  /* 0x0001ce00ff0c7b82 */ /* 0x000ea20000000a00 */
[----:B----45:R-:W-:Y:S01]  /*a840*/  IMAD.WIDE.U32 R2, R16, UR20, R2 ;  /* 0x0000001410027c25 */ /* 0x030fe2000f8e0002 */
[----:B---3--:R-:W-:-:S05]  /*a850*/  SHF.R.S32.HI R8, RZ, 0x1f, R8 ;  /* 0x0000001fff087819 */ /* 0x008fca0000011408 */
[----:B------:R-:W-:-:S04]  /*a860*/  IMAD R8, R8, R16, RZ ;  /* 0x0000001008087224 */ /* 0x000fc800078e02ff */
[----:B------:R-:W-:-:S04]  /*a870*/  IMAD R17, R17, UR20, R8 ;  /* 0x0000001411117c24 */ /* 0x000fc8000f8e0208 */
[----:B------:R-:W-:Y:S02]  /*a880*/  IMAD.IADD R3, R17, 0x1, R3 ;  /* 0x0000000111037824 */ /* 0x000fe400078e0203 */
[----:B--2---:R-:W-:Y:S02]  /*a890*/  IMAD R8, R15, R12, RZ ;  /* 0x0000000c0f087224 */ /* 0x004fe400078e02ff */
[----:B------:R-:W-:-:S04]  /*a8a0*/  IMAD.WIDE.U32 R2, R12, UR21, R2 ;  /* 0x000000150c027c25 */ /* 0x000fc8000f8e0002 */
[----:B------:R-:W-:Y:S01]  /*a8b0*/  IMAD R13, R13, UR21, R8 ;  /* 0x000000150d0d7c24 */ /* 0x000fe2000f8e0208 */
[----:B-1----:R-:W-:Y:S06]  /*a8c0*/  @!P1 BRA `(.L_x_287) ;  /* 0x0000000400ec9947 */ /* 0x002fec0003800000 */
.L_x_298:
[----:B-1----:R-:W-:Y:S01]  /*a8d0*/  IMAD.IADD R7, R13, 0x1, R3 ;  /* 0x000000010d077824 */ /* 0x002fe200078e0203 */
[----:B------:R-:W-:Y:S06]  /*a8e0*/  @P0 BRA `(.L_x_288) ;  /* 0x0000000000180947 */ /* 0x000fec0003800000 */
[----:B------:R-:W1:Y:S01]  /*a8f0*/  S2R R8, SR_TID.X ;  /* 0x0000000000087919 */ /* 0x000e620000002100 */
[----:B------:R-:W-:-:S04]  /*a900*/  IMAD.MOV.U32 R13, RZ, RZ, 0x8100 ;  /* 0x00008100ff0d7424 */ /* 0x000fc800078e00ff */
[----:B------:R2:W-:Y:S01]  /*a910*/  SYNCS.ARRIVE.TRANS64 RZ, [R0+URZ+0x31830], R13 ;  /* 0x0318300d00ff79a7 */ /* 0x0005e2000800003f */
[----:B-1----:R-:W-:-:S13]  /*a920*/  LOP3.LUT P0, RZ, R8, 0x1f, RZ, 0xc0, !PT ;  /* 0x0000001f08ff7812 */ /* 0x002fda000780c0ff */
[----:B--2---:R-:W-:Y:S05]  /*a930*/  @!P0 BRA `(.L_x_288) ;  /* 0x0000000000048947 */ /* 0x004fea0003800000 */
[----:B------:R-:W-:Y:S01]  /*a940*/  BPT.TRAP 0x1 ;  /* 0x000000040000795c */ /* 0x000fe20000300000 */
.L_x_288:
[----:B------:R-:W1:Y:S01]  /*a950*/  LDC.64 R12, c[0x0][0x728] ;  /* 0x0001ca00ff0c7b82 */ /* 0x000e620000000a00 */
        /* <DEDUP_REMOVED lines=21> */
[C---:B-1----:R-:W-:Y:S01]  /*aab0*/  LEA R12, P0, R2.reuse, R12, 0x2 ;  /* 0x0000000c020c7211 */ /* 0x042fe200078010ff */
        /* <DEDUP_REMOVED lines=27> */
[----:B-1----:R-:W-:Y:S01]  /*ac70*/  NOP ;  /* 0x0000000000007918 */ /* 0x002fe20000000000 */
.L_x_277:
[----:B------:R-:W-:Y:S05]  /*ac80*/  WARPSYNC.ALL ;  /* 0x0000000000007948 */ /* 0x000fea0003800000 */
[----:B------:R-:W-:-:S13]  /*ac90*/  ELECT P0, URZ, PT ;  /* 0x00000000003f782f */ /* 0x000fda0003800000 */
[----:B------:R-:W-:Y:S05]  /*aca0*/  @!P0 BRA `(.L_x_252) ;  /* 0x0000000000708947 */ /* 0x000fea0003800000 */
[----:B------:R-:W-:-:S04]  /*acb0*/  LOP3.LUT R21, R21, 0x2, RZ, 0xfc, !PT ;  /* 0x0000000215157812 */ /* 0x000fc800078efcff */
[----:B------:R-:W-:-:S13]  /*acc0*/  ISETP.NE.AND P1, PT, R21, 0x3, PT ;  /* 0x000000031500780c */ /* 0x000fda0003f25270 */
[----:B------:R-:W-:Y:S05]  /*acd0*/  @!P1 BRA `(.L_x_289) ;  /* 0x0000000000049947 */ /* 0x000fea0003800000 */
[----:B--2---:R-:W-:Y:S01]  /*ace0*/  BPT.TRAP 0x1 ;  /* 0x000000040000795c */ /* 0x004fe20000300000 */
.L_x_289:
[----:B------:R-:W1:Y:S01]  /*acf0*/  S2R R3, SR_CgaCtaId ;  /* 0x0000000000037919 */ /* 0x000e620000008800 */
[----:B------:R-:W-:-:S04]  /*ad00*/  MOV R2, 0x400 ;  /* 0x0000040000027802 */ /* 0x000fc80000000f00 */
[----:B-1----:R-:W-:Y:S02]  /*ad10*/  LEA R7, R3, R2, 0x18 ;  /* 0x0000000203077211 */ /* 0x002fe400078ec0ff */
[----:B------:R-:W-:-:S03]  /*ad20*/  SHF.L.U32 R3, R0, 0x1f, RZ ;  /* 0x0000001f00037819 */ /* 0x000fc600000006ff */
[----:B------:R-:W-:-:S04]  /*ad30*/  VIADD R2, R7, 0x31820 ;  /* 0x0003182007027836 */ /* 0x000fc80000000000 */
[----:B------:R-:W-:-:S04]  /*ad40*/  IMAD R6, R5, 0x8, R2 ;  /* 0x0000000805067824 */ /* 0x000fc800078e0202 */
[----:B------:R-:W1:Y:S02]  /*ad50*/  SYNCS.PHASECHK.TRANS64.TRYWAIT P0, [R6+URZ], R3 ;  /* 0x00000003060075a7 */ /* 0x000e64000800017f */
[----:B-1----:R-:W-:Y:S05]  /*ad60*/  @!P0 BRA `(.L_x_290) ;  /* 0x0000000000d88947 */ /* 0x002fea0003800000 */
.L_x_299:
[----:B------:R-:W-:-:S05]  /*ad70*/  VIADD R5, R5, 0x1 ;  /* 0x0000000105057836 */ /* 0x000fca0000000000 */
[----:B------:R-:W-:-:S04]  /*ad80*/  ISETP.NE.AND P0, PT, R5, 0x2, PT ;  /* 0x000000020500780c */ /* 0x000fc80003f05270 */
[----:B-1----:R-:W-:Y:S02]  /*ad90*/  SEL R3, RZ, 0x1, P0 ;  /* 0x00000001ff037807 */ /* 0x002fe40000000000 */
[----:B------:R-:W-:Y:S02]  /*ada0*/  SEL R5, R5, RZ, P0 ;  /* 0x000000ff05057207 */ /* 0x000fe40000000000 */
[----:B------:R-:W-:-:S03]  /*adb0*/  LOP3.LUT R0, R0, R3, RZ, 0x3c, !PT ;  /* 0x0000000300007212 */ /* 0x000fc600078e3cff */
[----:B------:R-:W-:Y:S01]  /*adc0*/  IMAD R5, R5, 0x8, R2 ;  /* 0x0000000805057824 */ /* 0x000fe200078e0202 */
[----:B------:R-:W-:-:S04]  /*add0*/  SHF.L.U32 R0, R0, 0x1f, RZ ;  /* 0x0000001f00007819 */ /* 0x000fc800000006ff */
[----:B------:R-:W1:Y:S02]  /*ade0*/  SYNCS.PHASECHK.TRANS64.TRYWAIT P0, [R5+URZ], R0 ;  /* 0x00000000050075a7 */ /* 0x000e64000800017f */
[----:B-1----:R-:W-:Y:S05]  /*adf0*/  @!P0 BRA `(.L_x_291) ;  /* 0x0000000000c88947 */ /* 0x002fea0003800000 */
.L_x_300:
[----:B------:R-:W-:Y:S05]  /*ae00*/  @!P1 BRA `(.L_x_292) ;  /* 0x0000000000049947 */ /* 0x000fea0003800000 */
[----:B--2---:R-:W-:Y:S01]  /*ae10*/  BPT.TRAP 0x1 ;  /* 0x000000040000795c */ /* 0x004fe20000300000 */
.L_x_292:
[----:B------:R-:W-:-:S07]  /*ae20*/  SHF.L.U32 R4, R4, 0x1f, RZ ;  /* 0x0000001f04047819 */ /* 0x000fce00000006ff */
.L_x_293:
[----:B---3--:R3:W4:Y:S02]  /*ae30*/  SYNCS.PHASECHK.TRANS64.TRYWAIT P0, [R7+URZ+0x31838], R4 ;  /* 0x03183804070075a7 */ /* 0x008724000800017f */
[----:B----4-:R-:W-:Y:S05]  /*ae40*/  @!P0 NANOSLEEP.SYNCS 0x989680 ;  /* 0x009896800000895d */ /* 0x010fea0003900000 */
[----:B------:R-:W4:Y:S02]  /*ae50*/  @!P0 SYNCS.PHASECHK.TRANS64 P0, [R7+URZ+0x31838], R4 ;  /* 0x03183804070085a7 */ /* 0x000f24000800007f */
[----:B----4-:R-:W-:Y:S05]  /*ae60*/  @!P0 BRA `(.L_x_293) ;  /* 0xfffffffc00f08947 */ /* 0x010fea000383ffff */
.L_x_252:
[----:B--2---:R-:W-:Y:S05]  /*ae70*/  BSYNC B0 ;  /* 0x0000000000007941 */ /* 0x004fea0003800000 */
.L_x_246:
[----:B------:R-:W-:Y:S05]  /*ae80*/  EXIT ;  /* 0x000000000000794d */ /* 0x000fea0003800000 */
.L_x_258:
[----:B-1----:R1:W2:Y:S02]  /*ae90*/  SYNCS.PHASECHK.TRANS64.TRYWAIT P0, [R18+URZ+0x31800], R13 ;  /* 0x0318000d120075a7 */ /* 0x0022a4000800017f */
[----:B--2---:R-:W-:Y:S05]  /*aea0*/  @!P0 NANOSLEEP.SYNCS 0x989680 ;  /* 0x009896800000895d */ /* 0x004fea0003900000 */
[----:B------:R-:W2:Y:S02]  /*aeb0*/  @!P0 SYNCS.PHASECHK.TRANS64 P0, [R18+URZ+0x31800], R13 ;  /* 0x0318000d120085a7 */ /* 0x000ea4000800007f */
[----:B--2---:R-:W-:Y:S05]  /*aec0*/  @!P0 BRA `(.L_x_258) ;  /* 0xfffffffc00f08947 */ /* 0x004fea000383ffff */
[----:B------:R-:W-:Y:S05]  /*aed0*/  BRA `(.L_x_257) ;  /* 0xffffff6000847947 */ /* 0x000fea000383ffff */
.L_x_262:
[----:B--2---:R2:W3:Y:S02]  /*aee0*/  SYNCS.PHASECHK.TRANS64.TRYWAIT P1, [R17+URZ+0x31810], R8 ;  /* 0x03181008110075a7 */ /* 0x0044e4000802017f */
[----:B---3--:R-:W-:Y:S05]  /*aef0*/  @!P1 NANOSLEEP.SYNCS 0x989680 ;  /* 0x009896800000995d */ /* 0x008fea0003900000 */
[----:B------:R-:W3:Y:S02]  /*af00*/  @!P1 SYNCS.PHASECHK.TRANS64 P1, [R17+URZ+0x31810], R8 ;  /* 0x03181008110095a7 */ /* 0x000ee4000802007f */
[----:B---3--:R-:W-:Y:S05]  /*af10*/  @!P1 BRA `(.L_x_262) ;  /* 0xfffffffc00f09947 */ /* 0x008fea000383ffff */
[----:B------:R-:W-:Y:S05]  /*af20*/  BRA `(.L_x_261) ;  /* 0xffffff6800f87947 */ /* 0x000fea000383ffff */
.L_x_266:
[----:B----4-:R4:W1:Y:S02]  /*af30*/  SYNCS.PHASECHK.TRANS64.TRYWAIT P1, [R18+URZ+0x31830], R9 ;  /* 0x03183009120075a7 */ /* 0x010864000802017f */
[----:B-1----:R-:W-:Y:S05]  /*af40*/  @!P1 NANOSLEEP.SYNCS 0x989680 ;  /* 0x009896800000995d */ /* 0x002fea0003900000 */
[----:B------:R-:W1:Y:S02]  /*af50*/  @!P1 SYNCS.PHASECHK.TRANS64 P1, [R18+URZ+0x31830], R9 ;  /* 0x03183009120095a7 */ /* 0x000e64000802007f */
[----:B-1----:R-:W-:Y:S05]  /*af60*/  @!P1 BRA `(.L_x_266) ;  /* 0xfffffffc00f09947 */ /* 0x002fea000383ffff */
[----:B------:R-:W-:Y:S05]  /*af70*/  BRA `(.L_x_265) ;  /* 0xffffff8400f87947 */ /* 0x000fea000383ffff */
.L_x_279:
[----:B-1----:R1:W2:Y:S02]  /*af80*/  SYNCS.PHASECHK.TRANS64.TRYWAIT P0, [R0+URZ+0x31820], R5 ;  /* 0x03182005000075a7 */ /* 0x0022a4000800017f */
[----:B--2---:R-:W-:Y:S05]  /*af90*/  @!P0 NANOSLEEP.SYNCS 0x989680 ;  /* 0x009896800000895d */ /* 0x004fea0003900000 */
[----:B------:R-:W2:Y:S02]  /*afa0*/  @!P0 SYNCS.PHASECHK.TRANS64 P0, [R0+URZ+0x31820], R5 ;  /* 0x03182005000085a7 */ /* 0x000ea4000800007f */
[----:B--2---:R-:W-:Y:S05]  /*afb0*/  @!P0 BRA `(.L_x_279) ;  /* 0xfffffffc00f08947 */ /* 0x004fea000383ffff */
[----:B------:R-:W-:Y:S05]  /*afc0*/  BRA `(.L_x_294) ;  /* 0xffffffe400947947 */ /* 0x000fea000383ffff */
.L_x_282:
[----:B-1----:R1:W2:Y:S02]  /*afd0*/  SYNCS.PHASECHK.TRANS64.TRYWAIT P1, [R0+URZ+0x31838], R9 ;  /* 0x03183809000075a7 */ /* 0x0022a4000802017f */
[----:B--2---:R-:W-:Y:S05]  /*afe0*/  @!P1 NANOSLEEP.SYNCS 0x989680 ;  /* 0x009896800000995d */ /* 0x004fea0003900000 */
[----:B------:R-:W2:Y:S02]  /*aff0*/  @!P1 SYNCS.PHASECHK.TRANS64 P1, [R0+URZ+0x31838], R9 ;  /* 0x03183809000095a7 */ /* 0x000ea4000802007f */
[----:B--2---:R-:W-:Y:S05]  /*b000*/  @!P1 BRA `(.L_x_282) ;  /* 0xfffffffc00f09947 */ /* 0x004fea000383ffff */
[----:B------:R-:W-:Y:S05]  /*b010*/  BRA `(.L_x_295) ;  /* 0xfffffff000107947 */ /* 0x000fea000383ffff */
.L_x_284:
[----:B------:R-:W-:-:S07]  /*b020*/  SHF.L.U32 R20, R6, 0x1f, RZ ;  /* 0x0000001f06147819 */ /* 0x000fce00000006ff */
.L_x_296:
[----:B-1----:R1:W2:Y:S02]  /*b030*/  SYNCS.PHASECHK.TRANS64.TRYWAIT P1, [R19+URZ+0x31820], R20 ;  /* 0x03182014130075a7 */ /* 0x0022a4000802017f */
[----:B--2---:R-:W-:Y:S05]  /*b040*/  @!P1 NANOSLEEP.SYNCS 0x989680 ;  /* 0x009896800000995d */ /* 0x004fea0003900000 */
[----:B------:R-:W2:Y:S02]  /*b050*/  @!P1 SYNCS.PHASECHK.TRANS64 P1, [R19+URZ+0x31820], R20 ;  /* 0x03182014130095a7 */ /* 0x000ea4000802007f */
[----:B--2---:R-:W-:Y:S05]  /*b060*/  @!P1 BRA `(.L_x_296) ;  /* 0xfffffffc00f09947 */ /* 0x004fea000383ffff */
[----:B------:R-:W-:Y:S05]  /*b070*/  BRA `(.L_x_297) ;  /* 0xfffffff000e87947 */ /* 0x000fea000383ffff */
.L_x_287:
[----:B-1----:R1:W2:Y:S02]  /*b080*/  SYNCS.PHASECHK.TRANS64.TRYWAIT P1, [R0+URZ+0x31838], R7 ;  /* 0x03183807000075a7 */ /* 0x0022a4000802017f */
[----:B--2---:R-:W-:Y:S05]  /*b090*/  @!P1 NANOSLEEP.SYNCS 0x989680 ;  /* 0x009896800000995d */ /* 0x004fea0003900000 */
[----:B------:R-:W2:Y:S02]  /*b0a0*/  @!P1 SYNCS.PHASECHK.TRANS64 P1, [R0+URZ+0x31838], R7 ;  /* 0x03183807000095a7 */ /* 0x000ea4000802007f */
[----:B--2---:R-:W-:Y:S05]  /*b0b0*/  @!P1 BRA `(.L_x_287) ;  /* 0xfffffffc00f09947 */ /* 0x004fea000383ffff */
[----:B------:R-:W-:Y:S05]  /*b0c0*/  BRA `(.L_x_298) ;  /* 0xfffffff800007947 */ /* 0x000fea000383ffff */
.L_x_290:
[----:B-1----:R1:W3:Y:S02]  /*b0d0*/  SYNCS.PHASECHK.TRANS64.TRYWAIT P0, [R6+URZ], R3 ;  /* 0x00000003060075a7 */ /* 0x0022e4000800017f */
[----:B---3--:R-:W-:Y:S05]  /*b0e0*/  @!P0 NANOSLEEP.SYNCS 0x989680 ;  /* 0x009896800000895d */ /* 0x008fea0003900000 */
[----:B------:R-:W3:Y:S02]  /*b0f0*/  @!P0 SYNCS.PHASECHK.TRANS64 P0, [R6+URZ], R3 ;  /* 0x00000003060085a7 */ /* 0x000ee4000800007f */
[----:B---3--:R-:W-:Y:S05]  /*b100*/  @!P0 BRA `(.L_x_290) ;  /* 0xfffffffc00f08947 */ /* 0x008fea000383ffff */
[----:B------:R-:W-:Y:S05]  /*b110*/  BRA `(.L_x_299) ;  /* 0xfffffffc00147947 */ /* 0x000fea000383ffff */
.L_x_291:
[----:B-1----:R1:W3:Y:S02]  /*b120*/  SYNCS.PHASECHK.TRANS64.TRYWAIT P0, [R5+URZ], R0 ;  /* 0x00000000050075a7 */ /* 0x0022e4000800017f */
[----:B---3--:R-:W-:Y:S05]  /*b130*/  @!P0 NANOSLEEP.SYNCS 0x989680 ;  /* 0x009896800000895d */ /* 0x008fea0003900000 */
[----:B------:R-:W3:Y:S02]  /*b140*/  @!P0 SYNCS.PHASECHK.TRANS64 P0, [R5+URZ], R0 ;  /* 0x00000000050085a7 */ /* 0x000ee4000800007f */
[----:B---3--:R-:W-:Y:S05]  /*b150*/  @!P0 BRA `(.L_x_291) ;  /* 0xfffffffc00f08947 */ /* 0x008fea000383ffff */
[----:B------:R-:W-:Y:S05]  /*b160*/  BRA `(.L_x_300) ;  /* 0xfffffffc00247947 */ /* 0x000fea000383ffff */
.L_x_301:
        /* <DEDUP_REMOVED lines=9> */
.L_x_1148:


//--------------------- .text._ZN7cutlass13device_kernelIN5flash11enable_sm90INS1_16FlashAttnBwdSm90INS1_25CollectiveMainloopBwdSm90ILi2ELi1ELi1EN4cute5tupleIJNS5_1CILi1EEES8_S8_EEENS6_IJNS7_ILi64EEENS7_ILi80EEENS7_ILi256EEEEEENS_6half_tEfNS_4arch4Sm90ELb0ELb1ELb0ELb0ELb0ELb0ELb1ELb1ELi2ELi1ELi1ELi1ELb0EEENS1_21CollectiveEpilogueBwdISD_SE_SG_Li256ELb0ELb1ELi2EEENS1_19SingleTileSchedulerILb0ELb0ELb0ELi80EEEEEEEEEvNT_6ParamsE --------------------------
	.section	.text._ZN7cutlass13device_kernelIN5flash11enable_sm90INS1_16FlashAttnBwdSm90INS1_25CollectiveMainloopBwdSm90ILi2ELi1ELi1EN4cute5tupleIJNS5_1CILi1EEES8_S8_EEENS6_IJNS7_ILi64EEENS7_ILi80EEENS7_ILi256EEEEEENS_6half_tEfNS_4arch4Sm90ELb0ELb1ELb0ELb0ELb0ELb0ELb1ELb1ELi2ELi1ELi1ELi1ELb0EEENS1_21CollectiveEpilogueBwdISD_SE_SG_Li256ELb0ELb1ELi2EEENS1_19SingleTileSchedulerILb0ELb0ELb0ELi80EEEEEEEEEvNT_6ParamsE,"ax",@progbits
	.align	128
.text._ZN7cutlass13device_kernelIN5flash11enable_sm90INS1_16FlashAttnBwdSm90INS1_25CollectiveMainloopBwdSm90ILi2ELi1ELi1EN4cute5tupleIJNS5_1CILi1EEES8_S8_EEENS6_IJNS7_ILi64EEENS7_ILi80EEENS7_ILi256EEEEEENS_6half_tEfNS_4arch4Sm90ELb0ELb1ELb0ELb0ELb0ELb0ELb1ELb1ELi2ELi1ELi1ELi1ELb0EEENS1_21CollectiveEpilogueBwdISD_SE_SG_Li256ELb0ELb1ELi2EEENS1_19SingleTileSchedulerILb0ELb0ELb0ELi80EEEEEEEEEvNT_6ParamsE:
        .type           _ZN7cutlass13device_kernelIN5flash11enable_sm90INS1_16FlashAttnBwdSm90INS1_25CollectiveMainloopBwdSm90ILi2ELi1ELi1EN4cute5tupleIJNS5_1CILi1EEES8_S8_EEENS6_IJNS7_ILi64EEENS7_ILi80EEENS7_ILi256EEEEEENS_6half_tEfNS_4arch4Sm90ELb0ELb1ELb0ELb0ELb0ELb0ELb1ELb1ELi2ELi1ELi1ELi1ELb0EEENS1_21CollectiveEpilogueBwdISD_SE_SG_Li256ELb0ELb1ELi2EEENS1_19SingleTileSchedulerILb0ELb0ELb0ELi80EEEEEEEEEvNT_6ParamsE,@function
        .size           _ZN7cutlass13device_kernelIN5flash11enable_sm90INS1_16FlashAttnBwdSm90INS1_25CollectiveMainloopBwdSm90ILi2ELi1ELi1EN4cute5tupleIJNS5_1CILi1EEES8_S8_EEENS6_IJNS7_ILi64EEENS7_ILi80EEENS7_ILi256EEEEEENS_6half_tEfNS_4arch4Sm90ELb0ELb1ELb0ELb0ELb0ELb0ELb1ELb1ELi2ELi1ELi1ELi1ELb0EEENS1_21CollectiveEpilogueBwdISD_SE_SG_Li256ELb0ELb1ELi2EEENS1_19SingleTileSchedulerILb0ELb0ELb0ELi80EEEEEEEEEvNT_6ParamsE,(.L_x_1149 - _ZN7cutlass13device_kernelIN5flash11enable_sm90INS1_16FlashAttnBwdSm90INS1_25CollectiveMainloopBwdSm90ILi2ELi1ELi1EN4cute5tupleIJNS5_1CILi1EEES8_S8_EEENS6_IJNS7_ILi64EEENS7_ILi80EEENS7_ILi256EEEEEENS_6half_tEfNS_4arch4Sm90ELb0ELb1ELb0ELb0ELb0ELb0ELb1ELb1ELi2ELi1ELi1ELi1ELb0EEENS1_21CollectiveEpilogueBwdISD_SE_SG_Li256ELb0ELb1ELi2EEENS1_19SingleTileSchedulerILb0ELb0ELb0ELi80EEEEEEEEEvNT_6ParamsE)
        .other          _ZN7cutlass13device_kernelIN5flash11enable_sm90INS1_16FlashAttnBwdSm90INS1_25CollectiveMainloopBwdSm90ILi2ELi1ELi1EN4cute5tupleIJNS5_1CILi1EEES8_S8_EEENS6_IJNS7_ILi64EEENS7_ILi80EEENS7_ILi256EEEEEENS_6half_tEfNS_4arch4Sm90ELb0ELb1ELb0ELb0ELb0ELb0ELb1ELb1ELi2ELi1ELi1ELi1ELb0EEENS1_21CollectiveEpilogueBwdISD_SE_SG_Li256ELb0ELb1ELi2EEENS1_19SingleTileSchedulerILb0ELb0ELb0ELi80EEEEEEEEEvNT_6ParamsE,@"STO_CUDA_ENTRY STV_DEFAULT"
_ZN7cutlass13device_kernelIN5flash11enable_sm90INS1_16FlashAttnBwdSm90INS1_25CollectiveMainloopBwdSm90ILi2ELi1ELi1EN4cute5tupleIJNS5_1CILi1EEES8_S8_EEENS6_IJNS7_ILi64EEENS7_ILi80EEENS7_ILi256EEEEEENS_6half_tEfNS_4arch4Sm90ELb0ELb1ELb0ELb0ELb0ELb0ELb1ELb1ELi2ELi1ELi1ELi1ELb0EEENS1_21CollectiveEpilogueBwdISD_SE_SG_Li256ELb0ELb1ELi2EEENS1_19SingleTileSchedulerILb0ELb0ELb0ELi80EEEEEEEEEvNT_6ParamsE:
[----:B------:R-:W1:Y:S02]  /*0000*/  LDC R1, c[0x0][0x28] ;  /* 0x00000a00ff017b82 */ /* 0x000e640000000800 */
[----:B-1----:R-:W-:Y:S01]  /*0010*/  VIADD R1, R1, 0xfffffff8 ;  /* 0xfffffff801017836 */ /* 0x002fe20000000000 */
[----:B------:R-:W1:Y:S01]  /*0020*/  S2R R21, SR_TID.X ;  /* 0x0000000000157919 */ /* 0x000e620000002100 */
[----:B------:R-:W-:Y:S01]  /*0030*/  ELECT P0, URZ, PT ;  /* 0x00000000003f782f */ /* 0x000fe20003800000 */
[----:B------:R-:W-:Y:S01]  /*0040*/  BSSY B0, `(.L_x_302) ;  /* 0x000001a000007945 */ /* 0x000fe20003800000 */
[----:B-1----:R-:W-:-:S05]  /*0050*/  SHF.R.U32.HI R2, RZ, 0x5, R21 ;  /* 0x00000005ff027819 */ /* 0x002fca0000011615 */
[----:B------:R-:W1:Y:S02]  /*0060*/  SHFL.IDX PT, R0, R2, RZ, 0x1f ;  /* 0x00001fff02007589 */ /* 0x000e6400000e0000 */
[----:B-1----:R-:W-:Y:S02]  /*0070*/  ISETP.EQ.AND P0, PT, R0, RZ, P0 ;  /* 0x000000ff0000720c */ /* 0x002fe40000702270 */
[----:B------:R-:W-:-:S11]  /*0080*/  SHF.R.U32.HI R0, RZ, 0x7, R21 ;  /* 0x00000007ff007819 */ /* 0x000fd60000011615 */
        /* <DEDUP_REMOVED lines=21> */
.L_x_303:
[----:B------:R-:W-:Y:S05]  /*01e0*/  BSYNC B0 ;  /* 0x0000000000007941 */ /* 0x000fea0003800000 */
.L_x_302:
[----:B------:R-:W-:Y:S01]  /*01f0*/  VOTEU.ANY UP0, P0 ;  /* 0x00000000003f7886 */ /* 0x000fe20000000100 */
[----:B------:R-:W1:Y:S01]  /*0200*/  SHFL.IDX PT, R0, R0, RZ, 0x1f ;  /* 0x00001fff00007589 */ /* 0x000e6200000e0000 */
[----:B------:R-:W-:Y:S01]  /*0210*/  UMOV UR4, 0x1 ;  /* 0x0000000100047882 */ /* 0x000fe20000000000 */
[----:B------:R-:W-:Y:S02]  /*0220*/  VOTEU.ANY UP1, P0 ;  /* 0x00000000003f7886 */ /* 0x000fe40000020100 */
[----:B------:R-:W2:Y:S01]  /*0230*/  @UP0 S2UR UR7, SR_CgaCtaId ;  /* 0x00000000000709c3 */ /* 0x000ea20000008800 */
[----:B------:R-:W-:Y:S01]  /*0240*/  @UP0 UMOV UR6, 0x400 ;  /* 0x0000040000060882 */ /* 0x000fe20000000000 */
[----:B------:R-:W-:-:S04]  /*0250*/  @UP0 UIADD3 UR4, -UR4, 0x100000, URZ ;  /* 0x0010000004040890 */ /* 0x000fc8000fffe13f */
[----:B------:R-:W-:Y:S02]  /*0260*/  @UP0 USHF.L.U32 UR5, UR4, 0xb, URZ ;  /* 0x0000000b04050899 */ /* 0x000fe4000800063f */
[----:B------:R-:W-:Y:S01]  /*0270*/  @UP0 USHF.L.U32 UR4, UR4, 0x1, URZ ;  /* 0x0000000104040899 */ /* 0x000fe2000800063f */
[----:B------:R-:W3:Y:S01]  /*0280*/  SHFL.IDX PT, R3, R2, RZ, 0x1f ;  /* 0x00001fff02037589 */ /* 0x000ee200000e0000 */
[----:B-1----:R-:W-:Y:S01]  /*0290*/  R2UR UR8, R0 ;  /* 0x00000000000872ca */ /* 0x002fe200000e0000 */
[----:B--2---:R-:W-:-:S03]  /*02a0*/  @UP0 ULEA UR6, UR7, UR6, 0x18 ;  /* 0x0000000607060291 */ /* 0x004fc6000f8ec03f */
[----:B------:R-:W-:Y:S01]  /*02b0*/  UMOV UR7, 0x1 ;  /* 0x0000000100077882 */ /* 0x000fe20000000000 */
[----:B---3--:R-:W-:-:S08]  /*02c0*/  ISETP.NE.AND P1, PT, R3, RZ, PT ;  /* 0x000000ff0300720c */ /* 0x008fd00003f25270 */
[----:B------:R-:W-:Y:S01]  /*02d0*/  UISETP.NE.AND UP0, UPT, UR8, URZ, UPT ;  /* 0x0000003f0800728c */ /* 0x000fe2000bf05270 */
[----:B------:R-:W1:Y:S02]  /*02e0*/  FENCE.VIEW.ASYNC.S ;  /* 0x00000000000073c6 */ /* 0x000e640000000000 */
[----:B-1----:R1:W2:Y:S02]  /*02f0*/  @UP1 SYNCS.EXCH.64 URZ, [UR6+0x31800], UR4 ;  /* 0x03180004063f15b2 */ /* 0x0022a40008000100 */
[----:B-1----:R-:W-:-:S06]  /*0300*/  USEL UR4, UR7, 0x2, !UP0 ;  /* 0x0000000207047887 */ /* 0x002fcc000c000000 */
[----:B------:R-:W-:-:S05]  /*0310*/  IMAD.U32 R0, RZ, RZ, UR4 ;  /* 0x00000004ff007e24 */ /* 0x000fca000f8e00ff */
[----:B------:R1:W-:Y:S01]  /*0320*/  STL [R1], R0 ;  /* 0x0000000001007387 */ /* 0x0003e20000100800 */
[----:B------:R-:W-:Y:S05]  /*0330*/  @P1 BRA `(.L_x_304) ;  /* 0x0000000000481947 */ /* 0x000fea0003800000 */
[----:B------:R-:W3:Y:S01]  /*0340*/  S2UR UR5, SR_CgaCtaId ;  /* 0x00000000000579c3 */ /* 0x000ee20000008800 */
[----:B------:R-:W-:Y:S01]  /*0350*/  UMOV UR4, 0x400 ;  /* 0x0000040000047882 */ /* 0x000fe20000000000 */
[----:B------:R-:W-:Y:S01]  /*0360*/  UMOV UR6, 0x1 ;  /* 0x0000000100067882 */ /* 0x000fe20000000000 */
[----:B------:R-:W-:Y:S01]  /*0370*/  UMOV UR9, 0x100 ;  /* 0x0000010000097882 */ /* 0x000fe20000000000 */
[----:B------:R-:W-:-:S04]  /*0380*/  UIADD3 UR6, -UR6, 0x100000, URZ ;  /* 0x0010000006067890 */ /* 0x000fc8000fffe13f */
[----:B------:R-:W-:Y:S02]  /*0390*/  USHF.L.U32 UR7, UR6, 0xb, URZ ;  /* 0x0000000b06077899 */ /* 0x000fe4000800063f */
[----:B------:R-:W-:Y:S01]  /*03a0*/  USHF.L.U32 UR6, UR6, 0x1, URZ ;  /* 0x0000000106067899 */ /* 0x000fe2000800063f */
[----:B------:R-:W-:Y:S01]  /*03b0*/  ELECT P0, URZ, PT ;  /* 0x00000000003f782f */ /* 0x000fe20003800000 */
[----:B---3--:R-:W-:Y:S02]  /*03c0*/  ULEA UR8, UR5, UR4, 0x18 ;  /* 0x0000000405087291 */ /* 0x008fe4000f8ec03f */
[----:B------:R-:W-:-:S04]  /*03d0*/  UIADD3 UR4, -UR9, 0x100000, URZ ;  /* 0x0010000009047890 */ /* 0x000fc8000fffe13f */
[----:B------:R-:W-:Y:S02]  /*03e0*/  USHF.L.U32 UR5, UR4, 0xb, URZ ;  /* 0x0000000b04057899 */ /* 0x000fe4000800063f */
[----:B------:R-:W-:Y:S01]  /*03f0*/  USHF.L.U32 UR4, UR4, 0x1, URZ ;  /* 0x0000000104047899 */ /* 0x000fe2000800063f */
[----:B------:R-:W3:Y:S03]  /*0400*/  FENCE.VIEW.ASYNC.S ;  /* 0x00000000000073c6 */ /* 0x000ee60000000000 */
[----:B---3--:R3:W4:Y:S08]  /*0410*/  SYNCS.EXCH.64 URZ, [UR8+0x31810], UR6 ;  /* 0x03181006083f75b2 */ /* 0x0087300008000100 */
[----:B------:R3:W1:Y:S01]  /*0420*/  SYNCS.EXCH.64 URZ, [UR8+0x31820], UR4 ;  /* 0x03182004083f75b2 */ /* 0x0006620008000100 */
[----:B------:R3:W1:Y:S01]  /*0430*/  SYNCS.EXCH.64 URZ, [UR8+0x31818], UR6 ;  /* 0x03181806083f75b2 */ /* 0x0006620008000100 */
[----:B------:R3:W1:Y:S01]  /*0440*/  SYNCS.EXCH.64 URZ, [UR8+0x31828], UR4 ;  /* 0x03182804083f75b2 */ /* 0x0006620008000100 */
[----:B------:R-:W-:Y:S01]  /*0450*/  NOP ;  /* 0x0000000000007918 */ /* 0x000fe20000000000 */
.L_x_304:
[----:B-1----:R-:W1:Y:S01]  /*0460*/  SHFL.IDX PT, R0, R2, RZ, 0x1f ;  /* 0x00001fff02007589 */ /* 0x002e6200000e0000 */
[----:B------:R-:W-:Y:S01]  /*0470*/  NOP ;  /* 0x0000000000007918 */ /* 0x000fe20000000000 */
[----:B-1----:R-:W-:-:S13]  /*0480*/  ISETP.NE.AND P0, PT, R0, RZ, PT ;  /* 0x000000ff0000720c */ /* 0x002fda0003f05270 */
[----:B------:R-:W-:Y:S05]  /*0490*/  @P0 BRA `(.L_x_305) ;  /* 0x0000000000400947 */ /* 0x000fea0003800000 */
[----:B---3--:R-:W1:Y:S01]  /*04a0*/  S2UR UR5, SR_CgaCtaId ;  /* 0x00000000000579c3 */ /* 0x008e620000008800 */
        /* <DEDUP_REMOVED lines=12> */
[----:B-1----:R1:W3:Y:S08]  /*0570*/  SYNCS.EXCH.64 URZ, [UR8+0x31830], UR4 ;  /* 0x03183004083f75b2 */ /* 0x0022f00008000100 */
[----:B------:R1:W1:Y:S01]  /*0580*/  SYNCS.EXCH.64 URZ, [UR8+0x31838], UR6 ;  /* 0x03183806083f75b2 */ /* 0x0002620008000100 */
[----:B------:R-:W-:Y:S01]  /*0590*/  NOP ;  /* 0x0000000000007918 */ /* 0x000fe20000000000 */
.L_x_305:
[----:B------:R-:W-:Y:S01]  /*05a0*/  PLOP3.LUT P0, PT, PT, PT, UP0, 0x80, 0x0 ;  /* 0x000000000000781c */ /* 0x000fe20003f0f008 */
[----:B------:R-:W-:Y:S01]  /*05b0*/  NOP ;  /* 0x0000000000007918 */ /* 0x000fe20000000000 */
[----:B------:R-:W-:Y:S01]  /*05c0*/  LOP3.LUT R0, R21, 0x7f, RZ, 0xc0, !PT ;  /* 0x0000007f15007812 */ /* 0x000fe200078ec0ff */
[----:B-1234-:R-:W-:Y:S10]  /*05d0*/  BAR.SYNC.DEFER_BLOCKING 0x0 ;  /* 0x0000000000007b1d */ /* 0x01eff40000010000 */
[----:B------:R-:W-:Y:S05]  /*05e0*/  @!P0 BRA `(.L_x_306) ;  /* 0x000000cc00a48947 */ /* 0x000fea0003800000 */
.L_x_307:
[----:B------:R-:W-:-:S08]  /*05f0*/  NOP ;  /* 0x0000000000007918 */ /* 0x000fd00000000000 */
[----:B------:R-:W1:Y:S02]  /*0600*/  USETMAXREG.TRY_ALLOC.CTAPOOL UP0, 0xf0 ;  /* 0x000000f0000079c8 */ /* 0x000e640008000600 */
[----:B-1----:R-:W-:-:S13]  /*0610*/  PLOP3.LUT P0, PT, PT, PT, UP0, 0x80, 0x0 ;  /* 0x000000000000781c */ /* 0x002fda0003f0f008 */
[----:B------:R-:W-:Y:S05]  /*0620*/  @!P0 BRA `(.L_x_307) ;  /* 0xfffffffc00f08947 */ /* 0x000fea000383ffff */
[----:B------:R-:W1:Y:S02]  /*0630*/  S2UR UR4, SR_CTAID.Z ;  /* 0x00000000000479c3 */ /* 0x000e640000002700 */
[----:B-1----:R-:W-:-:S13]  /*0640*/  ISETP.LE.AND P0, PT, RZ, UR4, PT ;  /* 0x00000004ff007c0c */ /* 0x002fda000bf03270 */
[----:B------:R-:W-:Y:S05]  /*0650*/  @!P0 EXIT ;  /* 0x000000000000894d */ /* 0x000fea0003800000 */
[----:B------:R-:W1:Y:S01]  /*0660*/  S2R R13, SR_CTAID.X ;  /* 0x00000000000d7919 */ /* 0x000e620000002500 */
[----:B------:R-:W2:Y:S01]  /*0670*/  LDC R232, c[0x0][0x280] ;  /* 0x0000a000ffe87b82 */ /* 0x000ea20000000800 */
[----:B------:R-:W-:Y:S01]  /*0680*/  ULDC UR7, c[0x0][0x290] ;  /* 0x0000a40000077ab9 */ /* 0x000fe20000000800 */
[----:B------:R-:W-:Y:S02]  /*0690*/  PLOP3.LUT P0, PT, PT, PT, PT, 0x80, 0x0 ;  /* 0x000000000000781c */ /* 0x000fe40003f0f070 */
[----:B------:R-:W-:Y:S02]  /*06a0*/  CS2R R134, SRZ ;  /* 0x0000000000867805 */ /* 0x000fe4000001ff00 */
[----:B------:R-:W-:Y:S02]  /*06b0*/  CS2R R132, SRZ ;  /* 0x0000000000847805 */ /* 0x000fe4000001ff00 */
[----:B------:R-:W-:Y:S02]  /*06c0*/  CS2R R130, SRZ ;  /* 0x0000000000827805 */ /* 0x000fe4000001ff00 */
[----:B------:R-:W-:-:S02]  /*06d0*/  CS2R R128, SRZ ;  /* 0x0000000000807805 */ /* 0x000fc4000001ff00 */
[----:B------:R-:W-:Y:S01]  /*06e0*/  CS2R R94, SRZ ;  /* 0x00000000005e7805 */ /* 0x000fe2000001ff00 */
[----:B------:R-:W3:Y:S01]  /*06f0*/  LDC R2, c[0x0][0x74c] ;  /* 0x0001d300ff027b82 */ /* 0x000ee20000000800 */
        /* <DEDUP_REMOVED lines=15> */
[----:B--2---:R-:W-:Y:S01]  /*07f0*/  VIADD R0, R232, 0x3f ;  /* 0x0000003fe8007836 */ /* 0x004fe20000000000 */
[----:B------:R-:W-:Y:S02]  /*0800*/  CS2R R78, SRZ ;  /* 0x00000000004e7805 */ /* 0x000fe4000001ff00 */
[----:B------:R-:W-:-:S02]  /*0810*/  CS2R R76, SRZ ;  /* 0x00000000004c7805 */ /* 0x000fc4000001ff00 */
[----:B------:R-:W-:Y:S02]  /*0820*/  CS2R R74, SRZ ;  /* 0x00000000004a7805 */ /* 0x000fe4000001ff00 */
[----:B------:R-:W-:Y:S02]  /*0830*/  CS2R R72, SRZ ;  /* 0x0000000000487805 */ /* 0x000fe4000001ff00 */
[----:B------:R-:W-:Y:S02]  /*0840*/  CS2R R110, SRZ ;  /* 0x00000000006e7805 */ /* 0x000fe4000001ff00 */
[----:B------:R-:W-:Y:S01]  /*0850*/  CS2R R108, SRZ ;  /* 0x00000000006c7805 */ /* 0x000fe2000001ff00 */
[C---:B-1----:R-:W-:Y:S01]  /*0860*/  IMAD R3, R13.reuse, 0x50, R232 ;  /* 0x000000500d037824 */ /* 0x042fe200078e02e8 */
[----:B------:R-:W-:Y:S02]  /*0870*/  ISETP.GE.AND P1, PT, R13, RZ, PT ;  /* 0x000000ff0d00720c */ /* 0x000fe40003f26270 */
[----:B------:R-:W-:-:S02]  /*0880*/  CS2R R106, SRZ ;  /* 0x00000000006a7805 */ /* 0x000fc4000001ff00 */
[----:B------:R-:W-:Y:S02]  /*0890*/  CS2R R104, SRZ ;  /* 0x0000000000687805 */ /* 0x000fe4000001ff00 */
[----:B------:R-:W-:Y:S02]  /*08a0*/  CS2R R70, SRZ ;  /* 0x0000000000467805 */ /* 0x000fe4000001ff00 */
[----:B---3--:R-:W-:Y:S02]  /*08b0*/  IADD3 R2, R3, -UR7, -R2 ;  /* 0x8000000703027c10 */ /* 0x008fe4000fffe802 */
[----:B------:R-:W-:Y:S02]  /*08c0*/  CS2R R68, SRZ ;  /* 0x0000000000447805 */ /* 0x000fe4000001ff00 */
[----:B------:R-:W-:Y:S02]  /*08d0*/  SHF.R.S32.HI R3, RZ, 0x1f, R0 ;  /* 0x0000001fff037819 */ /* 0x000fe40000011400 */
[----:B------:R-:W-:-:S02]  /*08e0*/  CS2R R66, SRZ ;  /* 0x0000000000427805 */ /* 0x000fc4000001ff00 */
[----:B------:R-:W-:Y:S02]  /*08f0*/  SHF.R.S32.HI R5, RZ, 0x1f, R2 ;  /* 0x0000001fff057819 */ /* 0x000fe40000011402 */
[----:B------:R-:W-:Y:S02]  /*0900*/  CS2R R64, SRZ ;  /* 0x0000000000407805 */ /* 0x000fe4000001ff00 */
[----:B------:R-:W-:Y:S02]  /*0910*/  LEA.HI R3, R3, R0, RZ, 0x6 ;  /* 0x0000000003037211 */ /* 0x000fe400078f30ff */
[----:B------:R-:W-:Y:S02]  /*0920*/  CS2R R102, SRZ ;  /* 0x0000000000667805 */ /* 0x000fe4000001ff00 */
[----:B------:R-:W-:Y:S02]  /*0930*/  LEA.HI R5, R5, R2, RZ, 0x6 ;  /* 0x0000000205057211 */ /* 0x000fe400078f30ff */
[----:B------:R-:W-:-:S02]  /*0940*/  CS2R R100, SRZ ;  /* 0x0000000000647805 */ /* 0x000fc4000001ff00 */
[----:B------:R-:W-:Y:S02]  /*0950*/  CS2R R98, SRZ ;  /* 0x0000000000627805 */ /* 0x000fe4000001ff00 */
[----:B------:R-:W-:Y:S02]  /*0960*/  CS2R R96, SRZ ;  /* 0x0000000000607805 */ /* 0x000fe4000001ff00 */
[----:B------:R-:W-:Y:S02]  /*0970*/  SHF.R.S32.HI R5, RZ, 0x6, R5 ;  /* 0x00000006ff057819 */ /* 0x000fe40000011405 */
        /* <DEDUP_REMOVED lines=41> */
[----:B------:R-:W-:Y:S02]  /*0c10*/  VIMNMX R5, RZ, R5, !PT ;  /* 0x00000005ff057248 */ /* 0x000fe40007fe0100 */
[----:B------:R-:W-:Y:S01]  /*0c20*/  SHF.R.S32.HI R234, RZ, 0x6, R3 ;  /* 0x00000006ffea7819 */ /* 0x000fe20000011403 */
[----:B------:R-:W-:Y:S06]  /*0c30*/  @!P1 BRA `(.L_x_308) ;  /* 0x0000000000249947 */ /* 0x000fec0003800000 */
[----:B------:R-:W1:Y:S01]  /*0c40*/  LDC R3, c[0x0][0x290] ;  /* 0x0000a400ff037b82 */ /* 0x000e620000000800 */
[----:B------:R-:W-:-:S07]  /*0c50*/  IMAD R0, R13, 0x50, R232 ;  /* 0x000000500d007824 */ /* 0x000fce00078e02e8 */
[----:B------:R-:W2:Y:S01]  /*0c60*/  LDC R7, c[0x0][0x748] ;  /* 0x0001d200ff077b82 */ /* 0x000ea20000000800 */
[----:B-1----:R-:W-:-:S05]  /*0c70*/  IADD3 R0, -R3, 0x8f, R0 ;  /* 0x0000008f03007810 */ /* 0x002fca0007ffe100 */
[----:B--2---:R-:W-:-:S05]  /*0c80*/  IMAD.IADD R0, R0, 0x1, R7 ;  /* 0x0000000100007824 */ /* 0x004fca00078e0207 */
[----:B------:R-:W-:-:S04]  /*0c90*/  SHF.R.S32.HI R3, RZ, 0x1f, R0 ;  /* 0x0000001fff037819 */ /* 0x000fc80000011400 */
[----:B------:R-:W-:-:S04]  /*0ca0*/  LEA.HI R3, R3, R0, RZ, 0x6 ;  /* 0x0000000003037211 */ /* 0x000fc800078f30ff */
[----:B------:R-:W-:-:S04]  /*0cb0*/  SHF.R.S32.HI R3, RZ, 0x6, R3 ;  /* 0x00000006ff037819 */ /* 0x000fc80000011403 */
[----:B------:R-:W-:-:S07]  /*0cc0*/  VIMNMX R234, R234, R3, PT ;  /* 0x00000003eaea7248 */ /* 0x000fce0003fe0100 */
.L_x_308:
[----:B------:R-:W-:Y:S01]  /*0cd0*/  ISETP.GT.AND P1, PT, R234, R5, PT ;  /* 0x00000005ea00720c */ /* 0x000fe20003f24270 */
[----:B------:R-:W-:Y:S01]  /*0ce0*/  ULDC.64 UR60, c[0x0][0x208] ;  /* 0x00008200003c7ab9 */ /* 0x000fe20000000a00 */
[----:B------:R-:W-:Y:S02]  /*0cf0*/  CS2R R140, SRZ ;  /* 0x00000000008c7805 */ /* 0x000fe4000001ff00 */
[----:B------:R-:W-:Y:S02]  /*0d00*/  CS2R R138, SRZ ;  /* 0x00000000008a7805 */ /* 0x000fe4000001ff00 */
[----:B------:R-:W-:-:S07]  /*0d10*/  CS2R R136, SRZ ;  /* 0x0000000000887805 */ /* 0x000fce000001ff00 */
[----:B------:R-:W-:Y:S05]  /*0d20*/  @!P1 BRA `(.L_x_309) ;  /* 0x0000009c00689947 */ /* 0x000fea0003800000 */
[----:B------:R-:W1:Y:S01]  /*0d30*/  S2R R0, SR_CgaCtaId ;  /* 0x0000000000007919 */ /* 0x000e620000008800 */
[----:B------:R-:W-:Y:S01]  /*0d40*/  MOV R17, 0x400 ;  /* 0x0000040000117802 */ /* 0x000fe20000000f00 */
[----:B------:R-:W-:Y:S01]  /*0d50*/  VIADD R21, R21, 0xffffff80 ;  /* 0xffffff8015157836 */ /* 0x000fe20000000000 */
[----:B------:R-:W-:Y:S02]  /*0d60*/  SHF.L.U32 R8, RZ, 0x1f, RZ ;  /* 0x0000001fff087819 */ /* 0x000fe400000006ff */
[----:B-1----:R-:W-:Y:S02]  /*0d70*/  LEA R17, R0, R17, 0x18 ;  /* 0x0000001100117211 */ /* 0x002fe400078ec0ff */
[----:B------:R-:W-:Y:S02]  /*0d80*/  SHF.R.S32.HI R0, RZ, 0x1f, R21 ;  /* 0x0000001fff007819 */ /* 0x000fe40000011415 */
[----:B------:R-:W1:Y:S02]  /*0d90*/  SYNCS.PHASECHK.TRANS64.TRYWAIT P0, [R17+URZ+0x31800], R8 ;  /* 0x03180008110075a7 */ /* 0x000e64000800017f */
[----:B------:R-:W-:-:S02]  /*0da0*/  LEA.HI R2, R0, R21, RZ, 0x7 ;  /* 0x0000001500027211 */ /* 0x000fc400078f38ff */
[CC--:B------:R-:W-:Y:S02]  /*0db0*/  LEA.HI R4, R0.reuse, R21.reuse, RZ, 0x5 ;  /* 0x0000001500047211 */ /* 0x0c0fe400078f28ff */
[----:B------:R-:W-:Y:S02]  /*0dc0*/  SHF.R.S32.HI R3, RZ, 0x7, R2 ;  /* 0x00000007ff037819 */ /* 0x000fe40000011402 */
[----:B------:R-:W-:Y:S02]  /*0dd0*/  LEA.HI R6, R0, R21, RZ, 0x4 ;  /* 0x0000001500067211 */ /* 0x000fe400078f20ff */
[--C-:B------:R-:W-:Y:S02]  /*0de0*/  SHF.R.S32.HI R0, RZ, 0x5, R4.reuse ;  /* 0x00000005ff007819 */ /* 0x100fe40000011404 */
[----:B------:R-:W-:Y:S02]  /*0df0*/  SHF.R.S32.HI R7, RZ, 0x1f, R4 ;  /* 0x0000001fff077819 */ /* 0x000fe40000011404 */
[----:B------:R2:W3:Y:S02]  /*0e00*/  SHFL.IDX PT, R4, R3, RZ, 0x1f ;  /* 0x00001fff03047589 */ /* 0x0004e400000e0000 */
[----:B-123--:R-:W-:Y:S05]  /*0e10*/  @P0 BRA `(.L_x_310) ;  /* 0x0000000000080947 */ /* 0x00efea0003800000 */
[----:B------:R-:W1:Y:S02]  /*0e20*/  SYNCS.PHASECHK.TRANS64.TRYWAIT P0, [R17+URZ+0x31800], R8 ;  /* 0x03180008110075a7 */ /* 0x000e64000800017f */
[----:B-1----:R-:W-:Y:S05]  /*0e30*/  @!P0 BRA `(.L_x_311) ;  /* 0x000000e000608947 */ /* 0x002fea0003800000 */
.L_x_310:
[----:B------:R-:W2:Y:S01]  /*0e40*/  LDL R9, [R1] ;  /* 0x0000000001097983 */ /* 0x000ea20000100800 */
[----:B------:R-:W-:Y:S01]  /*0e50*/  LOP3.LUT R2, R2, 0xffffff80, RZ, 0xc0, !PT ;  /* 0xffffff8002027812 */ /* 0x000fe200078ec0ff */
[----:B------:R-:W3:Y:S01]  /*0e60*/  S2UR UR5, SR_CTAID.Y ;  /* 0x00000000000579c3 */ /* 0x000ee20000002600 */
[----:B------:R-:W-:Y:S01]  /*0e70*/  LOP3.LUT R6, R6, 0xffffff0, RZ, 0xc0, !PT ;  /* 0x0ffffff006067812 */ /* 0x000fe200078ec0ff */
[----:B------:R-:W-:Y:S01]  /*0e80*/  IMAD R13, R13, -0x50, RZ ;  /* 0xffffffb00d0d7824 */ /* 0x000fe200078e02ff */
[----:B------:R-:W-:Y:S01]  /*0e90*/  LEA.HI R7, R7, R0, RZ, 0x2 ;  /* 0x0000000007077211 */ /* 0x000fe200078f10ff */
[----:B------:R-:W-:Y:S01]  /*0ea0*/  IMAD.IADD R2, R21, 0x1, -R2 ;  /* 0x0000000115027824 */ /* 0x000fe200078e0a02 */
[----:B-1----:R-:W-:Y:S01]  /*0eb0*/  LEA.HI R8, R3, R3, RZ, 0x1 ;  /* 0x0000000303087211 */ /* 0x002fe200078f08ff */
[----:B------:R-:W-:Y:S01]  /*0ec0*/  IMAD.IADD R6, R21, 0x1, -R6 ;  /* 0x0000000115067824 */ /* 0x000fe200078e0a06 */
[----:B------:R-:W-:Y:S01]  /*0ed0*/  CS2R R134, SRZ ;  /* 0x0000000000867805 */ /* 0x000fe2000001ff00 */
[----:B------:R-:W1:Y:S01]  /*0ee0*/  LDC.64 R20, c[0x0][0x2d8] ;  /* 0x0000b600ff147b82 */ /* 0x000e620000000a00 */
[----:B------:R-:W-:Y:S01]  /*0ef0*/  LOP3.LUT R8, R8, 0x1ffffffe, RZ, 0xc0, !PT ;  /* 0x1ffffffe08087812 */ /* 0x000fe200078ec0ff */
[C---:B------:R-:W-:Y:S01]  /*0f00*/  IMAD R15, R3.reuse, 0x40, R6 ;  /* 0x00000040030f7824 */ /* 0x040fe200078e0206 */
[----:B------:R-:W-:Y:S01]  /*0f10*/  CS2R R132, SRZ ;  /* 0x0000000000847805 */ /* 0x000fe2000001ff00 */
[C---:B------:R-:W-:Y:S01]  /*0f20*/  IMAD R14, R3.reuse, 0x800, R2 ;  /* 0x00000800030e7824 */ /* 0x040fe200078e0202 */
[----:B------:R-:W-:Y:S01]  /*0f30*/  CS2R R130, SRZ ;  /* 0x0000000000827805 */ /* 0x000fe2000001ff00 */
[----:B------:R-:W-:Y:S01]  /*0f40*/  IMAD.IADD R12, R3, 0x1, -R8 ;  /* 0x00000001030c7824 */ /* 0x000fe200078e0a08 */
[----:B------:R-:W-:Y:S01]  /*0f50*/  CS2R R128, SRZ ;  /* 0x0000000000807805 */ /* 0x000fe2000001ff00 */
[----:B------:R-:W4:Y:S01]  /*0f60*/  LDC.64 R230, c[0x0][0x2e0] ;  /* 0x0000b800ffe67b82 */ /* 0x000f220000000a00 */
[----:B------:R-:W-:Y:S01]  /*0f70*/  IMAD.MOV.U32 R19, RZ, RZ, RZ ;  /* 0x000000ffff137224 */ /* 0x000fe200078e00ff */
[----:B------:R-:W-:-:S02]  /*0f80*/  CS2R R126, SRZ ;  /* 0x00000000007e7805 */ /* 0x000fc4000001ff00 */
[----:B------:R-:W-:Y:S02]  /*0f90*/  CS2R R124, SRZ ;  /* 0x00000000007c7805 */ /* 0x000fe4000001ff00 */
[----:B------:R-:W-:Y:S02]  /*0fa0*/  CS2R R122, SRZ ;  /* 0x00000000007a7805 */ /* 0x000fe4000001ff00 */
[----:B------:R-:W-:Y:S02]  /*0fb0*/  CS2R R120, SRZ ;  /* 0x0000000000787805 */ /* 0x000fe4000001ff00 */
[----:B------:R-:W-:Y:S02]  /*0fc0*/  CS2R R118, SRZ ;  /* 0x0000000000767805 */ /* 0x000fe4000001ff00 */
[----:B------:R-:W-:Y:S01]  /*0fd0*/  CS2R R116, SRZ ;  /* 0x0000000000747805 */ /* 0x000fe2000001ff00 */
[----:B---3--:R-:W-:Y:S01]  /*0fe0*/  USHF.R.S32.HI UR6, URZ, 0x1f, UR5 ;  /* 0x0000001f3f067899 */ /* 0x008fe20008011405 */
        /* <DEDUP_REMOVED lines=70> */
[----:B--2---:R-:W-:Y:S02]  /*1450*/  R2UR UR8, R9 ;  /* 0x00000000090872ca */ /* 0x004fe400000e0000 */
[----:B------:R-:W-:Y:S02]  /*1460*/  LOP3.LUT R9, R7, 0xfffffc, RZ, 0xc0, !PT ;  /* 0x00fffffc07097812 */ /* 0x000fe400078ec0ff */
[----:B------:R-:W-:-:S03]  /*1470*/  SHF.R.S32.HI R7, RZ, 0x1f, R2 ;  /* 0x0000001fff077819 */ /* 0x000fc60000011402 */
[----:B------:R-:W-:Y:S01]  /*1480*/  IMAD.IADD R10, R0, 0x1, -R9 ;  /* 0x00000001000a7824 */ /* 0x000fe200078e0a09 */
[CC--:B------:R-:W-:Y:S02]  /*1490*/  LEA.HI R0, R7.reuse, R2.reuse, RZ, 0x2 ;  /* 0x0000000207007211 */ /* 0x0c0fe400078f10ff */
[----:B------:R-:W-:Y:S01]  /*14a0*/  LEA.HI R7, R7, R2, RZ, 0x5 ;  /* 0x0000000207077211 */ /* 0x000fe200078f28ff */
[----:B------:R-:W-:Y:S01]  /*14b0*/  IMAD R10, R10, 0x10, R15 ;  /* 0x000000100a0a7824 */ /* 0x000fe200078e020f */
[--C-:B------:R-:W-:Y:S02]  /*14c0*/  SHF.R.S32.HI R6, RZ, 0x2, R0.reuse ;  /* 0x00000002ff067819 */ /* 0x100fe40000011400 */
[----:B------:R-:W-:Y:S02]  /*14d0*/  LOP3.LUT R9, R0, 0x7ffffffc, RZ, 0xc0, !PT ;  /* 0x7ffffffc00097812 */ /* 0x000fe400078ec0ff */
[----:B------:R-:W-:Y:S02]  /*14e0*/  SHF.R.S32.HI R3, RZ, 0x1f, R0 ;  /* 0x0000001fff037819 */ /* 0x000fe40000011400 */
[----:B------:R-:W-:Y:S01]  /*14f0*/  LEA.HI R0, R4, R4, RZ, 0x1 ;  /* 0x0000000404007211 */ /* 0x000fe200078f08ff */
[----:B------:R-:W-:Y:S01]  /*1500*/  IMAD.IADD R11, R2, 0x1, -R9 ;  /* 0x00000001020b7824 */ /* 0x000fe200078e0a09 */
[----:B------:R-:W-:Y:S01]  /*1510*/  LEA.HI R8, R3, R6, RZ, 0x3 ;  /* 0x0000000603087211 */ /* 0x000fe200078f18ff */
[----:B------:R-:W-:Y:S01]  /*1520*/  IMAD.SHL.U32 R2, R14, 0x4, RZ ;  /* 0x000000040e027824 */ /* 0x000fe200078e00ff */
[----:B------:R-:W-:Y:S01]  /*1530*/  LOP3.LUT R3, R0, 0xfffffffe, RZ, 0xc0, !PT ;  /* 0xfffffffe00037812 */ /* 0x000fe200078ec0ff */
[----:B-1----:R-:W-:Y:S01]  /*1540*/  IMAD R0, R20, UR6, RZ ;  /* 0x0000000614007c24 */ /* 0x002fe2000f8e02ff */
[----:B------:R-:W-:Y:S01]  /*1550*/  LOP3.LUT R9, R8, 0xfffffff8, RZ, 0xc0, !PT ;  /* 0xfffffff808097812 */ /* 0x000fe200078ec0ff */
[----:B------:R-:W-:Y:S01]  /*1560*/  IMAD R11, R12, 0x4, R11 ;  /* 0x000000040c0b7824 */ /* 0x000fe200078e020b */
[----:B------:R-:W-:Y:S01]  /*1570*/  SHF.R.S32.HI R7, RZ, 0x5, R7 ;  /* 0x00000005ff077819 */ /* 0x000fe20000011407 */
[----:B------:R-:W-:Y:S01]  /*1580*/  IMAD.IADD R4, R4, 0x1, -R3 ;  /* 0x0000000104047824 */ /* 0x000fe200078e0a03 */
[----:B------:R-:W-:Y:S01]  /*1590*/  SHF.R.S32.HI R3, RZ, 0x1f, R2 ;  /* 0x0000001fff037819 */ /* 0x000fe20000011402 */
[----:B------:R-:W-:-:S02]  /*15a0*/  IMAD.IADD R18, R6, 0x1, -R9 ;  /* 0x0000000106127824 */ /* 0x000fc400078e0a09 */
[----:B------:R-:W-:Y:S01]  /*15b0*/  IMAD R9, R21, UR5, R0 ;  /* 0x0000000515097c24 */ /* 0x000fe2000f8e0200 */
[----:B------:R-:W-:Y:S01]  /*15c0*/  IADD3.X R0, R13, UR7, RZ, PT, !PT ;  /* 0x000000070d007c10 */ /* 0x000fe2000bffe4ff */
[----:B------:R-:W-:Y:S01]  /*15d0*/  IMAD.WIDE.U32 R2, R20, UR5, R2 ;  /* 0x0000000514027c25 */ /* 0x000fe2000f8e0002 */
[----:B------:R-:W-:-:S03]  /*15e0*/  USHF.R.S32.HI UR5, URZ, 0x1f, UR4 ;  /* 0x0000001f3f057899 */ /* 0x000fc60008011404 */
[----:B------:R-:W-:Y:S02]  /*15f0*/  IMAD.IADD R3, R3, 0x1, R9 ;  /* 0x0000000103037824 */ /* 0x000fe400078e0209 */
[----:B------:R-:W-:Y:S02]  /*1600*/  IMAD.SHL.U32 R229, R11, 0x2, RZ ;  /* 0x000000020be57824 */ /* 0x000fe400078e00ff */
[----:B----4-:R-:W-:Y:S02]  /*1610*/  IMAD R6, R230, UR5, RZ ;  /* 0x00000005e6067c24 */ /* 0x010fe4000f8e02ff */
[----:B------:R-:W-:Y:S01]  /*1620*/  IMAD R18, R7, 0x10, R18 ;  /* 0x0000001007127824 */ /* 0x000fe200078e0212 */
[----:B------:R-:W-:Y:S01]  /*1630*/  IADD3 R232, R0, -R232, -R229 ;  /* 0x800000e800e87210 */ /* 0x000fe20007ffe8e5 */
[----:B------:R-:W-:Y:S01]  /*1640*/  IMAD R235, R231, UR4, R6 ;  /* 0x00000004e7eb7c24 */ /* 0x000fe2000f8e0206 */
[----:B------:R-:W-:Y:S01]  /*1650*/  IADD3 R233, -R229, UR7, R13 ;  /* 0x00000007e5e97c10 */ /* 0x000fe2000fffe10d */
[----:B------:R-:W-:Y:S01]  /*1660*/  IMAD.WIDE.U32 R230, R230, UR4, R2 ;  /* 0x00000004e6e67c25 */ /* 0x000fe2000f8e0002 */
[----:B------:R-:W-:-:S03]  /*1670*/  ULOP3.LUT UR4, UR8, 0x1, URZ, 0xfc, !UPT ;  /* 0x0000000108047892 */ /* 0x000fc6000f8efc3f */
[----:B------:R-:W-:Y:S02]  /*1680*/  IMAD.SHL.U32 R0, R10, 0x8, RZ ;  /* 0x000000080a007824 */ /* 0x000fe400078e00ff */
[----:B------:R-:W-:Y:S02]  /*1690*/  IMAD.MOV.U32 R3, RZ, RZ, R5 ;  /* 0x000000ffff037224 */ /* 0x000fe400078e0005 */
[----:B------:R-:W-:Y:S01]  /*16a0*/  IMAD.U32 R236, RZ, RZ, UR4 ;  /* 0x00000004ffec7e24 */ /* 0x000fe2000f8e00ff */
[----:B------:R-:W-:Y:S01]  /*16b0*/  UMOV UR4, URZ ;  /* 0x0000003f00047c82 */ /* 0x000fe20008000000 */
[----:B------:R-:W-:Y:S02]  /*16c0*/  IMAD.MOV.U32 R2, RZ, RZ, RZ ;  /* 0x000000ffff027224 */ /* 0x000fe400078e00ff */
[----:B------:R-:W-:Y:S02]  /*16d0*/  IMAD R0, R0, 0x2, R17 ;  /* 0x0000000200007824 */ /* 0x000fe400078e0211 */
[----:B------:R-:W-:-:S02]  /*16e0*/  IMAD.IADD R229, R13, 0x1, -R229 ;  /* 0x000000010de57824 */ /* 0x000fc400078e0ae5 */
[----:B------:R-:W-:Y:S02]  /*16f0*/  IMAD.IADD R235, R231, 0x1, R235 ;  /* 0x00000001e7eb7824 */ /* 0x000fe400078e02eb */
[----:B------:R-:W-:-:S07]  /*1700*/  IMAD.U32 R228, RZ, RZ, UR4 ;  /* 0x00000004ffe47e24 */ /* 0x000fce000f8e00ff */
.L_x_330:
[----:B------:R-:W-:-:S13]  /*1710*/  R2UR UR4, R236 ;  /* 0x00000000ec0472ca */ /* 0x000fda00000e0000 */
[----:B------:R-:W-:-:S06]  /*1720*/  UISETP.NE.AND UP2, UPT, UR4, 0x3, UPT ;  /* 0x000000030400788c */ /* 0x000fcc000bf45270 */
[----:B------:R-:W-:-:S13]  /*1730*/  PLOP3.LUT P0, PT, PT, PT, UP2, 0x40, 0x0 ;  /* 0x000000000000781c */ /* 0x000fda0003f0e828 */
[----:B-1----:R-:W-:Y:S05]  /*1740*/  @P0 BRA `(.L_x_312) ;  /* 0x0000000000040947 */ /* 0x002fea0003800000 */
[----:B------:R-:W-:Y:S01]  /*1750*/  BPT.TRAP 0x1 ;  /* 0x000000040000795c */ /* 0x000fe20000300000 */
.L_x_312:
[----:B------:R-:W-:Y:S01]  /*1760*/  PLOP3.LUT P1, PT, PT, PT, UP2, 0x40, 0x0 ;  /* 0x000000000000781c */ /* 0x000fe20003f2e828 */
[----:B------:R-:W-:Y:S01]  /*1770*/  IMAD R16, R2, 0x8, R17 ;  /* 0x0000000802107824 */ /* 0x000fe200078e0211 */
[----:B------:R-:W-:-:S04]  /*1780*/  SHF.L.U32 R9, R19, 0x1f, RZ ;  /* 0x0000001f13097819 */ /* 0x000fc800000006ff */
[----:B------:R1:W2:Y:S07]  /*1790*/  SYNCS.PHASECHK.TRANS64.TRYWAIT P0, [R16+URZ+0x31810], R9 ;  /* 0x03181009100075a7 */ /* 0x0002ae000800017f */
[----:B------:R-:W-:Y:S05]  /*17a0*/  @P1 BRA `(.L_x_313) ;  /* 0x0000000000041947 */ /* 0x000fea0003800000 */
[----:B------:R-:W-:Y:S01]  /*17b0*/  BPT.TRAP 0x1 ;  /* 0x000000040000795c */ /* 0x000fe20000300000 */
.L_x_313:
[----:B------:R-:W-:Y:S02]  /*17c0*/  VIADD R6, R17, 0x14100 ;  /* 0x0001410011067836 */ /* 0x000fe40000000000 */
[----:B------:R-:W-:-:S03]  /*17d0*/  IMAD R5, R4, 0x400, R17 ;  /* 0x0000040004057824 */ /* 0x000fc600078e0211 */
[----:B------:R-:W-:Y:S02]  /*17e0*/  SHF.R.U32.HI R6, RZ, 0x4, R6 ;  /* 0x00000004ff067819 */ /* 0x000fe40000011606 */
[----:B------:R-:W-:Y:S02]  /*17f0*/  SHF.R.U32.HI R7, RZ, 0x4, R5 ;  /* 0x00000004ff077819 */ /* 0x000fe40000011605 */
[----:B------:R-:W-:Y:S02]  /*1800*/  LOP3.LUT R6, R6, 0x3fff, RZ, 0xc0, !PT ;  /* 0x00003fff06067812 */ /* 0x000fe400078ec0ff */
[----:B------:R-:W-:Y:S02]  /*1810*/  LOP3.LUT R7, R7, 0x3fff, RZ, 0xc0, !PT ;  /* 0x00003fff07077812 */ /* 0x000fe400078ec0ff */
[----:B------:R-:W-:Y:S02]  /*1820*/  LOP3.LUT R11, R6, 0x10000, RZ, 0xfc, !PT ;  /* 0x00010000060b7812 */ /* 0x000fe400078efcff */
[----:B------:R-:W-:-:S03]  /*1830*/  LOP3.LUT R6, R7, 0x10000, RZ, 0xfc, !PT ;  /* 0x0001000007067812 */ /* 0x000fc600078efcff */
[----:B------:R-:W-:Y:S01]  /*1840*/  IMAD R7, R2, 0x800, R11 ;  /* 0x0000080002077824 */ /* 0x000fe200078e020b */
[----:B--2---:R-:W-:Y:S06]  /*1850*/  @P0 BRA `(.L_x_314) ;  /* 0x0000000000080947 */ /* 0x004fec0003800000 */
[----:B------:R-:W2:Y:S02]  /*1860*/  SYNCS.PHASECHK.TRANS64.TRYWAIT P0, [R16+URZ+0x31810], R9 ;  /* 0x03181009100075a7 */ /* 0x000ea4000800017f */
[----:B--2---:R-:W-:Y:S05]  /*1870*/  @!P0 BRA `(.L_x_315) ;  /* 0x000000d400e48947 */ /* 0x004fea0003800000 */
.L_x_314:
[C---:B------:R-:W-:Y:S01]  /*1880*/  R2UR UR6, R6.reuse ;  /* 0x00000000060672ca */ /* 0x040fe200000e0000 */
[----:B------:R-:W-:Y:S01]  /*1890*/  WARPGROUP.ARRIVE ;  /* 0x00000000000079c5 */ /* 0x000fe20000000000 */
[----:B------:R-:W-:Y:S01]  /*18a0*/  R2UR UR4, R7 ;  /* 0x00000000070472ca */ /* 0x000fe200000e0000 */
[----:B------:R-:W-:Y:S01]  /*18b0*/  UMOV UR7, 0x40000000 ;  /* 0x4000000000077882 */ /* 0x000fe20000000000 */
[----:B------:R-:W-:Y:S01]  /*18c0*/  UMOV UR5, 0x40000040 ;  /* 0x4000004000057882 */ /* 0x000fe20000000000 */
[C---:B------:R-:W-:Y:S01]  /*18d0*/  VIADD R8, R6.reuse, 0x80 ;  /* 0x0000008006087836 */ /* 0x040fe20000000000 */
[----:B------:R-:W-:Y:S01]  /*18e0*/  PLOP3.LUT P0, PT, PT, PT, UP2, 0x40, 0x0 ;  /* 0x000000000000781c */ /* 0x000fe20003f0e828 */
        /* <DEDUP_REMOVED lines=560> */
[----:B------:R-:W-:-:S04]  /*3bf0*/  IMAD R6, R2, 0x40, R18 ;  /* 0x0000004002067824 */ /* 0x000fc800078e0212 */
[----:B------:R-:W-:Y:S01]  /*3c00*/  IMAD R7, R6, 0x4, R17 ;  /* 0x0000000406077824 */ /* 0x000fe200078e0211 */
        /* <DEDUP_REMOVED lines=26> */
[----:B------:R-:W-:Y:S05]  /*3db0*/  @P0 BRA `(.L_x_316) ;  /* 0x0000000000040947 */ /* 0x000fea0003800000 */
[----:B------:R-:W-:Y:S01]  /*3dc0*/  BPT.TRAP 0x1 ;  /* 0x000000040000795c */ /* 0x000fe20000300000 */
.L_x_316:
[----:B------:R-:W-:Y:S02]  /*3dd0*/  R2UR UR4, R228 ;  /* 0x00000000e40472ca */ /* 0x000fe400000e0000 */
[----:B------:R-:W-:-:S11]  /*3de0*/  PLOP3.LUT P1, PT, PT, PT, UP2, 0x40, 0x0 ;  /* 0x000000000000781c */ /* 0x000fd60003f2e828 */
[----:B------:R-:W-:-:S05]  /*3df0*/  IMAD.U32 R10, RZ, RZ, UR4 ;  /* 0x00000004ff0a7e24 */ /* 0x000fca000f8e00ff */
[----:B------:R-:W-:-:S04]  /*3e00*/  SHF.L.U32 R10, R10, 0x1f, RZ ;  /* 0x0000001f0a0a7819 */ /* 0x000fc800000006ff */
[----:B------:R4:W1:Y:S01]  /*3e10*/  SYNCS.PHASECHK.TRANS64.TRYWAIT P0, [R17+URZ+0x31830], R10 ;  /* 0x0318300a110075a7 */ /* 0x000862000800017f */
[----:B------:R-:W-:Y:S05]  /*3e20*/  @P1 BRA `(.L_x_317) ;  /* 0x0000000000041947 */ /* 0x000fea0003800000 */
[----:B------:R-:W-:Y:S01]  /*3e30*/  BPT.TRAP 0x1 ;  /* 0x000000040000795c */ /* 0x000fe20000300000 */
.L_x_317:
[----:B------:R-:W-:Y:S02]  /*3e40*/  VIADD R5, R5, 0xa000 ;  /* 0x0000a00005057836 */ /* 0x000fe40000000000 */
[----:B-1----:R-:W-:-:S03]  /*3e50*/  VIADD R7, R17, 0x24100 ;  /* 0x0002410011077836 */ /* 0x002fc60000000000 */
[----:B------:R-:W-:Y:S02]  /*3e60*/  SHF.R.U32.HI R5, RZ, 0x4, R5 ;  /* 0x00000004ff057819 */ /* 0x000fe40000011605 */
[----:B------:R-:W-:Y:S02]  /*3e70*/  SHF.R.U32.HI R7, RZ, 0x4, R7 ;  /* 0x00000004ff077819 */ /* 0x000fe40000011607 */
[----:B------:R-:W-:Y:S02]  /*3e80*/  LOP3.LUT R5, R5, 0x3fff, RZ, 0xc0, !PT ;  /* 0x00003fff05057812 */ /* 0x000fe400078ec0ff */
[----:B------:R-:W-:Y:S02]  /*3e90*/  LOP3.LUT R7, R7, 0x3fff, RZ, 0xc0, !PT ;  /* 0x00003fff07077812 */ /* 0x000fe400078ec0ff */
[----:B------:R-:W-:Y:S02]  /*3ea0*/  LOP3.LUT R5, R5, 0x10000, RZ, 0xfc, !PT ;  /* 0x0001000005057812 */ /* 0x000fe400078efcff */
[----:B------:R-:W-:Y:S01]  /*3eb0*/  LOP3.LUT R7, R7, 0x10000, RZ, 0xfc, !PT ;  /* 0x0001000007077812 */ /* 0x000fe200078efcff */
[----:B------:R-:W-:Y:S06]  /*3ec0*/  @P0 BRA `(.L_x_318) ;  /* 0x0000000000080947 */ /* 0x000fec0003800000 */
[----:B------:R-:W1:Y:S02]  /*3ed0*/  SYNCS.PHASECHK.TRANS64.TRYWAIT P0, [R17+URZ+0x31830], R10 ;  /* 0x0318300a110075a7 */ /* 0x000e64000800017f */
[----:B-1----:R-:W-:Y:S05]  /*3ee0*/  @!P0 BRA `(.L_x_319) ;  /* 0x000000b0005c8947 */ /* 0x002fea0003800000 */
.L_x_318:
[----:B------:R-:W-:Y:S01]  /*3ef0*/  R2UR UR4, R7 ;  /* 0x00000000070472ca */ /* 0x000fe200000e0000 */
[----:B------:R-:W-:Y:S01]  /*3f00*/  WARPGROUP.ARRIVE ;  /* 0x00000000000079c5 */ /* 0x000fe20000000000 */
[C---:B------:R-:W-:Y:S01]  /*3f10*/  R2UR UR6, R5.reuse ;  /* 0x00000000050672ca */ /* 0x040fe200000e0000 */
[----:B------:R-:W-:Y:S01]  /*3f20*/  UMOV UR5, 0x40000040 ;  /* 0x4000004000057882 */ /* 0x000fe20000000000 */
[----:B------:R-:W-:Y:S01]  /*3f30*/  UMOV UR7, 0x40000000 ;  /* 0x4000000000077882 */ /* 0x000fe20000000000 */
[C---:B------:R-:W-:Y:S02]  /*3f40*/  VIADD R9, R5.reuse, 0x80 ;  /* 0x0000008005097836 */ /* 0x040fe40000000000 */
[----:B----4-:R-:W-:Y:S02]  /*3f50*/  VIADD R10, R5, 0x100 ;  /* 0x00000100050a7836 */ /* 0x010fe40000000000 */
[----:B------:R-:W-:Y:S01]  /*3f60*/  IMAD R15, R3, 0x40, R18 ;  /* 0x00000040030f7824 */ /* 0x000fe200078e0212 */
[----:B------:R-:W-:Y:S01]  /*3f70*/  R2UR UR8, R9 ;  /* 0x00000000090872ca */ /* 0x000fe200000e0000 */
[C---:B------:R-:W-:Y:S01]  /*3f80*/  VIADD R9, R5.reuse, 0x180 ;  /* 0x0000018005097836 */ /* 0x040fe20000000000 */
[----:B------:R-:W-:Y:S01]  /*3f90*/  R2UR UR9, R10 ;  /* 0x000000000a0972ca */ /* 0x000fe200000e0000 */
[----:B------:R-:W-:-:S02]  /*3fa0*/  VIADD R10, R5, 0x200 ;  /* 0x00000200050a7836 */ /* 0x000fc40000000000 */
[----:B------:R-:W-:Y:S01]  /*3fb0*/  HGMMA.64x8x16.F32 R44, gdesc[UR4], RZ, !UPT, gsb0 ;  /* 0x00000000042c79f0 */ /* 0x000fe2000c0008ff */
[----:B------:R-:W-:Y:S01]  /*3fc0*/  UMOV UR7, 0x40000000 ;  /* 0x4000000000077882 */ /* 0x000fe20000000000 */
[----:B------:R-:W-:Y:S01]  /*3fd0*/  R2UR UR10, R9 ;  /* 0x00000000090a72ca */ /* 0x000fe200000e0000 */
[----:B------:R-:W-:Y:S01]  /*3fe0*/  VIADD R9, R5, 0x2 ;  /* 0x0000000205097836 */ /* 0x000fe20000000000 */
[----:B------:R-:W-:-:S04]  /*3ff0*/  R2UR UR11, R10 ;  /* 0x000000000a0b72ca */ /* 0x000fc800000e0000 */
        /* <DEDUP_REMOVED lines=546> */
[C---:B------:R-:W-:Y:S02]  /*6220*/  VIADD R7, R5.reuse, 0x906 ;  /* 0x0000090605077836 */ /* 0x040fe40000000000 */
[----:B------:R-:W-:-:S03]  /*6230*/  VIADD R5, R5, 0x986 ;  /* 0x0000098605057836 */ /* 0x000fc60000000000 */
[----:B------:R-:W-:Y:S02]  /*6240*/  R2UR UR10, R7 ;  /* 0x00000000070a72ca */ /* 0x000fe400000e0000 */
        /* <DEDUP_REMOVED lines=24> */
[----:B------:R-:W-:Y:S01]  /*63d0*/  ULDC UR6, c[0x0][0x750] ;  /* 0x0001d40000067ab9 */ /* 0x000fe20000000800 */
[----:B------:R-:W-:Y:S01]  /*63e0*/  ULDC.64 UR4, c[0x0][0x748] ;  /* 0x0001d20000047ab9 */ /* 0x000fe20000000a00 */
[----:B------:R-:W-:Y:S01]  /*63f0*/  UISETP.GE.AND UP1, UPT, UR6, 0x1, UPT ;  /* 0x000000010600788c */ /* 0x000fe2000bf26270 */
[----:B------:R-:W-:Y:S01]  /*6400*/  VIADD R12, R232, UR5 ;  /* 0x00000005e80c7c36 */ /* 0x000fe20008000000 */
[----:B------:R-:W-:-:S04]  /*6410*/  ULOP3.LUT UR4, URZ, UR4, URZ, 0x33, !UPT ;  /* 0x000000043f047292 */ /* 0x000fc8000f8e333f */
[----:B------:R-:W-:Y:S02]  /*6420*/  PLOP3.LUT P0, PT, PT, PT, UP1, 0x40, 0x0 ;  /* 0x000000000000781c */ /* 0x000fe40003f0e818 */
[----:B------:R-:W-:Y:S01]  /*6430*/  VIADD R10, R232, UR4 ;  /* 0x00000004e80a7c36 */ /* 0x000fe20008000000 */
[----:B------:R-:W-:-:S03]  /*6440*/  VIADDMNMX R20, R15, R12, R233, PT ;  /* 0x0000000c0f147246 */ /* 0x000fc600038001e9 */
[----:B------:R-:W-:Y:S01]  /*6450*/  IMAD.IADD R14, R15, 0x1, R10 ;  /* 0x000000010f0e7824 */ /* 0x000fe200078e020a */
[----:B------:R-:W-:-:S06]  /*6460*/  WARPGROUP.DEPBAR.LE gsb0, 0x0 ;  /* 0x00008000000079c5 */ /* 0x000fcc0000010000 */
[----:B------:R-:W-:Y:S05]  /*6470*/  @P0 BRA `(.L_x_320) ;  /* 0x0000000000640947 */ /* 0x000fea0003800000 */
[----:B------:R-:W1:Y:S01]  /*6480*/  LDC R22, c[0x0][0x280] ;  /* 0x0000a000ff167b82 */ /* 0x000e620000000800 */
[----:B------:R-:W-:Y:S01]  /*6490*/  ULDC UR4, c[0x0][0x290] ;  /* 0x0000a40000047ab9 */ /* 0x000fe20000000800 */
[----:B------:R-:W-:Y:S01]  /*64a0*/  BSSY B0, `(.L_x_321) ;  /* 0x0000013000007945 */ /* 0x000fe20003800000 */
[----:B-1----:R-:W-:-:S04]  /*64b0*/  IADD3 R22, R15, UR4, -R22 ;  /* 0x000000040f167c10 */ /* 0x002fc8000fffe816 */
[----:B------:R-:W-:-:S13]  /*64c0*/  ISETP.GT.AND P0, PT, R22, -0x1, PT ;  /* 0xffffffff1600780c */ /* 0x000fda0003f04270 */
[----:B------:R-:W-:Y:S05]  /*64d0*/  @P0 BRA `(.L_x_322) ;  /* 0x0000000000240947 */ /* 0x000fea0003800000 */
[----:B------:R-:W-:Y:S01]  /*64e0*/  UISETP.NE.AND UP0, UPT, UR6, 0x1, UPT ;  /* 0x000000010600788c */ /* 0x000fe2000bf05270 */
[----:B------:R-:W-:-:S05]  /*64f0*/  LOP3.LUT R22, RZ, R22, RZ, 0x33, !PT ;  /* 0x00000016ff167212 */ /* 0x000fca00078e33ff */
[----:B------:R-:W-:-:S05]  /*6500*/  PLOP3.LUT P0, PT, PT, PT, UP0, 0x80, 0x0 ;  /* 0x000000000000781c */ /* 0x000fca0003f0f008 */
[----:B------:R-:W-:-:S08]  /*6510*/  @UP0 ULDC UR4, c[0x0][0x754] ;  /* 0x0001d50000040ab9 */ /* 0x000fd00000000800 */
[----:B------:R-:W-:Y:S01]  /*6520*/  @P0 IMAD.HI.U32 R5, R22, UR4, RZ ;  /* 0x0000000416050c27 */ /* 0x000fe2000f8e00ff */
[----:B------:R-:W-:-:S04]  /*6530*/  @UP0 ULDC UR4, c[0x0][0x758] ;  /* 0x0001d60000040ab9 */ /* 0x000fc80000000800 */
[----:B------:R-:W-:-:S04]  /*6540*/  @P0 SHF.R.U32.HI R22, RZ, UR4, R5 ;  /* 0x00000004ff160c19 */ /* 0x000fc80008011605 */
[----:B------:R-:W-:Y:S01]  /*6550*/  LOP3.LUT R22, RZ, R22, RZ, 0x33, !PT ;  /* 0x00000016ff167212 */ /* 0x000fe200078e33ff */
[----:B------:R-:W-:Y:S06]  /*6560*/  BRA `(.L_x_323) ;  /* 0x0000000000187947 */ /* 0x000fec0003800000 */
.L_x_322:
[----:B------:R-:W-:-:S06]  /*6570*/  UISETP.NE.AND UP0, UPT, UR6, 0x1, UPT ;  /* 0x000000010600788c */ /* 0x000fcc000bf05270 */
[----:B------:R-:W-:-:S05]  /*6580*/  PLOP3.LUT P0, PT, PT, PT, UP0, 0x80, 0x0 ;  /* 0x000000000000781c */ /* 0x000fca0003f0f008 */
[----:B------:R-:W-:-:S08]  /*6590*/  @UP0 ULDC UR4, c[0x0][0x754] ;  /* 0x0001d50000040ab9 */ /* 0x000fd00000000800 */
[----:B------:R-:W-:Y:S01]  /*65a0*/  @P0 IMAD.HI.U32 R5, R22, UR4, RZ ;  /* 0x0000000416050c27 */ /* 0x000fe2000f8e00ff */
[----:B------:R-:W-:-:S04]  /*65b0*/  @UP0 ULDC UR4, c[0x0][0x758] ;  /* 0x0001d60000040ab9 */ /* 0x000fc80000000800 */
[----:B------:R-:W-:-:S07]  /*65c0*/  @P0 SHF.R.U32.HI R22, RZ, UR4, R5 ;  /* 0x00000004ff160c19 */ /* 0x000fce0008011605 */
.L_x_323:
[----:B------:R-:W-:Y:S05]  /*65d0*/  BSYNC B0 ;  /* 0x0000000000007941 */ /* 0x000fea0003800000 */
.L_x_321:
[----:B------:R-:W-:-:S05]  /*65e0*/  IMAD R5, R22, UR6, R229 ;  /* 0x0000000616057c24 */ /* 0x000fca000f8e02e5 */
[----:B------:R-:W-:Y:S02]  /*65f0*/  VIMNMX R14, R14, R5, !PT ;  /* 0x000000050e0e7248 */ /* 0x000fe40007fe0100 */
[----:B------:R-:W-:-:S07]  /*6600*/  VIADDMNMX R20, R5, UR6, R20, PT ;  /* 0x0000000605147c46 */ /* 0x000fce000b800114 */
.L_x_320:
[----:B------:R-:W1:Y:S01]  /*6610*/  S2R R224, SR_CTAID.X ;  /* 0x0000000000e07919 */ /* 0x000e620000002500 */
[----:B------:R-:W-:-:S04]  /*6620*/  VIADD R15, R15, 0x8 ;  /* 0x000000080f0f7836 */ /* 0x000fc80000000000 */
[----:B------:R-:W-:Y:S01]  /*6630*/  IMAD.IADD R23, R10, 0x1, R15 ;  /* 0x000000010a177824 */ /* 0x000fe200078e020f */
[----:B------:R-:W-:Y:S01]  /*6640*/  VIADDMNMX R22, R15, R12, R233, PT ;  /* 0x0000000c0f167246 */ /* 0x000fe200038001e9 */
[----:B-1----:R-:W-:-:S05]  /*6650*/  IMAD R224, R224, -0x50, RZ ;  /* 0xffffffb0e0e07824 */ /* 0x002fca00078e02ff */
[C---:B------:R-:W-:Y:S02]  /*6660*/  ISETP.GE.AND P0, PT, R224.reuse, 0x1, PT ;  /* 0x00000001e000780c */ /* 0x040fe40003f06270 */
[----:B------:R-:W-:Y:S02]  /*6670*/  ISETP.GE.AND P1, PT, R224, 0x2, PT ;  /* 0x00000002e000780c */ /* 0x000fe40003f26270 */
[----:B------:R-:W-:Y:S02]  /*6680*/  ISETP.GT.AND P4, PT, R14, RZ, !P0 ;  /* 0x000000ff0e00720c */ /* 0x000fe40004784270 */
[----:B------:R-:W-:Y:S02]  /*6690*/  ISETP.GE.AND P2, PT, R224, 0x11, PT ;  /* 0x00000011e000780c */ /* 0x000fe40003f46270 */
[----:B------:R-:W-:Y:S02]  /*66a0*/  ISETP.GT.AND P5, PT, R14, 0x1, !P1 ;  /* 0x000000010e00780c */ /* 0x000fe40004fa4270 */
[----:B------:R-:W-:-:S02]  /*66b0*/  ISETP.LT.OR P4, PT, R20, 0x1, P4 ;  /* 0x000000011400780c */ /* 0x000fc40002781670 */
[----:B------:R-:W-:Y:S02]  /*66c0*/  ISETP.GT.AND P6, PT, R14, 0x10, !P2 ;  /* 0x000000100e00780c */ /* 0x000fe400057c4270 */
[----:B------:R-:W-:Y:S02]  /*66d0*/  ISETP.LT.OR P5, PT, R20, 0x2, P5 ;  /* 0x000000021400780c */ /* 0x000fe40002fa1670 */
[----:B------:R-:W-:Y:S02]  /*66e0*/  ISETP.GE.AND P3, PT, R224, 0x12, PT ;  /* 0x00000012e000780c */ /* 0x000fe40003f66270 */
[----:B------:R-:W-:Y:S02]  /*66f0*/  FSEL R7, R24, -INF , !P4 ;  /* 0xff80000018077808 */ /* 0x000fe40006000000 */
[----:B------:R-:W-:Y:S02]  /*6700*/  ISETP.LT.OR P6, PT, R20, 0x11, P6 ;  /* 0x000000111400780c */ /* 0x000fe400037c1670 */
[----:B------:R-:W-:-:S02]  /*6710*/  FSEL R25, R25, -INF , !P5 ;  /* 0xff80000019197808 */ /* 0x000fc40006800000 */
[----:B------:R-:W-:Y:S02]  /*6720*/  ISETP.GE.AND P4, PT, R224, 0x21, PT ;  /* 0x00000021e000780c */ /* 0x000fe40003f86270 */
[----:B------:R-:W-:Y:S02]  /*6730*/  ISETP.GT.AND P5, PT, R14, 0x11, !P3 ;  /* 0x000000110e00780c */ /* 0x000fe40005fa4270 */
[----:B------:R-:W-:Y:S02]  /*6740*/  FSEL R11, R28, -INF , !P6 ;  /* 0xff8000001c0b7808 */ /* 0x000fe40007000000 */
[----:B------:R-:W-:Y:S02]  /*6750*/  ISETP.GT.AND P6, PT, R14, 0x20, !P4 ;  /* 0x000000200e00780c */ /* 0x000fe400067c4270 */
[C---:B------:R-:W-:Y:S02]  /*6760*/  ISETP.LT.OR P5, PT, R20.reuse, 0x12, P5 ;  /* 0x000000121400780c */ /* 0x040fe40002fa1670 */
[----:B------:R-:W-:-:S02]  /*6770*/  ISETP.LT.OR P6, PT, R20, 0x21, P6 ;  /* 0x000000211400780c */ /* 0x000fc400037c1670 */
[----:B------:R-:W-:Y:S02]  /*6780*/  FSEL R29, R29, -INF , !P5 ;  /* 0xff8000001d1d7808 */ /* 0x000fe40006800000 */
[----:B------:R-:W-:Y:S02]  /*6790*/  ISETP.GE.AND P5, PT, R224, 0x22, PT ;  /* 0x00000022e000780c */ /* 0x000fe40003fa6270 */
[----:B------:R-:W-:Y:S02]  /*67a0*/  FSEL R9, R32, -INF , !P6 ;  /* 0xff80000020097808 */ /* 0x000fe40007000000 */
[----:B------:R-:W-:-:S04]  /*67b0*/  ISETP.GT.AND P6, PT, R14, 0x21, !P5 ;  /* 0x000000210e00780c */ /* 0x000fc80006fc4270 */
[----:B------:R-:W-:-:S04]  /*67c0*/  ISETP.LT.OR P6, PT, R20, 0x22, P6 ;  /* 0x000000221400780c */ /* 0x000fc800037c1670 */
[----:B------:R-:W-:Y:S02]  /*67d0*/  FSEL R33, R33, -INF , !P6 ;  /* 0xff80000021217808 */ /* 0x000fe40007000000 */
[----:B------:R-:W-:-:S04]  /*67e0*/  ISETP.GE.AND P6, PT, R224, 0x31, PT ;  /* 0x00000031e000780c */ /* 0x000fc80003fc6270 */
        /* <DEDUP_REMOVED lines=15> */
[----:B------:R-:W-:-:S13]  /*68e0*/  PLOP3.LUT P6, PT, PT, PT, UP1, 0x40, 0x0 ;  /* 0x000000000000781c */ /* 0x000fda0003fce818 */
        /* <DEDUP_REMOVED lines=12> */
[----:B------:R-:W-:Y:S01]  /*69b0*/  PLOP3.LUT P6, PT, PT, PT, UP0, 0x80, 0x0 ;  /* 0x000000000000781c */ /* 0x000fe20003fcf008 */
[----:B------:R-:W-:-:S12]  /*69c0*/  @UP0 ULDC UR4, c[0x0][0x758] ;  /* 0x0001d60000040ab9 */ /* 0x000fd80000000800 */
[----:B------:R-:W-:-:S04]  /*69d0*/  @P6 SHF.R.U32.HI R10, RZ, UR4, R12 ;  /* 0x00000004ff0a6c19 */ /* 0x000fc8000801160c */
[----:B------:R-:W-:Y:S01]  /*69e0*/  LOP3.LUT R10, RZ, R10, RZ, 0x33, !PT ;  /* 0x0000000aff0a7212 */ /* 0x000fe200078e33ff */
[----:B------:R-:W-:Y:S06]  /*69f0*/  BRA `(.L_x_327) ;  /* 0x00000000001c7947 */ /* 0x000fec0003800000 */
.L_x_326:
[----:B------:R-:W-:-:S06]  /*6a00*/  UISETP.NE.AND UP0, UPT, UR6, 0x1, UPT ;  /* 0x000000010600788c */ /* 0x000fcc000bf05270 */
[----:B------:R-:W-:-:S05]  /*6a10*/  PLOP3.LUT P6, PT, PT, PT, UP0, 0x80, 0x0 ;  /* 0x000000000000781c */ /* 0x000fca0003fcf008 */
[----:B------:R-:W-:-:S08]  /*6a20*/  @UP0 ULDC UR4, c[0x0][0x754] ;  /* 0x0001d50000040ab9 */ /* 0x000fd00000000800 */
[----:B------:R-:W-:Y:S01]  /*6a30*/  @P6 IMAD.HI.U32 R12, R10, UR4, RZ ;  /* 0x000000040a0c6c27 */ /* 0x000fe2000f8e00ff */
[----:B------:R-:W-:Y:S01]  /*6a40*/  PLOP3.LUT P6, PT, PT, PT, UP0, 0x80, 0x0 ;  /* 0x000000000000781c */ /* 0x000fe20003fcf008 */
[----:B------:R-:W-:-:S12]  /*6a50*/  @UP0 ULDC UR4, c[0x0][0x758] ;  /* 0x0001d60000040ab9 */ /* 0x000fd80000000800 */
[----:B------:R-:W-:-:S07]  /*6a60*/  @P6 SHF.R.U32.HI R10, RZ, UR4, R12 ;  /* 0x00000004ff0a6c19 */ /* 0x000fce000801160c */
.L_x_327:
[----:B------:R-:W-:Y:S05]  /*6a70*/  BSYNC B0 ;  /* 0x0000000000007941 */ /* 0x000fea0003800000 */
.L_x_325:
[----:B------:R-:W-:-:S05]  /*6a80*/  IMAD R10, R10, UR6, R229 ;  /* 0x000000060a0a7c24 */ /* 0x000fca000f8e02e5 */
[----:B------:R-:W-:Y:S02]  /*6a90*/  VIMNMX R23, R23, R10, !PT ;  /* 0x0000000a17177248 */ /* 0x000fe40007fe0100 */
[----:B------:R-:W-:-:S07]  /*6aa0*/  VIADDMNMX R22, R10, UR6, R22, PT ;  /* 0x000000060a167c46 */ /* 0x000fce000b800116 */
.L_x_324:
[C---:B------:R-:W-:Y:S01]  /*6ab0*/  ISETP.GT.AND P3, PT, R23.reuse, 0x11, !P3 ;  /* 0x000000111700780c */ /* 0x040fe20005f64270 */
[----:B------:R-:W-:Y:S01]  /*6ac0*/  ULDC UR4, c[0x0][0x744] ;  /* 0x0001d10000047ab9 */ /* 0x000fe20000000800 */
[C---:B------:R-:W-:Y:S01]  /*6ad0*/  ISETP.GT.AND P2, PT, R23.reuse, 0x10, !P2 ;  /* 0x000000101700780c */ /* 0x040fe20005744270 */
[----:B------:R-:W-:Y:S01]  /*6ae0*/  IMAD R32, R18, 0x4, R17 ;  /* 0x0000000412207824 */ /* 0x000fe200078e0211 */
[----:B------:R-:W-:Y:S01]  /*6af0*/  ISETP.GT.AND P4, PT, R23, 0x20, !P4 ;  /* 0x000000201700780c */ /* 0x000fe20006784270 */
[--C-:B--2---:R-:W-:Y:S01]  /*6b00*/  FFMA.FTZ R10, R5, UR4, -R8.reuse ;  /* 0x00000004050a7c23 */ /* 0x104fe20008010808 */
[C---:B------:R-:W-:Y:S01]  /*6b10*/  ISETP.LT.OR P3, PT, R22.reuse, 0x12, P3 ;  /* 0x000000121600780c */ /* 0x040fe20001f61670 */
[--C-:B------:R-:W-:Y:S01]  /*6b20*/  FFMA.FTZ R7, R7, UR4, -R8.reuse ;  /* 0x0000000407077c23 */ /* 0x100fe20008010808 */
[C---:B------:R-:W-:Y:S01]  /*6b30*/  ISETP.LT.OR P2, PT, R22.reuse, 0x11, P2 ;  /* 0x000000111600780c */ /* 0x040fe20001741670 */
[--C-:B------:R-:W-:Y:S01]  /*6b40*/  FFMA.FTZ R20, R25, UR4, -R8.reuse ;  /* 0x0000000419147c23 */ /* 0x100fe20008010808 */
[----:B------:R-:W-:Y:S01]  /*6b50*/  ISETP.LT.OR P4, PT, R22, 0x21, P4 ;  /* 0x000000211600780c */ /* 0x000fe20002781670 */
[--C-:B------:R-:W-:Y:S01]  /*6b60*/  FFMA.FTZ R11, R11, UR4, -R8.reuse ;  /* 0x000000040b0b7c23 */ /* 0x100fe20008010808 */
[----:B------:R-:W-:Y:S01]  /*6b70*/  ISETP.GE.AND P6, PT, R224, 0x32, PT ;  /* 0x00000032e000780c */ /* 0x000fe20003fc6270 */
[--C-:B------:R-:W-:Y:S01]  /*6b80*/  FFMA.FTZ R14, R29, UR4, -R8.reuse ;  /* 0x000000041d0e7c23 */ /* 0x100fe20008010808 */
[----:B------:R-:W-:Y:S01]  /*6b90*/  FSEL R31, R31, -INF , !P3 ;  /* 0xff8000001f1f7808 */ /* 0x000fe20005800000 */
[--C-:B------:R-:W-:Y:S01]  /*6ba0*/  FFMA.FTZ R9, R9, UR4, -R8.reuse ;  /* 0x0000000409097c23 */ /* 0x100fe20008010808 */
[----:B------:R-:W-:Y:S01]  /*6bb0*/  FSEL R15, R30, -INF , !P2 ;  /* 0xff8000001e0f7808 */ /* 0x000fe20005000000 */
[--C-:B------:R-:W-:Y:S01]  /*6bc0*/  FFMA.FTZ R12, R33, UR4, -R8.reuse ;  /* 0x00000004210c7c23 */ /* 0x100fe20008010808 */
[----:B------:R-:W-:Y:S01]  /*6bd0*/  FSEL R21, R34, -INF , !P4 ;  /* 0xff80000022157808 */ /* 0x000fe20006000000 */
[--C-:B------:R-:W-:Y:S01]  /*6be0*/  FFMA.FTZ R5, R37, UR4, -R8.reuse ;  /* 0x0000000425057c23 */ /* 0x100fe20008010808 */
[C---:B------:R-:W-:Y:S01]  /*6bf0*/  ISETP.GT.AND P3, PT, R23.reuse, 0x31, !P6 ;  /* 0x000000311700780c */ /* 0x040fe20007764270 */
[----:B------:R-:W1:Y:S01]  /*6c00*/  LDS R30, [R32+0x2c300] ;  /* 0x02c30000201e7984 */ /* 0x000e620000000800 */
[C---:B------:R-:W-:Y:S01]  /*6c10*/  ISETP.GE.AND P2, PT, R224.reuse, 0x31, PT ;  /* 0x00000031e000780c */ /* 0x040fe20003f46270 */
[----:B------:R-:W2:Y:S01]  /*6c20*/  MUFU.EX2 R7, R7 ;  /* 0x0000000700077308 */ /* 0x000ea20000000800 */
[C---:B------:R-:W-:Y:S01]  /*6c30*/  ISETP.GE.AND P4, PT, R224.reuse, 0x41, PT ;  /* 0x00000041e000780c */ /* 0x040fe20003f86270 */
[----:B------:R-:W-:Y:S01]  /*6c40*/  UMOV UR57, 0x40000040 ;  /* 0x4000004000397882 */ /* 0x000fe20000000000 */
[----:B------:R-:W-:Y:S01]  /*6c50*/  ISETP.GE.AND P6, PT, R224, 0x42, PT ;  /* 0x00000042e000780c */ /* 0x000fe20003fc6270 */
[----:B------:R-:W-:Y:S01]  /*6c60*/  UMOV UR59, 0x40 ;  /* 0x00000040003b7882 */ /* 0x000fe20000000000 */
[C---:B------:R-:W-:Y:S01]  /*6c70*/  ISETP.GT.AND P0, PT, R23.reuse, RZ, !P0 ;  /* 0x000000ff1700720c */ /* 0x040fe20004704270 */
[----:B------:R-:W-:Y:S01]  /*6c80*/  UMOV UR9, UR57 ;  /* 0x0000003900097c82 */ /* 0x000fe20008000000 */
[C---:B------:R-:W-:Y:S01]  /*6c90*/  ISETP.GT.AND P1, PT, R23.reuse, 0x1, !P1 ;  /* 0x000000011700780c */ /* 0x040fe20004f24270 */
[----:B------:R-:W-:Y:S01]  /*6ca0*/  MUFU.EX2 R20, R20 ;  /* 0x0000001400147308 */ /* 0x000fe20000000800 */
[C---:B------:R-:W-:Y:S01]  /*6cb0*/  ISETP.GT.AND P5, PT, R23.reuse, 0x21, !P5 ;  /* 0x000000211700780c */ /* 0x040fe20006fa4270 */
[----:B------:R-:W-:Y:S01]  /*6cc0*/  UMOV UR11, 0x40 ;  /* 0x00000040000b7882 */ /* 0x000fe20000000000 */
[C---:B------:R-:W-:Y:S01]  /*6cd0*/  ISETP.GT.AND P2, PT, R23.reuse, 0x30, !P2 ;  /* 0x000000301700780c */ /* 0x040fe20005744270 */
[----:B------:R-:W-:Y:S01]  /*6ce0*/  UMOV UR13, UR57 ;  /* 0x00000039000d7c82 */ /* 0x000fe20008000000 */
[C---:B------:R-:W-:Y:S01]  /*6cf0*/  ISETP.GT.AND P4, PT, R23.reuse, 0x40, !P4 ;  /* 0x000000401700780c */ /* 0x040fe20006784270 */
[----:B------:R-:W-:Y:S01]  /*6d00*/  UMOV UR15, 0x40 ;  /* 0x00000040000f7882 */ /* 0x000fe20000000000 */
[----:B------:R-:W-:Y:S01]  /*6d10*/  ISETP.GT.AND P6, PT, R23, 0x41, !P6 ;  /* 0x000000411700780c */ /* 0x000fe200077c4270 */
[--C-:B------:R-:W-:Y:S01]  /*6d20*/  FFMA.FTZ R23, R13, UR4, -R8.reuse ;  /* 0x000000040d177c23 */ /* 0x100fe20008010808 */
[C---:B------:R-:W-:Y:S01]  /*6d30*/  ISETP.LT.OR P0, PT, R22.reuse, 0x1, P0 ;  /* 0x000000011600780c */ /* 0x040fe20000701670 */
[----:B------:R-:W-:Y:S01]  /*6d40*/  FFMA.FTZ R13, R41, UR4, -R8 ;  /* 0x00000004290d7c23 */ /* 0x000fe20008010808 */
[C---:B------:R-:W-:Y:S01]  /*6d50*/  ISETP.LT.OR P1, PT, R22.reuse, 0x2, P1 ;  /* 0x000000021600780c */ /* 0x040fe20000f21670 */
[----:B------:R4:W-:Y:S01]  /*6d60*/  MUFU.EX2 R8, R23 ;  /* 0x0000001700087308 */ /* 0x0009e20000000800 */
[C---:B------:R-:W-:Y:S01]  /*6d70*/  ISETP.LT.OR P5, PT, R22.reuse, 0x22, P5 ;  /* 0x000000221600780c */ /* 0x040fe20002fa1670 */
[----:B------:R-:W-:Y:S01]  /*6d80*/  UMOV UR17, UR57 ;  /* 0x0000003900117c82 */ /* 0x000fe20008000000 */
[C---:B------:R-:W-:Y:S01]  /*6d90*/  ISETP.LT.OR P2, PT, R22.reuse, 0x31, P2 ;  /* 0x000000311600780c */ /* 0x040fe20001741670 */
[----:B------:R-:W-:Y:S01]  /*6da0*/  UMOV UR19, 0x40 ;  /* 0x0000004000137882 */ /* 0x000fe20000000000 */
[C---:B------:R-:W-:Y:S01]  /*6db0*/  ISETP.LT.OR P3, PT, R22.reuse, 0x32, P3 ;  /* 0x000000321600780c */ /* 0x040fe20001f61670 */
[----:B------:R-:W-:Y:S01]  /*6dc0*/  UMOV UR49, 0x40000040 ;  /* 0x4000004000317882 */ /* 0x000fe20000000000 */
[----:B------:R-:W-:Y:S01]  /*6dd0*/  ISETP.LT.OR P4, PT, R22, 0x41, P4 ;  /* 0x000000411600780c */ /* 0x000fe20002781670 */
[----:B------:R-:W5:Y:S01]  /*6de0*/  MUFU.EX2 R12, R12 ;  /* 0x0000000c000c7308 */ /* 0x000f620000000800 */
[----:B----4-:R-:W-:Y:S01]  /*6df0*/  FSEL R23, R26, -INF , !P0 ;  /* 0xff8000001a177808 */ /* 0x010fe20004000000 */
[----:B------:R-:W-:Y:S01]  /*6e00*/  UMOV UR51, 0x40 ;  /* 0x0000004000337882 */ /* 0x000fe20000000000 */
[----:B------:R-:W4:Y:S01]  /*6e10*/  LDS R26, [R32+0x2c320] ;  /* 0x02c32000201a7984 */ /* 0x000f220000000800 */
[----:B------:R-:W-:Y:S01]  /*6e20*/  ISETP.LT.OR P6, PT, R22, 0x42, P6 ;  /* 0x000000421600780c */ /* 0x000fe200037c1670 */
[----:B------:R-:W-:Y:S01]  /*6e30*/  VIADD R22, R17, 0x2c500 ;  /* 0x0002c50011167836 */ /* 0x000fe20000000000 */
[----:B------:R-:W-:Y:S01]  /*6e40*/  FSEL R27, R27, -INF , !P1 ;  /* 0xff8000001b1b7808 */ /* 0x000fe20004800000 */
[----:B---3--:R-:W-:Y:S01]  /*6e50*/  FFMA.FTZ R34, R23, UR4, -R6 ;  /* 0x0000000417227c23 */ /* 0x008fe20008010806 */
[----:B------:R-:W-:Y:S01]  /*6e60*/  FSEL R35, R35, -INF , !P5 ;  /* 0xff80000023237808 */ /* 0x000fe20006800000 */
[----:B------:R-:W3:Y:S01]  /*6e70*/  MUFU.EX2 R9, R9 ;  /* 0x0000000900097308 */ /* 0x000ee20000000800 */
[----:B------:R-:W-:Y:S01]  /*6e80*/  SHF.R.U32.HI R24, RZ, 0x4, R22 ;  /* 0x00000004ff187819 */ /* 0x000fe20000011616 */
[--C-:B------:R-:W-:Y:S01]  /*6e90*/  FFMA.FTZ R22, R15, UR4, -R6.reuse ;  /* 0x000000040f167c23 */ /* 0x100fe20008010806 */
[--C-:B------:R-:W-:Y:S01]  /*6ea0*/  FFMA.FTZ R25, R27, UR4, -R6.reuse ;  /* 0x000000041b197c23 */ /* 0x100fe20008010806 */
[----:B------:R-:W-:Y:S01]  /*6eb0*/  FSEL R29, R38, -INF , !P2 ;  /* 0xff800000261d7808 */ /* 0x000fe20005000000 */
[--C-:B------:R-:W-:Y:S01]  /*6ec0*/  FFMA.FTZ R36, R35, UR4, -R6.reuse ;  /* 0x0000000423247c23 */ /* 0x100fe20008010806 */
[----:B------:R-:W-:Y:S01]  /*6ed0*/  LOP3.LUT R15, R24, 0x3fff, RZ, 0xc0, !PT ;  /* 0x00003fff180f7812 */ /* 0x000fe200078ec0ff */
[--C-:B------:R-:W-:Y:S01]  /*6ee0*/  FFMA.FTZ R24, R31, UR4, -R6.reuse ;  /* 0x000000041f187c23 */ /* 0x100fe20008010806 */
[----:B------:R-:W-:Y:S01]  /*6ef0*/  FSEL R27, R42, -INF , !P4 ;  /* 0xff8000002a1b7808 */ /* 0x000fe20006000000 */
[--C-:B------:R-:W-:Y:S01]  /*6f00*/  FFMA.FTZ R35, R29, UR4, -R6.reuse ;  /* 0x000000041d237c23 */ /* 0x100fe20008010806 */
[----:B------:R-:W-:Y:S01]  /*6f10*/  FSEL R39, R39, -INF , !P3 ;  /* 0xff80000027277808 */ /* 0x000fe20005800000 */
[--C-:B------:R-:W-:Y:S01]  /*6f20*/  FFMA.FTZ R31, R21, UR4, -R6.reuse ;  /* 0x00000004151f7c23 */ /* 0x100fe20008010806 */
[----:B------:R-:W-:Y:S01]  /*6f30*/  FSEL R43, R43, -INF , !P6 ;  /* 0xff8000002b2b7808 */ /* 0x000fe20007000000 */
[--C-:B------:R-:W-:Y:S01]  /*6f40*/  FFMA.FTZ R28, R27, UR4, -R6.reuse ;  /* 0x000000041b1c7c23 */ /* 0x100fe20008010806 */
[----:B------:R-:W-:Y:S01]  /*6f50*/  LOP3.LUT R15, R15, 0x80000, RZ, 0xfc, !PT ;  /* 0x000800000f0f7812 */ /* 0x000fe200078efcff */
[--C-:B------:R-:W-:Y:S01]  /*6f60*/  FFMA.FTZ R29, R39, UR4, -R6.reuse ;  /* 0x00000004271d7c23 */ /* 0x100fe20008010806 */
[----:B------:R-:W-:Y:S01]  /*6f70*/  MUFU.EX2 R25, R25 ;  /* 0x0000001900197308 */ /* 0x000fe20000000800 */
[----:B------:R-:W-:Y:S01]  /*6f80*/  FFMA.FTZ R27, R43, UR4, -R6 ;  /* 0x000000042b1b7c23 */ /* 0x000fe20008010806 */
[----:B-1----:R-:W-:Y:S01]  /*6f90*/  FADD.FTZ R44, R44, -R30 ;  /* 0x8000001e2c2c7221 */ /* 0x002fe20000010000 */
[----:B------:R-:W-:-:S02]  /*6fa0*/  VIADD R6, R15, 0x80 ;  /* 0x000000800f067836 */ /* 0x000fc40000000000 */
[--C-:B------:R-:W-:Y:S01]  /*6fb0*/  FADD.FTZ R53, R53, -R30.reuse ;  /* 0x8000001e35357221 */ /* 0x100fe20000010000 */
[--C-:B------:R-:W-:Y:S01]  /*6fc0*/  FADD.FTZ R52, R52, -R30.reuse ;  /* 0x8000001e34347221 */ /* 0x100fe20000010000 */
[----:B--2---:R-:W-:Y:S01]  /*6fd0*/  FMUL.FTZ R44, R7, R44 ;  /* 0x0000002c072c7220 */ /* 0x004fe20000410000 */
[--C-:B------:R-:W-:Y:S01]  /*6fe0*/  FADD.FTZ R45, R45, -R30.reuse ;  /* 0x8000001e2d2d7221 */ /* 0x100fe20000010000 */
[----:B------:R-:W1:Y:S01]  /*6ff0*/  MUFU.EX2 R34, R34 ;  /* 0x0000002200227308 */ /* 0x000e620000000800 */
[----:B------:R-:W-:Y:S01]  /*7000*/  R2UR UR4, R6 ;  /* 0x00000000060472ca */ /* 0x000fe200000e0000 */
[----:B------:R-:W-:Y:S02]  /*7010*/  VIADD R6, R15, 0x100 ;  /* 0x000001000f067836 */ /* 0x000fe40000000000 */
[C---:B-----5:R-:W-:Y:S01]  /*7020*/  FMUL.FTZ R53, R12.reuse, R53 ;  /* 0x000000350c357220 */ /* 0x060fe20000410000 */
[----:B---3--:R-:W-:Y:S01]  /*7030*/  FMUL.FTZ R52, R9, R52 ;  /* 0x0000003409347220 */ /* 0x008fe20000410000 */
[----:B------:R-:W-:Y:S01]  /*7040*/  F2FP.F16.F32.PACK_AB R12, R12, R9 ;  /* 0x000000090c0c723e */ /* 0x000fe200000000ff */
[----:B------:R-:W-:Y:S01]  /*7050*/  FADD.FTZ R48, R48, -R30 ;  /* 0x8000001e30307221 */ /* 0x000fe20000010000 */
[----:B------:R-:W-:Y:S01]  /*7060*/  R2UR UR5, R6 ;  /* 0x00000000060572ca */ /* 0x000fe200000e0000 */
[----:B------:R2:W3:Y:S01]  /*7070*/  MUFU.EX2 R21, R22 ;  /* 0x0000001600157308 */ /* 0x0004e20000000800 */
[----:B------:R-:W-:-:S02]  /*7080*/  VIADD R6, R15, 0x180 ;  /* 0x000001800f067836 */ /* 0x000fc40000000000 */
[----:B----4-:R-:W-:Y:S01]  /*7090*/  FADD.FTZ R37, R46, -R26 ;  /* 0x8000001a2e257221 */ /* 0x010fe20000010000 */
[--C-:B------:R-:W-:Y:S01]  /*70a0*/  FADD.FTZ R49, R49, -R30.reuse ;  /* 0x8000001e31317221 */ /* 0x100fe20000010000 */
[--C-:B------:R-:W-:Y:S01]  /*70b0*/  FADD.FTZ R32, R217, -R30.reuse ;  /* 0x8000001ed9207221 */ /* 0x100fe20000010000 */
[----:B------:R-:W-:Y:S01]  /*70c0*/  FADD.FTZ R33, R220, -R30 ;  /* 0x8000001edc217221 */ /* 0x000fe20000010000 */
[----:B------:R-:W-:Y:S01]  /*70d0*/  R2UR UR6, R6 ;  /* 0x00000000060672ca */ /* 0x000fe200000e0000 */
[--C-:B------:R-:W-:Y:S01]  /*70e0*/  FADD.FTZ R50, R50, -R26.reuse ;  /* 0x8000001a32327221 */ /* 0x100fe20000010000 */
[----:B------:R-:W4:Y:S01]  /*70f0*/  MUFU.EX2 R11, R11 ;  /* 0x0000000b000b7308 */ /* 0x000f220000000800 */
[----:B--2---:R-:W-:Y:S01]  /*7100*/  VIADD R22, R15, 0x200 ;  /* 0x000002000f167836 */ /* 0x004fe20000000000 */
[----:B------:R-:W-:Y:S01]  /*7110*/  F2FP.F16.F32.PACK_AB R6, R20, R7 ;  /* 0x000000071406723e */ /* 0x000fe200000000ff */
[--C-:B------:R-:W-:Y:S01]  /*7120*/  FADD.FTZ R38, R47, -R26.reuse ;  /* 0x8000001a2f267221 */ /* 0x100fe20000010000 */
[----:B-1----:R-:W-:Y:S01]  /*7130*/  F2FP.F16.F32.PACK_AB R7, R25, R34 ;  /* 0x000000221907723e */ /* 0x002fe200000000ff */
[----:B------:R-:W-:Y:S01]  /*7140*/  BAR.SYNC.DEFER_BLOCKING 0x9, 0x100 ;  /* 0x0244000000007b1d */ /* 0x000fe20000010000 */
[----:B------:R-:W-:Y:S01]  /*7150*/  R2UR UR7, R22 ;  /* 0x00000000160772ca */ /* 0x000fe200000e0000 */
[----:B------:R-:W-:Y:S01]  /*7160*/  FMUL.FTZ R34, R34, R37 ;  /* 0x0000002522227220 */ /* 0x000fe20000410000 */
[--C-:B------:R-:W-:Y:S01]  /*7170*/  FADD.FTZ R51, R51, -R26.reuse ;  /* 0x8000001a33337221 */ /* 0x100fe20000010000 */
[--C-:B------:R-:W-:Y:S01]  /*7180*/  FADD.FTZ R54, R54, -R26.reuse ;  /* 0x8000001a36367221 */ /* 0x100fe20000010000 */
[--C-:B------:R-:W-:Y:S01]  /*7190*/  FADD.FTZ R55, R55, -R26.reuse ;  /* 0x8000001a37377221 */ /* 0x100fe20000010000 */
[----:B------:R-:W1:Y:S01]  /*71a0*/  MUFU.EX2 R14, R14 ;  /* 0x0000000e000e7308 */ /* 0x000e620000000800 */
[--C-:B------:R-:W-:Y:S01]  /*71b0*/  FADD.FTZ R218, R218, -R26.reuse ;  /* 0x8000001adada7221 */ /* 0x100fe20000010000 */
[--C-:B------:R-:W-:Y:S01]  /*71c0*/  FADD.FTZ R219, R219, -R26.reuse ;  /* 0x8000001adbdb7221 */ /* 0x100fe20000010000 */
[--C-:B------:R-:W-:Y:S01]  /*71d0*/  FADD.FTZ R222, R222, -R26.reuse ;  /* 0x8000001adede7221 */ /* 0x100fe20000010000 */
[----:B------:R-:W-:Y:S01]  /*71e0*/  FADD.FTZ R26, R223, -R26 ;  /* 0x8000001adf1a7221 */ /* 0x000fe20000010000 */
[----:B------:R-:W-:Y:S01]  /*71f0*/  FMUL.FTZ R45, R20, R45 ;  /* 0x0000002d142d7220 */ /* 0x000fe20000410000 */
[----:B------:R-:W-:Y:S01]  /*7200*/  FMUL.FTZ R33, R8, R33 ;  /* 0x0000002108217220 */ /* 0x000fe20000410000 */
[----:B---3--:R-:W-:Y:S01]  /*7210*/  FMUL.FTZ R50, R21, R50 ;  /* 0x0000003215327220 */ /* 0x008fe20000410000 */
[----:B------:R-:W-:Y:S01]  /*7220*/  MUFU.EX2 R10, R10 ;  /* 0x0000000a000a7308 */ /* 0x000fe20000000800 */
[----:B----4-:R-:W-:Y:S01]  /*7230*/  FMUL.FTZ R48, R11, R48 ;  /* 0x000000300b307220 */ /* 0x010fe20000410000 */
[----:B------:R-:W-:Y:S01]  /*7240*/  FMUL.FTZ R25, R25, R38 ;  /* 0x0000002619197220 */ /* 0x000fe20000410000 */
[----:B------:R-:W-:Y:S01]  /*7250*/  F2FP.F16.F32.PACK_AB R52, R53, R52 ;  /* 0x000000343534723e */ /* 0x000fe200000000ff */
[----:B------:R-:W-:Y:S01]  /*7260*/  UMOV UR10, UR4 ;  /* 0x00000004000a7c82 */ /* 0x000fe20008000000 */
[----:B------:R-:W-:Y:S01]  /*7270*/  R2UR UR58, R15 ;  /* 0x000000000f3a72ca */ /* 0x000fe200000e0000 */
[----:B------:R-:W-:Y:S01]  /*7280*/  UMOV UR14, UR5 ;  /* 0x00000005000e7c82 */ /* 0x000fe20008000000 */
[----:B------:R-:W-:Y:S01]  /*7290*/  F2FP.F16.F32.PACK_AB R25, R25, R34 ;  /* 0x000000221919723e */ /* 0x000fe200000000ff */
[----:B------:R-:W2:Y:S01]  /*72a0*/  MUFU.EX2 R13, R13 ;  /* 0x0000000d000d7308 */ /* 0x000ea20000000800 */
[C---:B-1----:R-:W-:Y:S01]  /*72b0*/  F2FP.F16.F32.PACK_AB R20, R14.reuse, R11 ;  /* 0x0000000b0e14723e */ /* 0x042fe200000000ff */
[----:B------:R-:W-:Y:S01]  /*72c0*/  STSM.16.M88.2 [R0+0x2c500], R6 ;  /* 0x02c5000600007844 */ /* 0x000fe20000000100 */
[----:B------:R-:W-:Y:S01]  /*72d0*/  FMUL.FTZ R49, R14, R49 ;  /* 0x000000310e317220 */ /* 0x000fe20000410000 */
[----:B------:R-:W-:Y:S01]  /*72e0*/  UMOV UR18, UR6 ;  /* 0x0000000600127c82 */ /* 0x000fe20008000000 */
[----:B------:R-:W-:Y:S01]  /*72f0*/  UMOV UR53, UR49 ;  /* 0x0000003100357c82 */ /* 0x000fe20008000000 */
[----:B------:R-:W-:Y:S01]  /*7300*/  UMOV UR55, 0x40 ;  /* 0x0000004000377882 */ /* 0x000fe20000000000 */
[----:B------:R-:W-:Y:S01]  /*7310*/  UMOV UR45, UR49 ;  /* 0x00000031002d7c82 */ /* 0x000fe20008000000 */
[----:B------:R-:W1:Y:S01]  /*7320*/  MUFU.EX2 R24, R24 ;  /* 0x0000001800187308 */ /* 0x000e620000000800 */
[----:B------:R-:W-:Y:S01]  /*7330*/  F2FP.F16.F32.PACK_AB R48, R49, R48 ;  /* 0x000000303130723e */ /* 0x000fe200000000ff */
[----:B------:R-:W-:Y:S01]  /*7340*/  UMOV UR47, 0x40 ;  /* 0x00000040002f7882 */ /* 0x000fe20000000000 */
[----:B------:R-:W-:Y:S01]  /*7350*/  UMOV UR29, 0x40000040 ;  /* 0x40000040001d7882 */ /* 0x000fe20000000000 */
[----:B------:R-:W-:Y:S01]  /*7360*/  UMOV UR31, 0x40 ;  /* 0x00000040001f7882 */ /* 0x000fe20000000000 */
[----:B------:R-:W-:Y:S01]  /*7370*/  UMOV UR41, UR29 ;  /* 0x0000001d00297c82 */ /* 0x000fe20008000000 */
[----:B------:R-:W-:Y:S01]  /*7380*/  UMOV UR43, 0x40 ;  /* 0x00000040002b7882 */ /* 0x000fe20000000000 */
[----:B------:R-:W-:Y:S01]  /*7390*/  UMOV UR37, UR29 ;  /* 0x0000001d00257c82 */ /* 0x000fe20008000000 */
[----:B------:R-:W3:Y:S01]  /*73a0*/  MUFU.EX2 R5, R5 ;  /* 0x0000000500057308 */ /* 0x000ee20000000800 */
[----:B--2---:R-:W-:Y:S01]  /*73b0*/  F2FP.F16.F32.PACK_AB R8, R13, R8 ;  /* 0x000000080d08723e */ /* 0x004fe200000000ff */
[----:B------:R-:W-:Y:S01]  /*73c0*/  UMOV UR39, 0x40 ;  /* 0x0000004000277882 */ /* 0x000fe20000000000 */
[----:B------:R-:W-:Y:S01]  /*73d0*/  UMOV UR33, UR29 ;  /* 0x0000001d00217c82 */ /* 0x000fe20008000000 */
[----:B------:R-:W-:Y:S01]  /*73e0*/  UMOV UR35, 0x40 ;  /* 0x0000004000237882 */ /* 0x000fe20000000000 */
[----:B------:R-:W-:Y:S01]  /*73f0*/  UMOV UR25, UR29 ;  /* 0x0000001d00197c82 */ /* 0x000fe20008000000 */
[----:B------:R-:W-:Y:S01]  /*7400*/  UMOV UR27, 0x40 ;  /* 0x00000040001b7882 */ /* 0x000fe20000000000 */
[----:B------:R-:W-:Y:S01]  /*7410*/  UMOV UR21, 0x40000040 ;  /* 0x4000004000157882 */ /* 0x000fe20000000000 */
[----:B------:R2:W4:Y:S01]  /*7420*/  MUFU.EX2 R23, R31 ;  /* 0x0000001f00177308 */ /* 0x0005220000000800 */
[C---:B-1----:R-:W-:Y:S01]  /*7430*/  F2FP.F16.F32.PACK_AB R21, R24.reuse, R21 ;  /* 0x000000151815723e */ /* 0x042fe200000000ff */
[----:B------:R-:W-:Y:S01]  /*7440*/  FMUL.FTZ R51, R24, R51 ;  /* 0x0000003318337220 */ /* 0x000fe20000410000 */
[----:B------:R-:W-:Y:S01]  /*7450*/  F2FP.F16.F32.PACK_AB R24, R45, R44 ;  /* 0x0000002c2d18723e */ /* 0x000fe200000000ff */
[----:B------:R-:W-:Y:S01]  /*7460*/  UMOV UR23, 0x40 ;  /* 0x0000004000177882 */ /* 0x000fe20000000000 */
[----:B------:R-:W-:Y:S01]  /*7470*/  VIADD R14, R15, 0xb0 ;  /* 0x000000b00f0e7836 */ /* 0x000fe20000000000 */
[----:B------:R1:W-:Y:S01]  /*7480*/  STSM.16.M88.2 [R0+0x2cd00], R20 ;  /* 0x02cd001400007844 */ /* 0x0003e20000000100 */
[----:B------:R-:W-:Y:S01]  /*7490*/  F2FP.F16.F32.PACK_AB R49, R51, R50 ;  /* 0x000000323331723e */ /* 0x000fe200000000ff */
[----:B------:R-:W5:Y:S01]  /*74a0*/  MUFU.EX2 R22, R36 ;  /* 0x0000002400167308 */ /* 0x000f620000000800 */
[--C-:B--2---:R-:W-:Y:S01]  /*74b0*/  FADD.FTZ R31, R216, -R30.reuse ;  /* 0x8000001ed81f7221 */ /* 0x104fe20000010000 */
[----:B------:R-:W-:Y:S01]  /*74c0*/  FADD.FTZ R30, R221, -R30 ;  /* 0x8000001edd1e7221 */ /* 0x000fe20000010000 */
[----:B---3--:R-:W-:-:S02]  /*74d0*/  FMUL.FTZ R32, R5, R32 ;  /* 0x0000002005207220 */ /* 0x008fc40000410000 */
[----:B------:R-:W-:Y:S01]  /*74e0*/  FMUL.FTZ R31, R10, R31 ;  /* 0x0000001f0a1f7220 */ /* 0x000fe20000410000 */
[----:B------:R-:W-:Y:S01]  /*74f0*/  FMUL.FTZ R30, R13, R30 ;  /* 0x0000001e0d1e7220 */ /* 0x000fe20000410000 */
[----:B------:R-:W-:Y:S01]  /*7500*/  F2FP.F16.F32.PACK_AB R10, R5, R10 ;  /* 0x0000000a050a723e */ /* 0x000fe200000000ff */
[----:B------:R-:W2:Y:S01]  /*7510*/  MUFU.EX2 R35, R35 ;  /* 0x0000002300237308 */ /* 0x000ea20000000800 */
[----:B----4-:R-:W-:Y:S01]  /*7520*/  FMUL.FTZ R54, R23, R54 ;  /* 0x0000003617367220 */ /* 0x010fe20000410000 */
[----:B------:R-:W-:Y:S01]  /*7530*/  F2FP.F16.F32.PACK_AB R32, R32, R31 ;  /* 0x0000001f2020723e */ /* 0x000fe200000000ff */
[----:B-1----:R-:W-:Y:S01]  /*7540*/  VIADD R20, R15, 0x130 ;  /* 0x000001300f147836 */ /* 0x002fe20000000000 */
[----:B------:R-:W-:-:S04]  /*7550*/  F2FP.F16.F32.PACK_AB R30, R30, R33 ;  /* 0x000000211e1e723e */ /* 0x000fc800000000ff */
[----:B------:R-:W1:Y:S01]  /*7560*/  MUFU.EX2 R36, R29 ;  /* 0x0000001d00247308 */ /* 0x000e620000000800 */
[C---:B-----5:R-:W-:Y:S01]  /*7570*/  F2FP.F16.F32.PACK_AB R13, R22.reuse, R23 ;  /* 0x00000017160d723e */ /* 0x060fe200000000ff */
[----:B------:R-:W-:Y:S01]  /*7580*/  FMUL.FTZ R55, R22, R55 ;  /* 0x0000003716377220 */ /* 0x000fe20000410000 */
[----:B------:R-:W-:-:S03]  /*7590*/  IMAD R22, R4, 0x2000, R17 ;  /* 0x0000200004167824 */ /* 0x000fc600078e0211 */
[----:B------:R-:W-:Y:S01]  /*75a0*/  STSM.16.M88.2 [R0+0x2d500], R12 ;  /* 0x02d5000c00007844 */ /* 0x000fe20000000100 */
[----:B------:R-:W-:Y:S01]  /*75b0*/  VIADD R6, R22, 0x24100 ;  /* 0x0002410016067836 */ /* 0x000fe20000000000 */
[----:B------:R-:W3:Y:S01]  /*75c0*/  MUFU.EX2 R9, R27 ;  /* 0x0000001b00097308 */ /* 0x000ee20000000800 */
[----:B--2---:R-:W-:Y:S01]  /*75d0*/  FMUL.FTZ R218, R35, R218 ;  /* 0x000000da23da7220 */ /* 0x004fe20000410000 */
[----:B------:R-:W-:Y:S02]  /*75e0*/  F2FP.F16.F32.PACK_AB R53, R55, R54 ;  /* 0x000000363735723e */ /* 0x000fe400000000ff */
[----:B------:R-:W-:-:S04]  /*75f0*/  SHF.R.U32.HI R6, RZ, 0x4, R6 ;  /* 0x00000004ff067819 */ /* 0x000fc80000011606 */
[----:B------:R-:W2:Y:S01]  /*7600*/  MUFU.EX2 R37, R28 ;  /* 0x0000001c00257308 */ /* 0x000ea20000000800 */
[C---:B-1----:R-:W-:Y:S01]  /*7610*/  F2FP.F16.F32.PACK_AB R11, R36.reuse, R35 ;  /* 0x00000023240b723e */ /* 0x042fe200000000ff */
[----:B------:R-:W-:Y:S01]  /*7620*/  FMUL.FTZ R219, R36, R219 ;  /* 0x000000db24db7220 */ /* 0x000fe20000410000 */
[----:B------:R-:W-:Y:S01]  /*7630*/  LOP3.LUT R23, R6, 0x3fff, RZ, 0xc0, !PT ;  /* 0x00003fff06177812 */ /* 0x000fe200078ec0ff */
[----:B------:R-:W-:Y:S02]  /*7640*/  VIADD R6, R15, 0x10 ;  /* 0x000000100f067836 */ /* 0x000fe40000000000 */
[----:B------:R-:W-:Y:S01]  /*7650*/  STSM.16.M88.2 [R0+0x2dd00], R10 ;  /* 0x02dd000a00007844 */ /* 0x000fe20000000100 */
[----:B------:R-:W-:Y:S01]  /*7660*/  R2UR UR56, R23 ;  /* 0x00000000173872ca */ /* 0x000fe200000e0000 */
[----:B---3--:R-:W-:Y:S01]  /*7670*/  FMUL.FTZ R5, R9, R26 ;  /* 0x0000001a09057220 */ /* 0x008fe20000410000 */
[----:B------:R-:W-:Y:S02]  /*7680*/  F2FP.F16.F32.PACK_AB R33, R219, R218 ;  /* 0x000000dadb21723e */ /* 0x000fe400000000ff */
[----:B------:R-:W-:Y:S01]  /*7690*/  R2UR UR50, R6 ;  /* 0x00000000063272ca */ /* 0x000fe200000e0000 */
[----:B------:R-:W-:Y:S01]  /*76a0*/  VIADD R6, R15, 0x110 ;  /* 0x000001100f067836 */ /* 0x000fe20000000000 */
[----:B--2---:R-:W-:Y:S01]  /*76b0*/  F2FP.F16.F32.PACK_AB R9, R9, R37 ;  /* 0x000000250909723e */ /* 0x004fe200000000ff */
[----:B------:R-:W-:-:S03]  /*76c0*/  FMUL.FTZ R222, R37, R222 ;  /* 0x000000de25de7220 */ /* 0x000fc60000410000 */
[----:B------:R-:W-:-:S03]  /*76d0*/  R2UR UR5, R6 ;  /* 0x00000000060572ca */ /* 0x000fc600000e0000 */
[----:B------:R-:W-:Y:S01]  /*76e0*/  UMOV UR8, UR56 ;  /* 0x0000003800087c82 */ /* 0x000fe20008000000 */
[----:B------:R-:W-:Y:S01]  /*76f0*/  UMOV UR12, UR56 ;  /* 0x00000038000c7c82 */ /* 0x000fe20008000000 */
[----:B------:R1:W-:Y:S01]  /*7700*/  STSM.16.M88.2 [R0+0x2e500], R8 ;  /* 0x02e5000800007844 */ /* 0x0003e20000000100 */
[----:B------:R-:W-:Y:S01]  /*7710*/  F2FP.F16.F32.PACK_AB R31, R5, R222 ;  /* 0x000000de051f723e */ /* 0x000fe200000000ff */
[----:B------:R-:W-:Y:S01]  /*7720*/  UMOV UR16, UR56 ;  /* 0x0000003800107c82 */ /* 0x000fe20008000000 */
[----:B------:R-:W-:Y:S01]  /*7730*/  VIADD R5, R23, 0x80 ;  /* 0x0000008017057836 */ /* 0x000fe20000000000 */
[----:B------:R-:W-:Y:S01]  /*7740*/  @!PT LDS RZ, [RZ] ;  /* 0x00000000fffff984 */ /* 0x000fe20000000800 */
[----:B------:R-:W-:Y:S01]  /*7750*/  @!PT LDS RZ, [RZ] ;  /* 0x00000000fffff984 */ /* 0x000fe20000000800 */
[----:B------:R-:W-:Y:S01]  /*7760*/  @!PT LDS RZ, [RZ] ;  /* 0x00000000fffff984 */ /* 0x000fe20000000800 */
[----:B------:R-:W-:Y:S01]  /*7770*/  @!PT LDS RZ, [RZ] ;  /* 0x00000000fffff984 */ /* 0x000fe20000000800 */
[----:B------:R2:W-:Y:S06]  /*7780*/  MEMBAR.ALL.CTA ;  /* 0x0000000000007992 */ /* 0x0005ec0000008000 */
[----:B--2---:R-:W2:Y:S01]  /*7790*/  FENCE.VIEW.ASYNC.S ;  /* 0x00000000000073c6 */ /* 0x004ea20000000000 */
[----:B------:R-:W-:Y:S01]  /*77a0*/  VIADD R6, R15, 0x210 ;  /* 0x000002100f067836 */ /* 0x000fe20000000000 */
[----:B------:R-:W-:Y:S01]  /*77b0*/  R2UR UR48, R5 ;  /* 0x00000000053072ca */ /* 0x000fe200000e0000 */
[----:B------:R-:W-:-:S03]  /*77c0*/  VIADD R5, R15, 0x90 ;  /* 0x000000900f057836 */ /* 0x000fc60000000000 */
[----:B------:R-:W-:Y:S01]  /*77d0*/  R2UR UR46, R6 ;  /* 0x00000000062e72ca */ /* 0x000fe200000e0000 */
[----:B------:R-:W-:Y:S01]  /*77e0*/  VIADD R6, R15, 0x20 ;  /* 0x000000200f067836 */ /* 0x000fe20000000000 */
[----:B-1----:R-:W-:Y:S02]  /*77f0*/  MOV R8, UR59 ;  /* 0x0000003b00087c02 */ /* 0x002fe40008000f00 */
[----:B------:R-:W-:Y:S01]  /*7800*/  R2UR UR4, R5 ;  /* 0x00000000050472ca */ /* 0x000fe200000e0000 */
[C---:B------:R-:W-:Y:S01]  /*7810*/  VIADD R5, R15.reuse, 0x190 ;  /* 0x000001900f057836 */ /* 0x040fe20000000000 */
[----:B------:R-:W-:Y:S02]  /*7820*/  MOV R9, UR58 ;  /* 0x0000003a00097c02 */ /* 0x000fe40008000f00 */
[----:B------:R-:W-:Y:S01]  /*7830*/  R2UR UR30, R6 ;  /* 0x00000000061e72ca */ /* 0x000fe200000e0000 */
[----:B------:R-:W-:Y:S01]  /*7840*/  VIADD R6, R15, 0x120 ;  /* 0x000001200f067836 */ /* 0x000fe20000000000 */
[----:B------:R-:W-:Y:S01]  /*7850*/  R2UR UR54, R5 ;  /* 0x00000000053672ca */ /* 0x000fe200000e0000 */
[----:B------:R-:W-:Y:S01]  /*7860*/  UMOV UR52, UR48 ;  /* 0x0000003000347c82 */ /* 0x000fe20008000000 */
[----:B------:R-:W-:Y:S01]  /*7870*/  UMOV UR44, UR48 ;  /* 0x00000030002c7c82 */ /* 0x000fe20008000000 */
[----:B------:R-:W-:Y:S01]  /*7880*/  VIADD R5, R23, 0x100 ;  /* 0x0000010017057836 */ /* 0x000fe20000000000 */
[----:B------:R-:W-:Y:S01]  /*7890*/  R2UR UR38, R6 ;  /* 0x00000000062672ca */ /* 0x000fe200000e0000 */
[----:B------:R-:W-:Y:S01]  /*78a0*/  VIADD R6, R15, 0x220 ;  /* 0x000002200f067836 */ /* 0x000fe20000000000 */
[----:B--2---:R-:W-:Y:S02]  /*78b0*/  BAR.SYNC.DEFER_BLOCKING 0x9, 0x100 ;  /* 0x0244000000007b1d */ /* 0x004fe40000010000 */
[----:B------:R-:W-:Y:S01]  /*78c0*/  R2UR UR28, R5 ;  /* 0x00000000051c72ca */ /* 0x000fe200000e0000 */
[C---:B------:R-:W-:Y:S01]  /*78d0*/  VIADD R5, R15.reuse, 0xa0 ;  /* 0x000000a00f057836 */ /* 0x040fe20000000000 */
[----:B------:R-:W-:Y:S01]  /*78e0*/  R2UR UR26, R6 ;  /* 0x00000000061a72ca */ /* 0x000fe200000e0000 */
[----:B------:R-:W-:-:S03]  /*78f0*/  VIADD R6, R15, 0x30 ;  /* 0x000000300f067836 */ /* 0x000fc60000000000 */
[----:B------:R-:W-:Y:S01]  /*7900*/  R2UR UR42, R5 ;  /* 0x00000000052a72ca */ /* 0x000fe200000e0000 */
[----:B------:R-:W-:Y:S01]  /*7910*/  VIADD R5, R15, 0x1a0 ;  /* 0x000001a00f057836 */ /* 0x000fe20000000000 */
[----:B------:R-:W-:Y:S01]  /*7920*/  R2UR UR22, R6 ;  /* 0x00000000061672ca */ /* 0x000fe200000e0000 */
[----:B------:R-:W-:-:S03]  /*7930*/  VIADD R6, R17, 0x2ed00 ;  /* 0x0002ed0011067836 */ /* 0x000fc60000000000 */
[----:B------:R-:W-:Y:S01]  /*7940*/  R2UR UR34, R5 ;  /* 0x00000000052272ca */ /* 0x000fe200000e0000 */
[----:B------:R-:W-:Y:S01]  /*7950*/  UMOV UR40, UR28 ;  /* 0x0000001c00287c82 */ /* 0x000fe20008000000 */
[----:B------:R-:W-:Y:S01]  /*7960*/  UMOV UR36, UR28 ;  /* 0x0000001c00247c82 */ /* 0x000fe20008000000 */
[----:B------:R-:W-:Y:S01]  /*7970*/  UMOV UR32, UR28 ;  /* 0x0000001c00207c82 */ /* 0x000fe20008000000 */
[----:B------:R-:W-:Y:S01]  /*7980*/  UMOV UR24, UR28 ;  /* 0x0000001c00187c82 */ /* 0x000fe20008000000 */
[----:B------:R-:W-:Y:S01]  /*7990*/  VIADD R5, R23, 0x180 ;  /* 0x0000018017057836 */ /* 0x000fe20000000000 */
[----:B------:R-:W-:-:S04]  /*79a0*/  SHF.R.U32.HI R6, RZ, 0x4, R6 ;  /* 0x00000004ff067819 */ /* 0x000fc80000011606 */
[----:B------:R-:W-:Y:S01]  /*79b0*/  R2UR UR20, R5 ;  /* 0x00000000051472ca */ /* 0x000fe200000e0000 */
[----:B------:R-:W-:Y:S01]  /*79c0*/  STSM.16.M88.2 [R0+0x2ed00], R24 ;  /* 0x02ed001800007844 */ /* 0x000fe20000000100 */
[----:B------:R-:W-:Y:S01]  /*79d0*/  IMAD R5, R4, 0x2800, R17 ;  /* 0x0000280004057824 */ /* 0x000fe200078e0211 */
[----:B------:R-:W-:Y:S02]  /*79e0*/  LOP3.LUT R216, R6, 0x3fff, RZ, 0xc0, !PT ;  /* 0x00003fff06d87812 */ /* 0x000fe400078ec0ff */
[----:B------:R-:W-:Y:S02]  /*79f0*/  STSM.16.M88.2 [R0+0x2f500], R48 ;  /* 0x02f5003000007844 */ /* 0x000fe40000000100 */
[----:B------:R-:W-:Y:S02]  /*7a00*/  SHF.R.U32.HI R5, RZ, 0x4, R5 ;  /* 0x00000004ff057819 */ /* 0x000fe40000011605 */
[----:B------:R-:W-:Y:S01]  /*7a10*/  STSM.16.M88.2 [R0+0x2fd00], R52 ;  /* 0x02fd003400007844 */ /* 0x000fe20000000100 */
[----:B------:R-:W-:-:S02]  /*7a20*/  LOP3.LUT R6, R216, 0x400000, RZ, 0xfc, !PT ;  /* 0x00400000d8067812 */ /* 0x000fc400078efcff */
[----:B------:R-:W-:Y:S01]  /*7a30*/  LOP3.LUT R5, R5, 0x3fff, RZ, 0xc0, !PT ;  /* 0x00003fff05057812 */ /* 0x000fe200078ec0ff */
[----:B------:R-:W-:Y:S04]  /*7a40*/  STSM.16.M88.2 [R0+0x30500], R32 ;  /* 0x0305002000007844 */ /* 0x000fe80000000100 */
        /* <DEDUP_REMOVED lines=32> */
[----:B------:R-:W-:Y:S01]  /*7c50*/  MOV R217, UR58 ;  /* 0x0000003a00d97c02 */ /* 0x000fe20008000f00 */
[----:B------:R-:W-:Y:S01]  /*7c60*/  UMOV UR58, UR6 ;  /* 0x00000006003a7c82 */ /* 0x000fe20008000000 */
[----:B------:R-:W-:Y:S01]  /*7c70*/  MOV R7, UR59 ;  /* 0x0000003b00077c02 */ /* 0x000fe20008000f00 */
[----:B------:R-:W-:Y:S01]  /*7c80*/  UMOV UR59, UR7 ;  /* 0x00000007003b7c82 */ /* 0x000fe20008000000 */
[----:B------:R-:W-:Y:S01]  /*7c90*/  MOV R11, UR58 ;  /* 0x0000003a000b7c02 */ /* 0x000fe20008000f00 */
[----:B------:R-:W-:Y:S01]  /*7ca0*/  UMOV UR58, UR10 ;  /* 0x0000000a003a7c82 */ /* 0x000fe20008000000 */
[----:B------:R-:W-:Y:S01]  /*7cb0*/  R2UR UR10, R14 ;  /* 0x000000000e0a72ca */ /* 0x000fe200000e0000 */
[----:B------:R-:W-:Y:S01]  /*7cc0*/  UMOV UR4, UR20 ;  /* 0x0000001400047c82 */ /* 0x000fe20008000000 */
[----:B------:R-:W-:Y:S01]  /*7cd0*/  MOV R10, UR59 ;  /* 0x0000003b000a7c02 */ /* 0x000fe20008000f00 */
[----:B------:R-:W-:Y:S01]  /*7ce0*/  UMOV UR59, UR11 ;  /* 0x0000000b003b7c82 */ /* 0x000fe20008000000 */
[----:B------:R-:W-:Y:S01]  /*7cf0*/  UMOV UR11, 0x40 ;  /* 0x00000040000b7882 */ /* 0x000fe20000000000 */
[----:B------:R-:W-:Y:S01]  /*7d00*/  R2UR UR6, R20 ;  /* 0x00000000140672ca */ /* 0x000fe200000e0000 */
[----:B------:R-:W-:Y:S01]  /*7d10*/  UMOV UR7, 0x40 ;  /* 0x0000004000077882 */ /* 0x000fe20000000000 */
[C---:B------:R-:W-:Y:S01]  /*7d20*/  VIADD R14, R15.reuse, 0x1b0 ;  /* 0x000001b00f0e7836 */ /* 0x040fe20000000000 */
[----:B------:R-:W-:Y:S01]  /*7d30*/  MOV R12, UR59 ;  /* 0x0000003b000c7c02 */ /* 0x000fe20008000f00 */
[----:B------:R-:W-:Y:S01]  /*7d40*/  VIADD R15, R15, 0x230 ;  /* 0x000002300f0f7836 */ /* 0x000fe20000000000 */
[----:B------:R-:W-:Y:S01]  /*7d50*/  MOV R221, UR58 ;  /* 0x0000003a00dd7c02 */ /* 0x000fe20008000f00 */
[----:B------:R-:W-:Y:S01]  /*7d60*/  UMOV UR59, 0x8 ;  /* 0x00000008003b7882 */ /* 0x000fe20000000000 */
[----:B------:R-:W-:Y:S01]  /*7d70*/  R2UR UR14, R14 ;  /* 0x000000000e0e72ca */ /* 0x000fe200000e0000 */
[----:B------:R-:W-:-:S02]  /*7d80*/  VIADD R14, R5, 0x80 ;  /* 0x00000080050e7836 */ /* 0x000fc40000000000 */
[----:B------:R-:W-:Y:S01]  /*7d90*/  IMAD.U32 R21, RZ, RZ, UR59 ;  /* 0x0000003bff157e24 */ /* 0x000fe2000f8e00ff */
        /* <DEDUP_REMOVED lines=15> */
[----:B------:R-:W-:Y:S01]  /*7e90*/  MOV R218, UR57 ;  /* 0x0000003900da7c02 */ /* 0x000fe20008000f00 */
[----:B------:R-:W-:Y:S01]  /*7ea0*/  UMOV UR57, UR13 ;  /* 0x0000000d00397c82 */ /* 0x000fe20008000000 */
[----:B------:R-:W-:Y:S01]  /*7eb0*/  UMOV UR12, UR20 ;  /* 0x00000014000c7c82 */ /* 0x000fe20008000000 */
[----:B------:R-:W-:Y:S01]  /*7ec0*/  UMOV UR13, UR21 ;  /* 0x00000015000d7c82 */ /* 0x000fe20008000000 */
[----:B------:R-:W-:-:S02]  /*7ed0*/  MOV R220, UR56 ;  /* 0x0000003800dc7c02 */ /* 0x000fc40008000f00 */
[----:B------:R-:W-:Y:S01]  /*7ee0*/  MOV R13, UR57 ;  /* 0x00000039000d7c02 */ /* 0x000fe20008000f00 */
[----:B------:R-:W-:Y:S01]  /*7ef0*/  UMOV UR57, 0x40000040 ;  /* 0x4000004000397882 */ /* 0x000fe20000000000 */
[----:B------:R-:W-:Y:S02]  /*7f00*/  WARPGROUP.DEPBAR.LE gsb0, 0x0 ;  /* 0x00008000000079c5 */ /* 0x000fe40000010000 */
[----:B------:R-:W-:-:S06]  /*7f10*/  WARPGROUP.ARRIVE ;  /* 0x00000000000079c5 */ /* 0x000fcc0000000000 */
[----:B------:R-:W-:Y:S01]  /*7f20*/  HGMMA.64x16x16.F32 R168, gdesc[UR16].tnspA.tnspB, R168, gsb0 ;  /* 0x6020000010a879f0 */ /* 0x000fe200080008a8 */
[----:B------:R-:W-:Y:S01]  /*7f30*/  R2UR UR16, R5 ;  /* 0x00000000051072ca */ /* 0x000fe200000e0000 */
[----:B------:R-:W-:Y:S01]  /*7f40*/  UMOV UR17, UR21 ;  /* 0x0000001500117c82 */ /* 0x000fe20008000000 */
[----:B------:R-:W-:Y:S01]  /*7f50*/  R2UR UR18, R15 ;  /* 0x000000000f1272ca */ /* 0x000fe200000e0000 */
[----:B------:R-:W-:Y:S01]  /*7f60*/  UMOV UR19, 0x40 ;  /* 0x0000004000137882 */ /* 0x000fe20000000000 */
[----:B------:R-:W-:-:S09]  /*7f70*/  VIADD R15, R6, 0x80 ;  /* 0x00000080060f7836 */ /* 0x000fd20000000000 */
        /* <DEDUP_REMOVED lines=15> */
[----:B------:R-:W-:Y:S02]  /*8070*/  UMOV UR29, 0x40000040 ;  /* 0x40000040001d7882 */ /* 0x000fe40000000000 */
        /* <DEDUP_REMOVED lines=14> */
[----:B------:R-:W-:-:S13]  /*8160*/  R2UR UR24, R6 ;  /* 0x00000000061872ca */ /* 0x000fda00000e0000 */
[----:B------:R-:W-:Y:S02]  /*8170*/  UMOV UR58, UR24 ;  /* 0x00000018003a7c82 */ /* 0x000fe40008000000 */
[----:B------:R-:W-:Y:S01]  /*8180*/  IMAD.U32 R20, RZ, RZ, UR58 ;  /* 0x0000003aff147e24 */ /* 0x000fe2000f8e00ff */
        /* <DEDUP_REMOVED lines=9> */
[----:B------:R-:W-:Y:S02]  /*8220*/  R2UR UR4, R14 ;  /* 0x000000000e0472ca */ /* 0x000fe400000e0000 */
[----:B------:R-:W-:Y:S01]  /*8230*/  R2UR UR5, R15 ;  /* 0x000000000f0572ca */ /* 0x000fe200000e0000 */
[----:B------:R-:W-:Y:S02]  /*8240*/  WARPGROUP.DEPBAR.LE gsb0, 0x0 ;  /* 0x00008000000079c5 */ /* 0x000fe40000010000 */
[----:B------:R-:W-:-:S06]  /*8250*/  WARPGROUP.ARRIVE ;  /* 0x00000000000079c5 */ /* 0x000fcc0000000000 */
[----:B------:R-:W-:Y:S03]  /*8260*/  HGMMA.64x16x16.F32 R184, gdesc[UR12].tnspA.tnspB, R184, gsb0 ;  /* 0x602000000cb879f0 */ /* 0x000fe600080008b8 */
[----:B------:R-:W-:Y:S02]  /*8270*/  WARPGROUP.DEPBAR.LE gsb0, 0x0 ;  /* 0x00008000000079c5 */ /* 0x000fe40000010000 */
[----:B------:R-:W-:-:S06]  /*8280*/  WARPGROUP.ARRIVE ;  /* 0x00000000000079c5 */ /* 0x000fcc0000000000 */
[----:B------:R-:W-:Y:S03]  /*8290*/  HGMMA.64x16x16.F32 R200, gdesc[UR16].tnspA.tnspB, R200, gsb0 ;  /* 0x6020000010c879f0 */ /* 0x000fe600080008c8 */
[----:B------:R-:W-:Y:S02]  /*82a0*/  WARPGROUP.DEPBAR.LE gsb0, 0x0 ;  /* 0x00008000000079c5 */ /* 0x000fe40000010000 */
[----:B------:R-:W-:Y:S01]  /*82b0*/  @!PT LDS RZ, [RZ] ;  /* 0x00000000fffff984 */ /* 0x000fe20000000800 */
[----:B------:R-:W-:Y:S01]  /*82c0*/  @!PT LDS RZ, [RZ] ;  /* 0x00000000fffff984 */ /* 0x000fe20000000800 */
[----:B------:R-:W-:Y:S01]  /*82d0*/  @!PT LDS RZ, [RZ] ;  /* 0x00000000fffff984 */ /* 0x000fe20000000800 */
[----:B------:R-:W-:Y:S01]  /*82e0*/  @!PT LDS RZ, [RZ] ;  /* 0x00000000fffff984 */ /* 0x000fe20000000800 */
[----:B------:R2:W-:Y:S06]  /*82f0*/  MEMBAR.ALL.CTA ;  /* 0x0000000000007992 */ /* 0x0005ec0000008000 */
[----:B--2---:R-:W2:Y:S02]  /*8300*/  FENCE.VIEW.ASYNC.S ;  /* 0x00000000000073c6 */ /* 0x004ea40000000000 */
[----:B--2---:R-:W-:Y:S06]  /*8310*/  BAR.SYNC.DEFER_BLOCKING 0x9, 0x100 ;  /* 0x0244000000007b1d */ /* 0x004fec0000010000 */
[----:B-1----:R-:W-:-:S06]  /*8320*/  WARPGROUP.ARRIVE ;  /* 0x00000000000079c5 */ /* 0x002fcc0000000000 */
[----:B------:R-:W-:Y:S01]  /*8330*/  HGMMA.64x64x16.F32 R24, gdesc[UR56].tnspA, RZ, !UPT, gsb0 ;  /* 0x20e00000381879f0 */ /* 0x000fe2000c0008ff */
[----:B------:R-:W-:Y:S01]  /*8340*/  UMOV UR56, UR4 ;  /* 0x0000000400387c82 */ /* 0x000fe20008000000 */
[----:B------:R-:W-:Y:S01]  /*8350*/  UMOV UR57, 0x40000040 ;  /* 0x4000004000397882 */ /* 0x000fe20000000000 */
[----:B------:R-:W-:Y:S01]  /*8360*/  UMOV UR58, UR5 ;  /* 0x00000005003a7c82 */ /* 0x000fe20008000000 */
[----:B------:R-:W-:Y:S01]  /*8370*/  UMOV UR59, 0x8 ;  /* 0x00000008003b7882 */ /* 0x000fe20000000000 */
[----:B------:R-:W-:Y:S02]  /*8380*/  IMAD.U32 R14, RZ, RZ, UR58 ;  /* 0x0000003aff0e7e24 */ /* 0x000fe4000f8e00ff */
[----:B------:R-:W-:Y:S01]  /*8390*/  IMAD.U32 R15, RZ, RZ, UR59 ;  /* 0x0000003bff0f7e24 */ /* 0x000fe2000f8e00ff */
[----:B------:R-:W-:Y:S02]  /*83a0*/  WARPGROUP.DEPBAR.LE gsb0, 0x0 ;  /* 0x00008000000079c5 */ /* 0x000fe40000010000 */
[----:B------:R-:W-:-:S06]  /*83b0*/  WARPGROUP.ARRIVE ;  /* 0x00000000000079c5 */ /* 0x000fcc0000000000 */
[----:B------:R-:W-:Y:S01]  /*83c0*/  HGMMA.64x64x16.F32 R24, gdesc[UR56].tnspA, R24, gsb0 ;  /* 0x20e00000381879f0 */ /* 0x000fe20008000818 */
[----:B------:R-:W-:Y:S01]  /*83d0*/  R2UR UR59, R12 ;  /* 0x000000000c3b72ca */ /* 0x000fe200000e0000 */
[----:B------:R-:W-:Y:S01]  /*83e0*/  VIADD R12, R5, 0x100 ;  /* 0x00000100050c7836 */ /* 0x000fe20000000000 */
[----:B------:R-:W-:Y:S01]  /*83f0*/  R2UR UR57, R13 ;  /* 0x000000000d3972ca */ /* 0x000fe200000e0000 */
[----:B------:R-:W-:Y:S01]  /*8400*/  VIADD R13, R6, 0x100 ;  /* 0x00000100060d7836 */ /* 0x000fe20000000000 */
[----:B------:R-:W-:Y:S02]  /*8410*/  R2UR UR58, R221 ;  /* 0x00000000dd3a72ca */ /* 0x000fe400000e0000 */
[----:B------:R-:W-:Y:S02]  /*8420*/  R2UR UR56, R220 ;  /* 0x00000000dc3872ca */ /* 0x000fe400000e0000 */
[----:B------:R-:W-:Y:S02]  /*8430*/  R2UR UR4, R12 ;  /* 0x000000000c0472ca */ /* 0x000fe400000e0000 */
[----:B------:R-:W-:-:S03]  /*8440*/  R2UR UR5, R13 ;  /* 0x000000000d0572ca */ /* 0x000fc600000e0000 */
[----:B------:R-:W-:Y:S01]  /*8450*/  UMOV UR33, UR59 ;  /* 0x0000003b00217c82 */ /* 0x000fe20008000000 */
[----:B------:R-:W-:Y:S01]  /*8460*/  UMOV UR59, 0x8 ;  /* 0x00000008003b7882 */ /* 0x000fe20000000000 */
[----:B------:R-:W-:Y:S01]  /*8470*/  UMOV UR37, UR57 ;  /* 0x0000003900257c82 */ /* 0x000fe20008000000 */
[----:B------:R-:W-:Y:S01]  /*8480*/  UMOV UR57, 0x40000040 ;  /* 0x4000004000397882 */ /* 0x000fe20000000000 */
[----:B------:R-:W-:Y:S01]  /*8490*/  UMOV UR32, UR58 ;  /* 0x0000003a00207c82 */ /* 0x000fe20008000000 */
[----:B------:R-:W-:Y:S01]  /*84a0*/  IMAD.U32 R13, RZ, RZ, UR59 ;  /* 0x0000003bff0d7e24 */ /* 0x000fe2000f8e00ff */
[----:B------:R-:W-:Y:S02]  /*84b0*/  UMOV UR36, UR56 ;  /* 0x0000003800247c82 */ /* 0x000fe40008000000 */
[----:B------:R-:W-:Y:S02]  /*84c0*/  UMOV UR56, UR4 ;  /* 0x0000000400387c82 */ /* 0x000fe40008000000 */
[----:B------:R-:W-:-:S02]  /*84d0*/  UMOV UR58, UR5 ;  /* 0x00000005003a7c82 */ /* 0x000fc40008000000 */
[----:B------:R-:W-:Y:S01]  /*84e0*/  IMAD.U32 R12, RZ, RZ, UR58 ;  /* 0x0000003aff0c7e24 */ /* 0x000fe2000f8e00ff */
[----:B------:R-:W-:Y:S02]  /*84f0*/  WARPGROUP.DEPBAR.LE gsb0, 0x0 ;  /* 0x00008000000079c5 */ /* 0x000fe40000010000 */
[----:B------:R-:W-:-:S06]  /*8500*/  WARPGROUP.ARRIVE ;  /* 0x00000000000079c5 */ /* 0x000fcc0000000000 */
[----:B------:R-:W-:Y:S01]  /*8510*/  HGMMA.64x64x16.F32 R24, gdesc[UR56].tnspA, R24, gsb0 ;  /* 0x20e00000381879f0 */ /* 0x000fe20008000818 */
[----:B------:R-:W-:Y:S01]  /*8520*/  R2UR UR59, R10 ;  /* 0x000000000a3b72ca */ /* 0x000fe200000e0000 */
[----:B------:R-:W-:Y:S01]  /*8530*/  VIADD R10, R5, 0x180 ;  /* 0x00000180050a7836 */ /* 0x000fe20000000000 */
[----:B------:R-:W-:Y:S01]  /*8540*/  R2UR UR58, R11 ;  /* 0x000000000b3a72ca */ /* 0x000fe200000e0000 */
[C---:B------:R-:W-:Y:S01]  /*8550*/  VIADD R11, R6.reuse, 0x180 ;  /* 0x00000180060b7836 */ /* 0x040fe20000000000 */
[----:B------:R-:W-:Y:S01]  /*8560*/  UMOV UR57, 0x40000040 ;  /* 0x4000004000397882 */ /* 0x000fe20000000000 */
[----:B------:R-:W-:Y:S01]  /*8570*/  VIADD R6, R6, 0x200 ;  /* 0x0000020006067836 */ /* 0x000fe20000000000 */
[----:B------:R-:W-:Y:S02]  /*8580*/  R2UR UR4, R10 ;  /* 0x000000000a0472ca */ /* 0x000fe400000e0000 */
[----:B------:R-:W-:-:S05]  /*8590*/  R2UR UR5, R11 ;  /* 0x000000000b0572ca */ /* 0x000fca00000e0000 */
[----:B------:R-:W-:Y:S01]  /*85a0*/  UMOV UR49, UR59 ;  /* 0x0000003b00317c82 */ /* 0x000fe20008000000 */
[----:B------:R-:W-:Y:S01]  /*85b0*/  UMOV UR59, 0x8 ;  /* 0x00000008003b7882 */ /* 0x000fe20000000000 */
[----:B------:R-:W-:Y:S01]  /*85c0*/  UMOV UR48, UR58 ;  /* 0x0000003a00307c82 */ /* 0x000fe20008000000 */
[----:B------:R-:W-:-:S03]  /*85d0*/  IMAD.U32 R11, RZ, RZ, UR59 ;  /* 0x0000003bff0b7e24 */ /* 0x000fc6000f8e00ff */
[----:B------:R-:W-:Y:S02]  /*85e0*/  UMOV UR56, UR4 ;  /* 0x0000000400387c82 */ /* 0x000fe40008000000 */
[----:B------:R-:W-:Y:S01]  /*85f0*/  UMOV UR58, UR5 ;  /* 0x00000005003a7c82 */ /* 0x000fe20008000000 */
[----:B------:R-:W-:Y:S01]  /*8600*/  R2UR UR5, R6 ;  /* 0x00000000060572ca */ /* 0x000fe200000e0000 */
        /* <DEDUP_REMOVED lines=10> */
[----:B------:R-:W-:-:S05]  /*86b0*/  R2UR UR4, R7 ;  /* 0x00000000070472ca */ /* 0x000fca00000e0000 */
        /* <DEDUP_REMOVED lines=10> */
[----:B------:R-:W-:Y:S01]  /*8760*/  UMOV UR25, UR29 ;  /* 0x0000001d00197c82 */ /* 0x000fe20008000000 */
[----:B------:R-:W-:Y:S01]  /*8770*/  UMOV UR21, 0x40000040 ;  /* 0x4000004000157882 */ /* 0x000fe20000000000 */
[----:B------:R-:W-:Y:S01]  /*8780*/  ULDC.64 UR4, c[0x0][0x2c0] ;  /* 0x0000b00000047ab9 */ /* 0x000fe20000000a00 */
[----:B------:R-:W-:-:S02]  /*8790*/  WARPGROUP.DEPBAR.LE gsb0, 0x0 ;  /* 0x00008000000079c5 */ /* 0x000fc40000010000 */
[----:B------:R-:W-:-:S06]  /*87a0*/  WARPGROUP.ARRIVE ;  /* 0x00000000000079c5 */ /* 0x000fcc0000000000 */
[----:B------:R-:W-:Y:S01]  /*87b0*/  HGMMA.64x64x16.F32 R24, gdesc[UR56].tnspA, R24, gsb0 ;  /* 0x20e00000381879f0 */ /* 0x000fe20008000818 */
[----:B------:R-:W-:Y:S01]  /*87c0*/  R2UR UR59, R8 ;  /* 0x00000000083b72ca */ /* 0x000fe200000e0000 */
[----:B------:R-:W-:Y:S01]  /*87d0*/  UMOV UR57, 0x40000040 ;  /* 0x4000004000397882 */ /* 0x000fe20000000000 */
[----:B------:R-:W-:Y:S01]  /*87e0*/  R2UR UR58, R9 ;  /* 0x00000000093a72ca */ /* 0x000fe200000e0000 */
[----:B------:R-:W-:Y:S01]  /*87f0*/  VIADD R8, R23, 0x480 ;  /* 0x0000048017087836 */ /* 0x000fe20000000000 */
[----:B------:R-:W-:Y:S01]  /*8800*/  R2UR UR56, R217 ;  /* 0x00000000d93872ca */ /* 0x000fe200000e0000 */
[----:B------:R-:W-:-:S05]  /*8810*/  VIADD R217, R23, 0x500 ;  /* 0x0000050017d97836 */ /* 0x000fca0000000000 */
[----:B------:R-:W-:Y:S01]  /*8820*/  R2UR UR28, R217 ;  /* 0x00000000d91c72ca */ /* 0x000fe200000e0000 */
        /* <DEDUP_REMOVED lines=26> */
[----:B------:R-:W-:Y:S01]  /*89d0*/  UMOV UR32, UR28 ;  /* 0x0000001c00207c82 */ /* 0x000fe20008000000 */
[----:B------:R-:W-:Y:S01]  /*89e0*/  UMOV UR33, UR29 ;  /* 0x0000001d00217c82 */ /* 0x000fe20008000000 */
[----:B------:R-:W-:Y:S01]  /*89f0*/  UMOV UR24, UR28 ;  /* 0x0000001c00187c82 */ /* 0x000fe20008000000 */
[----:B------:R-:W-:Y:S01]  /*8a00*/  VIADD R23, R23, 0x580 ;  /* 0x0000058017177836 */ /* 0x000fe20000000000 */
[----:B------:R-:W-:Y:S01]  /*8a10*/  UMOV UR9, UR21 ;  /* 0x0000001500097c82 */ /* 0x000fe20008000000 */
[----:B------:R-:W-:Y:S01]  /*8a20*/  IMAD.SHL.U32 R8, R3, 0x4000, RZ ;  /* 0x0000400003087824 */ /* 0x000fe200078e00ff */
[----:B------:R-:W-:-:S02]  /*8a30*/  WARPGROUP.DEPBAR.LE gsb0, 0x0 ;  /* 0x00008000000079c5 */ /* 0x000fc40000010000 */
[----:B------:R-:W-:Y:S01]  /*8a40*/  WARPGROUP.ARRIVE ;  /* 0x00000000000079c5 */ /* 0x000fe20000000000 */
[----:B------:R-:W-:Y:S02]  /*8a50*/  R2UR UR20, R23 ;  /* 0x00000000171472ca */ /* 0x000fe400000e0000 */
[----:B------:R-:W-:-:S03]  /*8a60*/  IADD3 R9, P0, R8, R230, RZ ;  /* 0x000000e608097210 */ /* 0x000fc60007f1e0ff */
[----:B------:R-:W-:Y:S01]  /*8a70*/  HGMMA.64x16x16.F32 R208, gdesc[UR56].tnspA.tnspB, R208, gsb0 ;  /* 0x6020000038d079f0 */ /* 0x000fe200080008d0 */
[----:B------:R-:W-:Y:S02]  /*8a80*/  LEA.HI.X.SX32 R218, R8, R235, 0x1, P0 ;  /* 0x000000eb08da7211 */ /* 0x000fe400000f0eff */
[----:B------:R-:W-:-:S04]  /*8a90*/  LEA R8, P0, R9, UR4, 0x2 ;  /* 0x0000000409087c11 */ /* 0x000fc8000f8010ff */
[----:B------:R-:W-:Y:S01]  /*8aa0*/  LEA.HI.X R9, R9, UR5, R218, 0x2, P0 ;  /* 0x0000000509097c11 */ /* 0x000fe200080f14da */
[----:B------:R-:W-:Y:S02]  /*8ab0*/  WARPGROUP.DEPBAR.LE gsb0, 0x0 ;  /* 0x00008000000079c5 */ /* 0x000fe40000010000 */
[----:B------:R-:W-:Y:S01]  /*8ac0*/  WARPGROUP.ARRIVE ;  /* 0x00000000000079c5 */ /* 0x000fe20000000000 */
[----:B------:R-:W-:Y:S01]  /*8ad0*/  UMOV UR8, UR20 ;  /* 0x0000001400087c82 */ /* 0x000fe20008000000 */
[----:B------:R-:W-:Y:S01]  /*8ae0*/  UMOV UR4, UR20 ;  /* 0x0000001400047c82 */ /* 0x000fe20008000000 */
[----:B------:R-:W-:Y:S01]  /*8af0*/  UMOV UR5, UR21 ;  /* 0x0000001500057c82 */ /* 0x000fe20008000000 */
[----:B------:R-:W-:Y:S01]  /*8b00*/  UMOV UR12, UR20 ;  /* 0x00000014000c7c82 */ /* 0x000fe20008000000 */
[----:B------:R-:W-:Y:S01]  /*8b10*/  UMOV UR13, UR21 ;  /* 0x00000015000d7c82 */ /* 0x000fe20008000000 */
[----:B------:R-:W-:Y:S01]  /*8b20*/  HGMMA.64x16x16.F32 R144, gdesc[UR48].tnspA.tnspB, R144, gsb0 ;  /* 0x60200000309079f0 */ /* 0x000fe20008000890 */
[----:B------:R-:W-:Y:S01]  /*8b30*/  UMOV UR50, UR44 ;  /* 0x0000002c00327c82 */ /* 0x000fe20008000000 */
[----:B------:R-:W-:Y:S01]  /*8b40*/  UMOV UR51, UR45 ;  /* 0x0000002d00337c82 */ /* 0x000fe20008000000 */
[----:B------:R-:W-:Y:S01]  /*8b50*/  UMOV UR44, UR48 ;  /* 0x00000030002c7c82 */ /* 0x000fe20008000000 */
[----:B------:R-:W-:Y:S01]  /*8b60*/  UMOV UR45, UR49 ;  /* 0x00000031002d7c82 */ /* 0x000fe20008000000 */
[----:B------:R-:W-:Y:S01]  /*8b70*/  UMOV UR16, UR20 ;  /* 0x0000001400107c82 */ /* 0x000fe20008000000 */
[----:B------:R-:W-:Y:S01]  /*8b80*/  UMOV UR17, UR21 ;  /* 0x0000001500117c82 */ /* 0x000fe20008000000 */
[----:B------:R-:W-:Y:S01]  /*8b90*/  VIADD R22, R22, 0x14100 ;  /* 0x0001410016167836 */ /* 0x000fe20000000000 */
[----:B------:R1:W-:Y:S01]  /*8ba0*/  REDG.E.ADD.F32x4.FTZ.RN.STRONG.GPU desc[UR60][R8.64], R24 ;  /* 0x00000018080079a6 */ /* 0x0003e2000c10f7bc */
[----:B------:R-:W-:-:S02]  /*8bb0*/  WARPGROUP.DEPBAR.LE gsb0, 0x0 ;  /* 0x00008000000079c5 */ /* 0x000fc40000010000 */
[----:B------:R-:W-:Y:S01]  /*8bc0*/  WARPGROUP.ARRIVE ;  /* 0x00000000000079c5 */ /* 0x000fe20000000000 */
[----:B------:R-:W-:Y:S01]  /*8bd0*/  SHF.R.U32.HI R22, RZ, 0x4, R22 ;  /* 0x00000004ff167819 */ /* 0x000fe20000011616 */
[----:B------:R-:W-:Y:S01]  /*8be0*/  UMOV UR59, 0x40 ;  /* 0x00000040003b7882 */ /* 0x000fe20000000000 */
[----:B-1----:R-:W-:Y:S01]  /*8bf0*/  LOP3.LUT R24, R216, 0x80000, RZ, 0xfc, !PT ;  /* 0x00080000d8187812 */ /* 0x002fe200078efcff */
[----:B------:R1:W-:Y:S02]  /*8c00*/  REDG.E.ADD.F32x4.FTZ.RN.STRONG.GPU desc[UR60][R8.64+0x800], R28 ;  /* 0x0008001c080079a6 */ /* 0x0003e4000c10f7bc */
[----:B------:R-:W-:Y:S01]  /*8c10*/  HGMMA.64x16x16.F32 R160, gdesc[UR48].tnspA.tnspB, R160, gsb0 ;  /* 0x6020000030a079f0 */ /* 0x000fe200080008a0 */
[----:B------:R-:W-:Y:S01]  /*8c20*/  UMOV UR50, UR52 ;  /* 0x0000003400327c82 */ /* 0x000fe20008000000 */
[----:B------:R-:W-:Y:S01]  /*8c30*/  UMOV UR51, UR53 ;  /* 0x0000003500337c82 */ /* 0x000fe20008000000 */
[----:B------:R-:W-:Y:S01]  /*8c40*/  UMOV UR52, UR48 ;  /* 0x0000003000347c82 */ /* 0x000fe20008000000 */
[----:B------:R-:W-:Y:S01]  /*8c50*/  UMOV UR53, UR49 ;  /* 0x0000003100357c82 */ /* 0x000fe20008000000 */
[----:B------:R-:W-:Y:S01]  /*8c60*/  LOP3.LUT R237, R22, 0x3fff, RZ, 0xc0, !PT ;  /* 0x00003fff16ed7812 */ /* 0x000fe200078ec0ff */
[C---:B------:R-:W-:Y:S01]  /*8c70*/  VIADD R23, R24.reuse, 0x80 ;  /* 0x0000008018177836 */ /* 0x040fe20000000000 */
[----:B------:R-:W-:Y:S01]  /*8c80*/  PLOP3.LUT P0, PT, PT, PT, UP2, 0x40, 0x0 ;  /* 0x000000000000781c */ /* 0x000fe20003f0e828 */
[----:B------:R-:W-:Y:S01]  /*8c90*/  VIADD R25, R24, 0x200 ;  /* 0x0000020018197836 */ /* 0x000fe20000000000 */
[----:B------:R1:W-:Y:S01]  /*8ca0*/  REDG.E.ADD.F32x4.FTZ.RN.STRONG.GPU desc[UR60][R8.64+0x1000], R32 ;  /* 0x00100020080079a6 */ /* 0x0003e2000c10f7bc */
[----:B------:R-:W-:-:S02]  /*8cb0*/  WARPGROUP.DEPBAR.LE gsb0, 0x0 ;  /* 0x00008000000079c5 */ /* 0x000fc40000010000 */
[----:B------:R-:W-:Y:S01]  /*8cc0*/  WARPGROUP.ARRIVE ;  /* 0x00000000000079c5 */ /* 0x000fe20000000000 */
[----:B------:R-:W-:Y:S01]  /*8cd0*/  IMAD R237, R2, 0x800, R237 ;  /* 0x0000080002ed7824 */ /* 0x000fe200078e02ed */
[----:B------:R1:W-:Y:S04]  /*8ce0*/  REDG.E.ADD.F32x4.FTZ.RN.STRONG.GPU desc[UR60][R8.64+0x1800], R36 ;  /* 0x00180024080079a6 */ /* 0x0003e8000c10f7bc */
[----:B------:R-:W-:Y:S01]  /*8cf0*/  HGMMA.64x16x16.F32 R176, gdesc[UR48].tnspA.tnspB, R176, gsb0 ;  /* 0x6020000030b079f0 */ /* 0x000fe200080008b0 */
[C---:B------:R-:W-:Y:S01]  /*8d00*/  VIADD R22, R24.reuse, 0x100 ;  /* 0x0000010018167836 */ /* 0x040fe20000000000 */
[----:B------:R1:W-:Y:S01]  /*8d10*/  REDG.E.ADD.F32x4.FTZ.RN.STRONG.GPU desc[UR60][R8.64+0x2000], R40 ;  /* 0x00200028080079a6 */ /* 0x0003e2000c10f7bc */
[----:B------:R-:W-:Y:S01]  /*8d20*/  VIADD R26, R24, 0x10 ;  /* 0x00000010181a7836 */ /* 0x000fe20000000000 */
[----:B------:R-:W-:-:S02]  /*8d30*/  UMOV UR51, 0x40 ;  /* 0x0000004000337882 */ /* 0x000fc40000000000 */
[----:B------:R1:W-:Y:S04]  /*8d40*/  REDG.E.ADD.F32x4.FTZ.RN.STRONG.GPU desc[UR60][R8.64+0x2800], R44 ;  /* 0x0028002c080079a6 */ /* 0x0003e8000c10f7bc */
[----:B------:R1:W-:Y:S04]  /*8d50*/  REDG.E.ADD.F32x4.FTZ.RN.STRONG.GPU desc[UR60][R8.64+0x3000], R48 ;  /* 0x00300030080079a6 */ /* 0x0003e8000c10f7bc */
[----:B------:R1:W-:Y:S01]  /*8d60*/  REDG.E.ADD.F32x4.FTZ.RN.STRONG.GPU desc[UR60][R8.64+0x3800], R52 ;  /* 0x00380034080079a6 */ /* 0x0003e2000c10f7bc */
        /* <DEDUP_REMOVED lines=38> */
[----:B------:R-:W-:Y:S01]  /*8fd0*/  UMOV UR55, 0x40 ;  /* 0x0000004000377882 */ /* 0x000fe20000000000 */
[----:B------:R-:W-:Y:S01]  /*8fe0*/  UMOV UR53, 0x40000040 ;  /* 0x4000004000357882 */ /* 0x000fe20000000000 */
[----:B------:R-:W-:Y:S02]  /*8ff0*/  WARPGROUP.DEPBAR.LE gsb0, 0x0 ;  /* 0x00008000000079c5 */ /* 0x000fe40000010000 */
[----:B------:R-:W-:-:S08]  /*9000*/  WARPGROUP.ARRIVE ;  /* 0x00000000000079c5 */ /* 0x000fd00000000000 */
[----:B------:R-:W-:Y:S01]  /*9010*/  HGMMA.64x16x16.F32 R56, gdesc[UR52].tnspA.tnspB, R56, gsb0 ;  /* 0x60200000343879f0 */ /* 0x000fe20008000838 */
[----:B------:R-:W-:Y:S01]  /*9020*/  R2UR UR24, R23 ;  /* 0x00000000171872ca */ /* 0x000fe200000e0000 */
[----:B------:R-:W-:Y:S01]  /*9030*/  UMOV UR56, UR52 ;  /* 0x0000003400387c82 */ /* 0x000fe20008000000 */
[----:B------:R-:W-:-:S11]  /*9040*/  UMOV UR57, UR53 ;  /* 0x0000003500397c82 */ /* 0x000fd60008000000 */
[----:B------:R-:W-:Y:S01]  /*9050*/  UMOV UR58, UR24 ;  /* 0x00000018003a7c82 */ /* 0x000fe20008000000 */
[----:B------:R-:W-:Y:S02]  /*9060*/  WARPGROUP.DEPBAR.LE gsb0, 0x0 ;  /* 0x00008000000079c5 */ /* 0x000fe40000010000 */
[----:B------:R-:W-:-:S06]  /*9070*/  WARPGROUP.ARRIVE ;  /* 0x00000000000079c5 */ /* 0x000fcc0000000000 */
[----:B------:R-:W-:Y:S01]  /*9080*/  HGMMA.64x16x16.F32 R64, gdesc[UR56].tnspA.tnspB, R64, gsb0 ;  /* 0x60200000384079f0 */ /* 0x000fe20008000840 */
[----:B------:R-:W-:Y:S01]  /*9090*/  R2UR UR8, R22 ;  /* 0x00000000160872ca */ /* 0x000fe200000e0000 */
[----:B------:R-:W-:Y:S01]  /*90a0*/  UMOV UR12, UR52 ;  /* 0x00000034000c7c82 */ /* 0x000fe20008000000 */
[----:B------:R-:W-:Y:S01]  /*90b0*/  UMOV UR13, UR53 ;  /* 0x00000035000d7c82 */ /* 0x000fe20008000000 */
[----:B------:R-:W-:-:S10]  /*90c0*/  UMOV UR15, 0x40 ;  /* 0x00000040000f7882 */ /* 0x000fd40000000000 */
[----:B------:R-:W-:Y:S01]  /*90d0*/  UMOV UR14, UR8 ;  /* 0x00000008000e7c82 */ /* 0x000fe20008000000 */
[----:B------:R-:W-:Y:S02]  /*90e0*/  WARPGROUP.DEPBAR.LE gsb0, 0x0 ;  /* 0x00008000000079c5 */ /* 0x000fe40000010000 */
[----:B------:R-:W-:-:S06]  /*90f0*/  WARPGROUP.ARRIVE ;  /* 0x00000000000079c5 */ /* 0x000fcc0000000000 */
[----:B------:R-:W-:Y:S01]  /*9100*/  HGMMA.64x16x16.F32 R72, gdesc[UR12].tnspA.tnspB, R72, gsb0 ;  /* 0x602000000c4879f0 */ /* 0x000fe20008000848 */
[----:B------:R-:W-:-:S05]  /*9110*/  VIADD R22, R24, 0x180 ;  /* 0x0000018018167836 */ /* 0x000fca0000000000 */
        /* <DEDUP_REMOVED lines=8> */
[----:B------:R-:W-:Y:S01]  /*91a0*/  R2UR UR4, R25 ;  /* 0x00000000190472ca */ /* 0x000fe200000e0000 */
[----:B------:R-:W-:Y:S01]  /*91b0*/  IMAD.U32 R218, RZ, RZ, UR10 ;  /* 0x0000000affda7e24 */ /* 0x000fe2000f8e00ff */
[----:B------:R-:W-:Y:S01]  /*91c0*/  UMOV UR8, UR52 ;  /* 0x0000003400087c82 */ /* 0x000fe20008000000 */
[----:B------:R-:W-:Y:S01]  /*91d0*/  IMAD.U32 R219, RZ, RZ, UR11 ;  /* 0x0000000bffdb7e24 */ /* 0x000fe2000f8e00ff */
[----:B------:R-:W-:Y:S01]  /*91e0*/  UMOV UR9, UR53 ;  /* 0x0000003500097c82 */ /* 0x000fe20008000000 */
[----:B------:R-:W-:-:S08]  /*91f0*/  UMOV UR11, 0x40 ;  /* 0x00000040000b7882 */ /* 0x000fd00000000000 */
[----:B------:R-:W-:Y:S01]  /*9200*/  UMOV UR10, UR4 ;  /* 0x00000004000a7c82 */ /* 0x000fe20008000000 */
[----:B------:R-:W-:Y:S02]  /*9210*/  WARPGROUP.DEPBAR.LE gsb0, 0x0 ;  /* 0x00008000000079c5 */ /* 0x000fe40000010000 */
[----:B------:R-:W-:-:S06]  /*9220*/  WARPGROUP.ARRIVE ;  /* 0x00000000000079c5 */ /* 0x000fcc0000000000 */
[----:B------:R-:W-:Y:S01]  /*9230*/  HGMMA.64x16x16.F32 R88, gdesc[UR8].tnspA.tnspB, R88, gsb0 ;  /* 0x60200000085879f0 */ /* 0x000fe20008000858 */
[----:B------:R-:W-:Y:S01]  /*9240*/  VIADD R25, R237, 0x80 ;  /* 0x00000080ed197836 */ /* 0x000fe20000000000 */
[----:B------:R-:W-:-:S04]  /*9250*/  R2UR UR46, R26 ;  /* 0x000000001a2e72ca */ /* 0x000fc800000e0000 */
[----:B------:R-:W-:Y:S01]  /*9260*/  R2UR UR44, R25 ;  /* 0x00000000192c72ca */ /* 0x000fe200000e0000 */
[----:B------:R-:W-:Y:S01]  /*9270*/  UMOV UR47, 0x40 ;  /* 0x00000040002f7882 */ /* 0x000fe20000000000 */
[----:B------:R-:W-:Y:S01]  /*9280*/  UMOV UR45, 0x40000040 ;  /* 0x40000040002d7882 */ /* 0x000fe20000000000 */
[----:B------:R-:W-:Y:S02]  /*9290*/  WARPGROUP.DEPBAR.LE gsb0, 0x0 ;  /* 0x00008000000079c5 */ /* 0x000fe40000010000 */
[----:B------:R-:W-:-:S08]  /*92a0*/  WARPGROUP.ARRIVE ;  /* 0x00000000000079c5 */ /* 0x000fd00000000000 */
[----:B------:R-:W-:Y:S01]  /*92b0*/  HGMMA.64x16x16.F32 R56, gdesc[UR44].tnspA.tnspB, R56, gsb0 ;  /* 0x602000002c3879f0 */ /* 0x000fe20008000838 */
[----:B------:R-:W-:-:S05]  /*92c0*/  VIADD R26, R24, 0x90 ;  /* 0x00000090181a7836 */ /* 0x000fca0000000000 */
        /* <DEDUP_REMOVED lines=36> */
[----:B------:R-:W-:Y:S02]  /*9510*/  WARPGROUP.DEPBAR.LE gsb0, 0x0 ;  /* 0x00008000000079c5 */ /* 0x000fe40000010000 */
[----:B------:R-:W-:-:S08]  /*9520*/  WARPGROUP.ARRIVE ;  /* 0x00000000000079c5 */ /* 0x000fd00000000000 */
[----:B------:R-:W-:Y:S01]  /*9530*/  HGMMA.64x16x16.F32 R88, gdesc[UR48].tnspA.tnspB, R88, gsb0 ;  /* 0x60200000305879f0 */ /* 0x000fe20008000858 */
[----:B------:R-:W-:Y:S02]  /*9540*/  VIADD R26, R24, 0x20 ;  /* 0x00000020181a7836 */ /* 0x000fe40000000000 */
[----:B------:R-:W-:-:S03]  /*9550*/  VIADD R25, R237, 0x100 ;  /* 0x00000100ed197836 */ /* 0x000fc60000000000 */
[----:B------:R-:W-:Y:S02]  /*9560*/  R2UR UR26, R26 ;  /* 0x000000001a1a72ca */ /* 0x000fe400000e0000 */
        /* <DEDUP_REMOVED lines=8> */
[----:B------:R-:W-:Y:S01]  /*95f0*/  UMOV UR40, UR24 ;  /* 0x0000001800287c82 */ /* 0x000fe20008000000 */
[----:B------:R-:W-:Y:S01]  /*9600*/  UMOV UR41, UR25 ;  /* 0x0000001900297c82 */ /* 0x000fe20008000000 */
[----:B------:R-:W-:Y:S01]  /*9610*/  UMOV UR43, 0x40 ;  /* 0x00000040002b7882 */ /* 0x000fe20000000000 */
[----:B------:R-:W-:Y:S02]  /*9620*/  WARPGROUP.DEPBAR.LE gsb0, 0x0 ;  /* 0x00008000000079c5 */ /* 0x000fe40000010000 */
[----:B------:R-:W-:-:S07]  /*9630*/  WARPGROUP.ARRIVE ;  /* 0x00000000000079c5 */ /* 0x000fce0000000000 */
        /* <DEDUP_REMOVED lines=51> */
[----:B------:R-:W-:-:S03]  /*9970*/  IMAD.U32 R216, RZ, RZ, UR14 ;  /* 0x0000000effd87e24 */ /* 0x000fc6000f8e00ff */
[----:B------:R-:W-:Y:S01]  /*9980*/  R2UR UR14, R25 ;  /* 0x00000000190e72ca */ /* 0x000fe200000e0000 */
[----:B------:R-:W-:Y:S01]  /*9990*/  IMAD.U32 R217, RZ, RZ, UR15 ;  /* 0x0000000fffd97e24 */ /* 0x000fe2000f8e00ff */
[----:B------:R-:W-:Y:S01]  /*99a0*/  UMOV UR12, UR4 ;  /* 0x00000004000c7c82 */ /* 0x000fe20008000000 */
[----:B------:R-:W-:Y:S01]  /*99b0*/  UMOV UR13, UR5 ;  /* 0x00000005000d7c82 */ /* 0x000fe20008000000 */
[----:B------:R-:W-:Y:S01]  /*99c0*/  UMOV UR15, 0x40 ;  /* 0x00000040000f7882 */ /* 0x000fe20000000000 */
[----:B------:R-:W-:Y:S02]  /*99d0*/  WARPGROUP.DEPBAR.LE gsb0, 0x0 ;  /* 0x00008000000079c5 */ /* 0x000fe40000010000 */
[----:B------:R-:W-:-:S06]  /*99e0*/  WARPGROUP.ARRIVE ;  /* 0x00000000000079c5 */ /* 0x000fcc0000000000 */
        /* <DEDUP_REMOVED lines=11> */
[----:B------:R-:W-:Y:S02]  /*9aa0*/  IMAD.U32 R22, RZ, RZ, UR58 ;  /* 0x0000003aff167e24 */ /* 0x000fe4000f8e00ff */
[----:B------:R-:W-:Y:S01]  /*9ab0*/  IMAD.U32 R23, RZ, RZ, UR59 ;  /* 0x0000003bff177e24 */ /* 0x000fe2000f8e00ff */
[----:B------:R-:W-:Y:S02]  /*9ac0*/  WARPGROUP.DEPBAR.LE gsb0, 0x0 ;  /* 0x00008000000079c5 */ /* 0x000fe40000010000 */
[----:B-1----:R-:W-:Y:S05]  /*9ad0*/  @P0 BRA `(.L_x_328) ;  /* 0x0000000000040947 */ /* 0x002fea0003800000 */
[----:B------:R-:W-:Y:S01]  /*9ae0*/  BPT.TRAP 0x1 ;  /* 0x000000040000795c */ /* 0x000fe20000300000 */
.L_x_328:
[----:B------:R-:W-:Y:S01]  /*9af0*/  VIADD R24, R5, 0x500 ;  /* 0x0000050005187836 */ /* 0x000fe20000000000 */
[----:B------:R-:W-:Y:S01]  /*9b00*/  R2UR UR58, R20 ;  /* 0x00000000143a72ca */ /* 0x000fe200000e0000 */
[----:B------:R-:W-:Y:S01]  /*9b10*/  UMOV UR57, 0x40000040 ;  /* 0x4000004000397882 */ /* 0x000fe20000000000 */
[----:B------:R-:W-:Y:S01]  /*9b20*/  R2UR UR59, R21 ;  /* 0x00000000153b72ca */ /* 0x000fe200000e0000 */
[----:B------:R-:W-:Y:S01]  /*9b30*/  VIADD R20, R5, 0x580 ;  /* 0x0000058005147836 */ /* 0x000fe20000000000 */
[----:B------:R-:W-:Y:S01]  /*9b40*/  R2UR UR56, R24 ;  /* 0x00000000183872ca */ /* 0x000fe200000e0000 */
[----:B------:R-:W-:-:S05]  /*9b50*/  VIADD R24, R17, 0x31838 ;  /* 0x0003183811187836 */ /* 0x000fca0000000000 */
[----:B------:R-:W-:-:S04]  /*9b60*/  PRMT R24, RZ, 0x654, R24 ;  /* 0x00000654ff187816 */ /* 0x000fc80000000018 */
[----:B------:R1:W-:Y:S02]  /*9b70*/  SYNCS.ARRIVE.TRANS64.RED.A1T0 RZ, [R24+URZ], RZ ;  /* 0x000000ff18ff79a7 */ /* 0x0003e4000810043f */
[----:B-1----:R-:W-:-:S06]  /*9b80*/  WARPGROUP.ARRIVE ;  /* 0x00000000000079c5 */ /* 0x002fcc0000000000 */
        /* <DEDUP_REMOVED lines=41> */
[----:B------:R-:W-:-:S04]  /*9e20*/  PLOP3.LUT P0, PT, PT, PT, UP2, 0x40, 0x0 ;  /* 0x000000000000781c */ /* 0x000fc80003f0e828 */
[----:B------:R-:W-:Y:S01]  /*9e30*/  HGMMA.64x16x16.F32 R96, gdesc[UR52].tnspA.tnspB, R96, gsb0 ;  /* 0x60200000346079f0 */ /* 0x000fe20008000860 */
[----:B------:R-:W-:Y:S01]  /*9e40*/  R2UR UR54, R22 ;  /* 0x00000000163672ca */ /* 0x000fe200000e0000 */
[----:B------:R1:W-:Y:S01]  /*9e50*/  REDG.E.ADD.F32x4.FTZ.RN.STRONG.GPU desc[UR60][R8.64+0x4000], R24 ;  /* 0x00400018080079a6 */ /* 0x0003e2000c10f7bc */
[----:B------:R-:W-:Y:S02]  /*9e60*/  R2UR UR55, R23 ;  /* 0x00000000173772ca */ /* 0x000fe400000e0000 */
[----:B------:R-:W-:Y:S01]  /*9e70*/  R2UR UR44, R5 ;  /* 0x00000000052c72ca */ /* 0x000fe200000e0000 */
[----:B------:R-:W-:Y:S02]  /*9e80*/  WARPGROUP.DEPBAR.LE gsb0, 0x0 ;  /* 0x00008000000079c5 */ /* 0x000fe40000010000 */
[----:B------:R-:W-:Y:S01]  /*9e90*/  WARPGROUP.ARRIVE ;  /* 0x00000000000079c5 */ /* 0x000fe20000000000 */
[----:B------:R-:W-:Y:S01]  /*9ea0*/  UMOV UR41, UR25 ;  /* 0x0000001900297c82 */ /* 0x000fe20008000000 */
[----:B------:R-:W-:Y:S01]  /*9eb0*/  UMOV UR37, UR25 ;  /* 0x0000001900257c82 */ /* 0x000fe20008000000 */
[----:B------:R-:W-:Y:S01]  /*9ec0*/  UMOV UR33, UR25 ;  /* 0x0000001900217c82 */ /* 0x000fe20008000000 */
[----:B------:R-:W-:Y:S01]  /*9ed0*/  UMOV UR21, UR5 ;  /* 0x0000000500157c82 */ /* 0x000fe20008000000 */
[----:B------:R-:W-:-:S03]  /*9ee0*/  UMOV UR17, UR5 ;  /* 0x0000000500117c82 */ /* 0x000fc60008000000 */
[----:B------:R-:W-:Y:S01]  /*9ef0*/  HGMMA.64x16x16.F32 R104, gdesc[UR52].tnspA.tnspB, R104, gsb0 ;  /* 0x60200000346879f0 */ /* 0x000fe20008000868 */
[----:B------:R-:W-:Y:S01]  /*9f00*/  R2UR UR54, R216 ;  /* 0x00000000d83672ca */ /* 0x000fe200000e0000 */
[----:B------:R-:W-:Y:S01]  /*9f10*/  UMOV UR13, UR5 ;  /* 0x00000005000d7c82 */ /* 0x000fe20008000000 */
[----:B------:R-:W-:Y:S01]  /*9f20*/  R2UR UR55, R217 ;  /* 0x00000000d93772ca */ /* 0x000fe200000e0000 */
[----:B------:R1:W-:Y:S01]  /*9f30*/  REDG.E.ADD.F32x4.FTZ.RN.STRONG.GPU desc[UR60][R8.64+0x4800], R28 ;  /* 0x0048001c080079a6 */ /* 0x0003e2000c10f7bc */
[----:B------:R-:W-:-:S03]  /*9f40*/  VIADD R5, R237, 0x500 ;  /* 0x00000500ed057836 */ /* 0x000fc60000000000 */
[----:B------:R1:W-:Y:S01]  /*9f50*/  REDG.E.ADD.F32x4.FTZ.RN.STRONG.GPU desc[UR60][R8.64+0x5000], R32 ;  /* 0x00500020080079a6 */ /* 0x0003e2000c10f7bc */
[----:B------:R-:W-:Y:S02]  /*9f60*/  WARPGROUP.DEPBAR.LE gsb0, 0x0 ;  /* 0x00008000000079c5 */ /* 0x000fe40000010000 */
[----:B------:R-:W-:Y:S01]  /*9f70*/  WARPGROUP.ARRIVE ;  /* 0x00000000000079c5 */ /* 0x000fe20000000000 */
[----:B------:R-:W-:Y:S01]  /*9f80*/  R2UR UR24, R5 ;  /* 0x00000000051872ca */ /* 0x000fe200000e0000 */
[----:B------:R-:W-:Y:S01]  /*9f90*/  VIADD R237, R237, 0x580 ;  /* 0x00000580eded7836 */ /* 0x000fe20000000000 */
[----:B------:R1:W-:Y:S03]  /*9fa0*/  REDG.E.ADD.F32x4.FTZ.RN.STRONG.GPU desc[UR60][R8.64+0x5800], R36 ;  /* 0x00580024080079a6 */ /* 0x0003e6000c10f7bc */
[----:B------:R-:W-:Y:S01]  /*9fb0*/  HGMMA.64x16x16.F32 R112, gdesc[UR52].tnspA.tnspB, R112, gsb0 ;  /* 0x60200000347079f0 */ /* 0x000fe20008000870 */
[----:B------:R-:W-:Y:S01]  /*9fc0*/  R2UR UR54, R218 ;  /* 0x00000000da3672ca */ /* 0x000fe200000e0000 */
[----:B------:R1:W-:Y:S01]  /*9fd0*/  REDG.E.ADD.F32x4.FTZ.RN.STRONG.GPU desc[UR60][R8.64+0x6000], R40 ;  /* 0x00600028080079a6 */ /* 0x0003e2000c10f7bc */
[----:B------:R-:W-:-:S05]  /*9fe0*/  R2UR UR55, R219 ;  /* 0x00000000db3772ca */ /* 0x000fca00000e0000 */
[----:B------:R-:W-:Y:S01]  /*9ff0*/  UMOV UR40, UR24 ;  /* 0x0000001800287c82 */ /* 0x000fe20008000000 */
[----:B------:R-:W-:Y:S01]  /*a000*/  UMOV UR36, UR24 ;  /* 0x0000001800247c82 */ /* 0x000fe20008000000 */
[----:B------:R-:W-:Y:S01]  /*a010*/  UMOV UR32, UR24 ;  /* 0x0000001800207c82 */ /* 0x000fe20008000000 */
[----:B------:R-:W-:Y:S01]  /*a020*/  R2UR UR4, R237 ;  /* 0x00000000ed0472ca */ /* 0x000fe200000e0000 */
[----:B------:R1:W-:Y:S04]  /*a030*/  REDG.E.ADD.F32x4.FTZ.RN.STRONG.GPU desc[UR60][R8.64+0x6800], R44 ;  /* 0x0068002c080079a6 */ /* 0x0003e8000c10f7bc */
[----:B------:R1:W-:Y:S04]  /*a040*/  REDG.E.ADD.F32x4.FTZ.RN.STRONG.GPU desc[UR60][R8.64+0x7000], R48 ;  /* 0x00700030080079a6 */ /* 0x0003e8000c10f7bc */
[----:B------:R1:W-:Y:S04]  /*a050*/  REDG.E.ADD.F32x4.FTZ.RN.STRONG.GPU desc[UR60][R8.64+0x7800], R52 ;  /* 0x00780034080079a6 */ /* 0x0003e8000c10f7bc */
        /* <DEDUP_REMOVED lines=69> */
[----:B-1----:R-:W-:Y:S05]  /*a4b0*/  @P0 BRA `(.L_x_329) ;  /* 0x0000000000040947 */ /* 0x002fea0003800000 */
[----:B------:R-:W-:Y:S01]  /*a4c0*/  BPT.TRAP 0x1 ;  /* 0x000000040000795c */ /* 0x000fe20000300000 */
.L_x_329:
[----:B------:R-:W-:Y:S01]  /*a4d0*/  R2UR UR4, R228 ;  /* 0x00000000e40472ca */ /* 0x000fe200000e0000 */
[----:B------:R-:W-:Y:S02]  /*a4e0*/  VIADD R3, R3, 0x1 ;  /* 0x0000000103037836 */ /* 0x000fe40000000000 */
[----:B------:R-:W-:Y:S02]  /*a4f0*/  VIADD R2, R2, 0x1 ;  /* 0x0000000102027836 */ /* 0x000fe40000000000 */
[----:B------:R-:W-:Y:S01]  /*a500*/  VIADD R16, R16, 0x31820 ;  /* 0x0003182010107836 */ /* 0x000fe20000000000 */
[----:B------:R-:W-:Y:S02]  /*a510*/  ISETP.GE.AND P1, PT, R3, R234, PT ;  /* 0x000000ea0300720c */ /* 0x000fe40003f26270 */
[----:B------:R-:W-:Y:S02]  /*a520*/  ISETP.NE.AND P0, PT, R2, 0x2, PT ;  /* 0x000000020200780c */ /* 0x000fe40003f05270 */
[----:B------:R-:W-:-:S02]  /*a530*/  PRMT R16, RZ, 0x654, R16 ;  /* 0x00000654ff107816 */ /* 0x000fc40000000010 */
[----:B------:R-:W-:Y:S01]  /*a540*/  SEL R6, RZ, 0x1, P0 ;  /* 0x00000001ff067807 */ /* 0x000fe20000000000 */
[----:B------:R-:W-:Y:S01]  /*a550*/  ULOP3.LUT UR4, UR4, 0x1, URZ, 0x3c, !UPT ;  /* 0x0000000104047892 */ /* 0x000fe2000f8e3c3f */
[----:B------:R1:W-:Y:S01]  /*a560*/  SYNCS.ARRIVE.TRANS64.RED.A1T0 RZ, [R16+URZ], RZ ;  /* 0x000000ff10ff79a7 */ /* 0x0003e2000810043f */
[----:B------:R-:W-:Y:S02]  /*a570*/  SEL R2, R2, RZ, P0 ;  /* 0x000000ff02027207 */ /* 0x000fe40000000000 */
[----:B------:R-:W-:Y:S02]  /*a580*/  LOP3.LUT R19, R19, R6, RZ, 0x3c, !PT ;  /* 0x0000000613137212 */ /* 0x000fe400078e3cff */
[----:B------:R-:W-:Y:S01]  /*a590*/  IMAD.U32 R228, RZ, RZ, UR4 ;  /* 0x00000004ffe47e24 */ /* 0x000fe2000f8e00ff */
[----:B------:R-:W-:Y:S06]  /*a5a0*/  @!P1 BRA `(.L_x_330) ;  /* 0xffffff7000589947 */ /* 0x000fec000383ffff */
        /* <DEDUP_REMOVED lines=82> */
.L_x_309:
[----:B------:R-:W-:Y:S05]  /*aad0*/  @P0 BRA `(.L_x_331) ;  /* 0x0000001000200947 */ /* 0x000fea0003800000 */
[----:B------:R-:W2:Y:S01]  /*aae0*/  S2UR UR4, SR_CgaCtaId ;  /* 0x00000000000479c3 */ /* 0x000ea20000008800 */
[----:B------:R-:W-:Y:S02]  /*aaf0*/  UMOV UR37, 0x400 ;  /* 0x0000040000257882 */ /* 0x000fe40000000000 */
[----:B--2---:R-:W-:-:S06]  /*ab00*/  ULEA UR37, UR4, UR37, 0x18 ;  /* 0x0000002504257291 */ /* 0x004fcc000f8ec03f */
        /* <DEDUP_REMOVED lines=19> */
.L_x_332:
[----:B------:R-:W-:-:S06]  /*ac40*/  UIADD3 UR4, UR37, 0xa000, URZ ;  /* 0x0000a00025047890 */ /* 0x000fcc000fffe03f */
[----:B------:R-:W-:-:S05]  /*ac50*/  IMAD.U32 R17, RZ, RZ, UR4 ;  /* 0x00000004ff117e24 */ /* 0x000fca000f8e00ff */
        /* <DEDUP_REMOVED lines=18> */
.L_x_333:
        /* <DEDUP_REMOVED lines=18> */
.L_x_334:
        /* <DEDUP_REMOVED lines=18> */
.L_x_335:
[----:B------:R-:W1:Y:S01]  /*afc0*/  S2R R0, SR_TID.X ;  /* 0x0000000000007919 */ /* 0x000e620000002100 */
[----:B------:R-:W-:Y:S05]  /*afd0*/  WARPSYNC.ALL ;  /* 0x0000000000007948 */ /* 0x000fea0003800000 */
[----:B------:R-:W-:Y:S01]  /*afe0*/  BAR.SYNC.DEFER_BLOCKING 0x1, 0x100 ;  /* 0x0044000000007b1d */ /* 0x000fe20000010000 */
[----:B------:R-:W-:Y:S02]  /*aff0*/  F2FP.F16.F32.PACK_AB R136, R137, R136 ;  /* 0x000000888988723e */ /* 0x000fe400000000ff */
        /* <DEDUP_REMOVED lines=31> */
[----:B------:R-:W-:-:S02]  /*b1f0*/  SHF.R.U32.HI R3, RZ, 0x3, R2 ;  /* 0x00000003ff037819 */ /* 0x000fc40000011602 */
[----:B------:R-:W-:Y:S01]  /*b200*/  SHF.R.S32.HI R6, RZ, 0x7, R6 ;  /* 0x00000007ff067819 */ /* 0x000fe20000011406 */
[----:B------:R-:W1:Y:S01]  /*b210*/  SHFL.IDX PT, R2, R8, RZ, 0x1f ;  /* 0x00001fff08027589 */ /* 0x000e6200000e0000 */
[----:B------:R-:W-:Y:S02]  /*b220*/  LOP3.LUT R0, R0, R3, RZ, 0x3c, !PT ;  /* 0x0000000300007212 */ /* 0x000fe400078e3cff */
[----:B------:R-:W-:Y:S01]  /*b230*/  F2FP.F16.F32.PACK_AB R163, R167, R166 ;  /* 0x000000a6a7a3723e */ /* 0x000fe200000000ff */
[----:B------:R-:W-:Y:S01]  /*b240*/  IMAD R5, R6, 0xa, R5 ;  /* 0x0000000a06057824 */ /* 0x000fe200078e0205 */
[----:B------:R-:W-:Y:S02]  /*b250*/  F2FP.F16.F32.PACK_AB R169, R171, R170 ;  /* 0x000000aaaba9723e */ /* 0x000fe400000000ff */
[----:B------:R-:W-:Y:S01]  /*b260*/  F2FP.F16.F32.PACK_AB R176, R177, R176 ;  /* 0x000000b0b1b0723e */ /* 0x000fe200000000ff */
[----:B------:R-:W-:Y:S01]  /*b270*/  IMAD.U32 R0, R5, 0x200, R0 ;  /* 0x0000020005007824 */ /* 0x000fe200078e0000 */
[----:B------:R-:W-:-:S02]  /*b280*/  F2FP.F16.F32.PACK_AB R170, R173, R172 ;  /* 0x000000acadaa723e */ /* 0x000fc400000000ff */
[----:B------:R-:W-:Y:S02]  /*b290*/  F2FP.F16.F32.PACK_AB R171, R175, R174 ;  /* 0x000000aeafab723e */ /* 0x000fe400000000ff */
[----:B------:R-:W-:Y:S02]  /*b2a0*/  LEA R0, R0, UR37, 0x1 ;  /* 0x0000002500007c11 */ /* 0x000fe4000f8e08ff */
[----:B------:R-:W-:Y:S02]  /*b2b0*/  F2FP.F16.F32.PACK_AB R177, R179, R178 ;  /* 0x000000b2b3b1723e */ /* 0x000fe400000000ff */
[----:B------:R-:W-:Y:S01]  /*b2c0*/  F2FP.F16.F32.PACK_AB R184, R185, R184 ;  /* 0x000000b8b9b8723e */ /* 0x000fe200000000ff */
[----:B------:R2:W-:Y:S01]  /*b2d0*/  STSM.16.MT88.4 [R0+0xa000], R136 ;  /* 0x00a0008800007844 */ /* 0x0005e20000004200 */
[----:B------:R-:W-:Y:S02]  /*b2e0*/  F2FP.F16.F32.PACK_AB R178, R181, R180 ;  /* 0x000000b4b5b2723e */ /* 0x000fe400000000ff */
[----:B------:R-:W-:Y:S01]  /*b2f0*/  F2FP.F16.F32.PACK_AB R179, R183, R182 ;  /* 0x000000b6b7b3723e */ /* 0x000fe200000000ff */
[----:B------:R2:W-:Y:S01]  /*b300*/  STSM.16.MT88.4 [R0+0xf000], R144 ;  /* 0x00f0009000007844 */ /* 0x0005e20000004200 */
[----:B------:R-:W-:-:S02]  /*b310*/  F2FP.F16.F32.PACK_AB R185, R187, R186 ;  /* 0x000000babbb9723e */ /* 0x000fc400000000ff */
[----:B------:R-:W-:Y:S01]  /*b320*/  F2FP.F16.F32.PACK_AB R192, R193, R192 ;  /* 0x000000c0c1c0723e */ /* 0x000fe200000000ff */
[----:B------:R2:W-:Y:S01]  /*b330*/  STSM.16.MT88.4 [R0+0xa800], R152 ;  /* 0x00a8009800007844 */ /* 0x0005e20000004200 */
        /* <DEDUP_REMOVED lines=20> */
[----:B------:R-:W-:Y:S01]  /*b480*/  F2FP.F16.F32.PACK_AB R4, R57, R56 ;  /* 0x000000383904723e */ /* 0x000fe200000000ff */
[----:B------:R2:W-:Y:S01]  /*b490*/  STSM.16.MT88.4 [R0+0x11000], R208 ;  /* 0x011000d000007844 */ /* 0x0005e20000004200 */
[----:B------:R-:W-:Y:S02]  /*b4a0*/  F2FP.F16.F32.PACK_AB R5, R59, R58 ;  /* 0x0000003a3b05723e */ /* 0x000fe400000000ff */
[----:B------:R-:W-:-:S02]  /*b4b0*/  F2FP.F16.F32.PACK_AB R6, R61, R60 ;  /* 0x0000003c3d06723e */ /* 0x000fc400000000ff */
[----:B------:R-:W-:Y:S02]  /*b4c0*/  F2FP.F16.F32.PACK_AB R7, R63, R62 ;  /* 0x0000003e3f07723e */ /* 0x000fe400000000ff */
[----:B------:R-:W-:Y:S02]  /*b4d0*/  F2FP.F16.F32.PACK_AB R97, R99, R98 ;  /* 0x000000626361723e */ /* 0x000fe400000000ff */
[----:B------:R-:W-:Y:S01]  /*b4e0*/  F2FP.F16.F32.PACK_AB R64, R65, R64 ;  /* 0x000000404140723e */ /* 0x000fe200000000ff */
[----:B------:R2:W-:Y:S01]  /*b4f0*/  STSM.16.MT88.4 [R0], R4 ;  /* 0x0000000400007844 */ /* 0x0005e20000004200 */
        /* <DEDUP_REMOVED lines=99> */
.L_x_337:
[----:B------:R-:W-:Y:S05]  /*bb30*/  BSYNC B0 ;  /* 0x0000000000007941 */ /* 0x000fea0003800000 */
.L_x_336:
[----:B------:R-:W-:-:S04]  /*bb40*/  DEPBAR.LE SB0, 0x0 ;  /* 0x000080000000791a */ /* 0x000fc80000000000 */
[----:B------:R-:W-:Y:S05]  /*bb50*/  EXIT ;  /* 0x000000000000794d */ /* 0x000fea0003800000 */
.L_x_331:
[----:B------:R-:W2:Y:S01]  /*bb60*/  S2R R0, SR_TID.X ;  /* 0x0000000000007919 */ /* 0x000ea20000002100 */
[----:B------:R-:W3:Y:S01]  /*bb70*/  S2UR UR8, SR_CTAID.Y ;  /* 0x00000000000879c3 */ /* 0x000ee20000002600 */
[----:B------:R-:W-:Y:S01]  /*bb80*/  BSSY B0, `(.L_x_338) ;  /* 0x0000033000007945 */ /* 0x000fe20003800000 */
[----:B------:R-:W4:Y:S06]  /*bb90*/  S2R R11, SR_CTAID.X ;  /* 0x00000000000b7919 */ /* 0x000f2c0000002500 */
[----:B------:R-:W5:Y:S08]  /*bba0*/  LDC.64 R4, c[0x0][0x820] ;  /* 0x00020800ff047b82 */ /* 0x000f700000000a00 */
[----:B------:R-:W4:Y:S08]  /*bbb0*/  LDC.64 R20, c[0x0][0x808] ;  /* 0x00020200ff147b82 */ /* 0x000f300000000a00 */
[----:B------:R-:W1:Y:S01]  /*bbc0*/  S2UR UR6, SR_CTAID.Z ;  /* 0x00000000000679c3 */ /* 0x000e620000002700 */
[----:B---3--:R-:W-:Y:S01]  /*bbd0*/  USHF.R.S32.HI UR9, URZ, 0x1f, UR8 ;  /* 0x0000001f3f097899 */ /* 0x008fe20008011408 */
[----:B--2---:R-:W-:-:S06]  /*bbe0*/  VIADD R3, R0, 0xffffff80 ;  /* 0xffffff8000037836 */ /* 0x004fcc0000000000 */
[----:B------:R-:W2:Y:S01]  /*bbf0*/  LDC.64 R12, c[0x0][0x828] ;  /* 0x00020a00ff0c7b82 */ /* 0x000ea20000000a00 */
[----:B------:R-:W-:-:S04]  /*bc00*/  SHF.R.S32.HI R0, RZ, 0x1f, R3 ;  /* 0x0000001fff007819 */ /* 0x000fc80000011403 */
[----:B------:R-:W-:Y:S01]  /*bc10*/  LEA.HI R8, R0, R3, RZ, 0x5 ;  /* 0x0000000300087211 */ /* 0x000fe200078f28ff */
[----:B----4-:R-:W-:Y:S02]  /*bc20*/  IMAD R17, R11, -0x50, R20 ;  /* 0xffffffb00b117824 */ /* 0x010fe400078e0214 */
[----:B------:R-:W3:Y:S01]  /*bc30*/  LDC.64 R18, c[0x0][0x850] ;  /* 0x00021400ff127b82 */ /* 0x000ee20000000a00 */
[----:B------:R-:W-:Y:S01]  /*bc40*/  LOP3.LUT R0, R8, 0x1fffffe0, RZ, 0xc0, !PT ;  /* 0x1fffffe008007812 */ /* 0x000fe200078ec0ff */
[----:B-1----:R-:W-:-:S04]  /*bc50*/  USHF.R.S32.HI UR7, URZ, 0x1f, UR6 ;  /* 0x0000001f3f077899 */ /* 0x002fc80008011406 */
[----:B------:R-:W-:Y:S02]  /*bc60*/  IMAD.IADD R0, R3, 0x1, -R0 ;  /* 0x0000000103007824 */ /* 0x000fe400078e0a00 */
[----:B------:R-:W1:Y:S02]  /*bc70*/  LDC.64 R22, c[0x0][0x858] ;  /* 0x00021600ff167b82 */ /* 0x000e640000000a00 */
[----:B------:R-:W-:Y:S02]  /*bc80*/  IMAD.SHL.U32 R6, R0, 0x8, RZ ;  /* 0x0000000800067824 */ /* 0x000fe400078e00ff */
[----:B-----5:R-:W-:-:S03]  /*bc90*/  IMAD R0, R4, UR9, RZ ;  /* 0x0000000904007c24 */ /* 0x020fc6000f8e02ff */
[----:B------:R-:W-:Y:S01]  /*bca0*/  SHF.R.S32.HI R7, RZ, 0x1f, R6 ;  /* 0x0000001fff077819 */ /* 0x000fe20000011406 */
[----:B------:R-:W-:Y:S02]  /*bcb0*/  IMAD R5, R5, UR8, R0 ;  /* 0x0000000805057c24 */ /* 0x000fe4000f8e0200 */
[----:B------:R-:W-:Y:S01]  /*bcc0*/  IMAD.WIDE.U32 R2, R4, UR8, R6 ;  /* 0x0000000804027c25 */ /* 0x000fe2000f8e0006 */
[----:B------:R-:W-:-:S03]  /*bcd0*/  SHF.R.S32.HI R4, RZ, 0x5, R8 ;  /* 0x00000005ff047819 */ /* 0x000fc60000011408 */
[----:B------:R-:W-:Y:S01]  /*bce0*/  IMAD.IADD R3, R3, 0x1, R5 ;  /* 0x0000000103037824 */ /* 0x000fe200078e0205 */
[C---:B------:R-:W-:Y:S01]  /*bcf0*/  ISETP.GE.AND P6, PT, R4.reuse, R17, PT ;  /* 0x000000110400720c */ /* 0x040fe20003fc6270 */
[C---:B------:R-:W-:Y:S01]  /*bd00*/  VIADD R0, R4.reuse, 0x8 ;  /* 0x0000000804007836 */ /* 0x040fe20000000000 */
[----:B------:R-:W-:Y:S01]  /*bd10*/  SHF.R.S32.HI R5, RZ, 0x1f, R4 ;  /* 0x0000001fff057819 */ /* 0x000fe20000011404 */
[----:B------:R-:W-:Y:S01]  /*bd20*/  VIADD R8, R4, 0x18 ;  /* 0x0000001804087836 */ /* 0x000fe20000000000 */
[----:B------:R-:W-:Y:S01]  /*bd30*/  ISETP.GE.OR P2, PT, R6, R21, P6 ;  /* 0x000000150600720c */ /* 0x000fe20003746670 */
[----:B------:R-:W-:Y:S01]  /*bd40*/  VIADD R10, R4, 0x20 ;  /* 0x00000020040a7836 */ /* 0x000fe20000000000 */
[-C--:B------:R-:W-:Y:S01]  /*bd50*/  ISETP.GE.AND P5, PT, R0, R17.reuse, PT ;  /* 0x000000110000720c */ /* 0x080fe20003fa6270 */
[----:B------:R-:W-:Y:S01]  /*bd60*/  VIADD R0, R4, 0x10 ;  /* 0x0000001004007836 */ /* 0x000fe20000000000 */
[-C--:B------:R-:W-:Y:S01]  /*bd70*/  ISETP.GE.AND P3, PT, R8, R17.reuse, PT ;  /* 0x000000110800720c */ /* 0x080fe20003f66270 */
[----:B--2---:R-:W-:Y:S01]  /*bd80*/  IMAD.WIDE.U32 R8, R12, UR6, R2 ;  /* 0x000000060c087c25 */ /* 0x004fe2000f8e0002 */
[----:B------:R-:W-:-:S02]  /*bd90*/  ISETP.GE.AND P0, PT, R10, R17, PT ;  /* 0x000000110a00720c */ /* 0x000fc40003f06270 */
[----:B------:R-:W-:Y:S01]  /*bda0*/  ISETP.GE.AND P4, PT, R0, R17, PT ;  /* 0x000000110000720c */ /* 0x000fe20003f86270 */
[----:B------:R-:W-:Y:S01]  /*bdb0*/  IMAD R0, R12, UR7, RZ ;  /* 0x000000070c007c24 */ /* 0x000fe2000f8e02ff */
[----:B------:R-:W-:Y:S01]  /*bdc0*/  ISETP.GE.OR P1, PT, R6, R21, P5 ;  /* 0x000000150600720c */ /* 0x000fe20002f26670 */
[----:B------:R-:W-:-:S04]  /*bdd0*/  IMAD.WIDE R2, R11, 0x50, R4 ;  /* 0x000000500b027825 */ /* 0x000fc800078e0204 */
[----:B------:R-:W-:-:S04]  /*bde0*/  IMAD R13, R13, UR6, R0 ;  /* 0x000000060d0d7c24 */ /* 0x000fc8000f8e0200 */
[----:B------:R-:W-:Y:S01]  /*bdf0*/  IMAD.IADD R13, R9, 0x1, R13 ;  /* 0x00000001090d7824 */ /* 0x000fe200078e020d */
[----:B------:R-:W-:Y:S06]  /*be00*/  @P2 BRA `(.L_x_339) ;  /* 0x0000000000282947 */ /* 0x000fec0003800000 */
[----:B------:R-:W-:Y:S01]  /*be10*/  ULDC.64 UR4, c[0x0][0x818] ;  /* 0x0002060000047ab9 */ /* 0x000fe20000000a00 */
        /* <DEDUP_REMOVED lines=9> */
.L_x_339:
[----:B------:R-:W-:Y:S05]  /*beb0*/  BSYNC B0 ;  /* 0x0000000000007941 */ /* 0x000fea0003800000 */
.L_x_338:
[----:B------:R-:W-:Y:S01]  /*bec0*/  BSSY B0, `(.L_x_340) ;  /* 0x0000010000007945 */ /* 0x000fe20003800000 */
[----:B------:R-:W-:-:S03]  /*bed0*/  ISETP.GE.OR P2, PT, R6, R21, P4 ;  /* 0x000000150600720c */ /* 0x000fc60002746670 */
[----:B------:R-:W-:Y:S10]  /*bee0*/  @P1 BRA `(.L_x_341) ;  /* 0x0000000000341947 */ /* 0x000ff40003800000 */
[----:B--2---:R-:W-:Y:S01]  /*bef0*/  IADD3 R15, P1, R2, 0x8, RZ ;  /* 0x00000008020f7810 */ /* 0x004fe20007f3e0ff */
[----:B------:R-:W-:Y:S01]  /*bf00*/  ULDC.64 UR4, c[0x0][0x818] ;  /* 0x0002060000047ab9 */ /* 0x000fe20000000a00 */
[----:B------:R-:W-:Y:S02]  /*bf10*/  IMAD.MOV.U32 R10, RZ, RZ, R8 ;  /* 0x000000ffff0a7224 */ /* 0x000fe400078e0008 */
        /* <DEDUP_REMOVED lines=10> */
.L_x_341:
[----:B------:R-:W-:Y:S05]  /*bfc0*/  BSYNC B0 ;  /* 0x0000000000007941 */ /* 0x000fea0003800000 */
.L_x_340:
[----:B------:R-:W-:Y:S01]  /*bfd0*/  BSSY B0, `(.L_x_342) ;  /* 0x0000010000007945 */ /* 0x000fe20003800000 */
[----:B------:R-:W-:-:S03]  /*bfe0*/  ISETP.GE.OR P1, PT, R6, R21, P3 ;  /* 0x000000150600720c */ /* 0x000fc60001f26670 */
[----:B------:R-:W-:Y:S10]  /*bff0*/  @P2 BRA `(.L_x_343) ;  /* 0x0000000000342947 */ /* 0x000ff40003800000 */
[----:B--2-4-:R-:W-:Y:S01]  /*c000*/  IADD3 R15, P2, R2, 0x10, RZ ;  /* 0x00000010020f7810 */ /* 0x014fe20007f5e0ff */
        /* <DEDUP_REMOVED lines=12> */
.L_x_343:
[----:B------:R-:W-:Y:S05]  /*c0d0*/  BSYNC B0 ;  /* 0x0000000000007941 */ /* 0x000fea0003800000 */
.L_x_342:
[----:B------:R-:W-:Y:S01]  /*c0e0*/  BSSY B0, `(.L_x_344) ;  /* 0x0000011000007945 */ /* 0x000fe20003800000 */
[----:B------:R-:W-:Y:S01]  /*c0f0*/  ISETP.GE.OR P2, PT, R6, R21, P0 ;  /* 0x000000150600720c */ /* 0x000fe20000746670 */
[----:B------:R-:W-:Y:S02]  /*c100*/  VIADD R0, R4, 0x28 ;  /* 0x0000002804007836 */ /* 0x000fe40000000000 */
[----:B------:R-:W-:Y:S10]  /*c110*/  @P1 BRA `(.L_x_345) ;  /* 0x0000000000341947 */ /* 0x000ff40003800000 */
[----:B--2-4-:R-:W-:Y:S01]  /*c120*/  IADD3 R15, P1, R2, 0x18, RZ ;  /* 0x00000018020f7810 */ /* 0x014fe20007f3e0ff */
[----:B------:R-:W-:Y:S01]  /*c130*/  ULDC.64 UR4, c[0x0][0x818] ;  /* 0x0002060000047ab9 */ /* 0x000fe20000000a00 */
[----:B------:R-:W-:-:S03]  /*c140*/  IMAD.MOV.U32 R11, RZ, RZ, R13 ;  /* 0x000000ffff0b7224 */ /* 0x000fc600078e000d */
        /* <DEDUP_REMOVED lines=9> */
[----:B------:R2:W-:Y:S02]  /*c1e0*/  STG.E.128 desc[UR60][R14.64], RZ ;  /* 0x000000ff0e007986 */ /* 0x0005e4000c101d3c */
.L_x_345:
[----:B------:R-:W-:Y:S05]  /*c1f0*/  BSYNC B0 ;  /* 0x0000000000007941 */ /* 0x000fea0003800000 */
.L_x_344:
[----:B------:R-:W-:Y:S01]  /*c200*/  BSSY B0, `(.L_x_346) ;  /* 0x0000010000007945 */ /* 0x000fe20003800000 */
[----:B------:R-:W-:-:S03]  /*c210*/  ISETP.GE.AND P1, PT, R0, R17, PT ;  /* 0x000000110000720c */ /* 0x000fc60003f26270 */
        /* <DEDUP_REMOVED lines=14> */
.L_x_347:
[----:B------:R-:W-:Y:S05]  /*c300*/  BSYNC B0 ;  /* 0x0000000000007941 */ /* 0x000fea0003800000 */
.L_x_346:
[----:B------:R-:W-:Y:S01]  /*c310*/  ISETP.GE.OR P2, PT, R6, R21, P1 ;  /* 0x000000150600720c */ /* 0x000fe20000f46670 */
[----:B------:R-:W-:Y:S01]  /*c320*/  ULDC UR4, c[0x0][0x83c] ;  /* 0x00020f0000047ab9 */ /* 0x000fe20000000800 */
[----:B------:R-:W-:Y:S01]  /*c330*/  BSSY B0, `(.L_x_348) ;  /* 0x0000010000007945 */ /* 0x000fe20003800000 */
[----:B------:R-:W-:-:S10]  /*c340*/  VIADD R0, R4, 0x30 ;  /* 0x0000003004007836 */ /* 0x000fd40000000000 */
[----:B------:R-:W-:Y:S05]  /*c350*/  @P2 BRA `(.L_x_349) ;  /* 0x0000000000342947 */ /* 0x000fea0003800000 */
        /* <DEDUP_REMOVED lines=13> */
.L_x_349:
[----:B------:R-:W-:Y:S05]  /*c430*/  BSYNC B0 ;  /* 0x0000000000007941 */ /* 0x000fea0003800000 */
.L_x_348:
[----:B------:R-:W-:Y:S01]  /*c440*/  ISETP.GE.OR P3, PT, R6, UR4, P3 ;  /* 0x0000000406007c0c */ /* 0x000fe20009f66670 */
[----:B------:R-:W-:Y:S01]  /*c450*/  BSSY B0, `(.L_x_350) ;  /* 0x000001c000007945 */ /* 0x000fe20003800000 */
[----:B------:R-:W-:Y:S01]  /*c460*/  ISETP.GE.AND P2, PT, R0, R17, PT ;  /* 0x000000110000720c */ /* 0x000fe20003f46270 */
[----:B------:R-:W-:Y:S01]  /*c470*/  VIADD R0, R4, 0x38 ;  /* 0x0000003804007836 */ /* 0x000fe20000000000 */
[----:B------:R-:W-:Y:S02]  /*c480*/  P2R R26, PR, RZ, 0x8 ;  /* 0x00000008ff1a7803 */ /* 0x000fe40000000000 */
[C---:B------:R-:W-:Y:S02]  /*c490*/  ISETP.GE.OR P3, PT, R6.reuse, R21, P2 ;  /* 0x000000150600720c */ /* 0x040fe40001766670 */
[C---:B------:R-:W-:Y:S02]  /*c4a0*/  ISETP.GE.OR P6, PT, R6.reuse, UR4, P6 ;  /* 0x0000000406007c0c */ /* 0x040fe4000b7c6670 */
[----:B------:R-:W-:-:S02]  /*c4b0*/  ISETP.GE.OR P5, PT, R6, UR4, P5 ;  /* 0x0000000406007c0c */ /* 0x000fc4000afa6670 */
[C---:B------:R-:W-:Y:S02]  /*c4c0*/  ISETP.GE.OR P4, PT, R6.reuse, UR4, P4 ;  /* 0x0000000406007c0c */ /* 0x040fe4000a786670 */
[----:B------:R-:W-:Y:S02]  /*c4d0*/  P2R R20, PR, RZ, 0x40 ;  /* 0x00000040ff147803 */ /* 0x000fe40000000000 */
[----:B------:R-:W-:Y:S02]  /*c4e0*/  P2R R24, PR, RZ, 0x20 ;  /* 0x00000020ff187803 */ /* 0x000fe40000000000 */
[C---:B------:R-:W-:Y:S02]  /*c4f0*/  ISETP.GE.OR P0, PT, R6.reuse, UR4, P0 ;  /* 0x0000000406007c0c */ /* 0x040fe40008706670 */
[----:B------:R-:W-:Y:S02]  /*c500*/  P2R R25, PR, RZ, 0x10 ;  /* 0x00000010ff197803 */ /* 0x000fe40000000000 */
[----:B------:R-:W-:-:S02]  /*c510*/  ISETP.GE.OR P1, PT, R6, UR4, P1 ;  /* 0x0000000406007c0c */ /* 0x000fc40008f26670 */
[----:B------:R-:W-:Y:S01]  /*c520*/  ISETP.GE.OR P2, PT, R6, UR4, P2 ;  /* 0x0000000406007c0c */ /* 0x000fe20009746670 */
[----:B------:R-:W-:-:S12]  /*c530*/  @P3 BRA `(.L_x_351) ;  /* 0x0000000000343947 */ /* 0x000fd80003800000 */
        /* <DEDUP_REMOVED lines=13> */
.L_x_351:
[----:B------:R-:W-:Y:S05]  /*c610*/  BSYNC B0 ;  /* 0x0000000000007941 */ /* 0x000fea0003800000 */
.L_x_350:
[----:B------:R-:W-:Y:S01]  /*c620*/  ISETP.GE.AND P3, PT, R0, R17, PT ;  /* 0x000000110000720c */ /* 0x000fe20003f66270 */
[----:B---3--:R-:W-:Y:S01]  /*c630*/  IMAD R0, R18, UR9, RZ ;  /* 0x0000000912007c24 */ /* 0x008fe2000f8e02ff */
[----:B------:R-:W-:Y:S02]  /*c640*/  BSSY B0, `(.L_x_352) ;  /* 0x0000013000007945 */ /* 0x000fe40003800000 */
[C---:B------:R-:W-:Y:S01]  /*c650*/  ISETP.GE.OR P4, PT, R6.reuse, R21, P3 ;  /* 0x000000150600720c */ /* 0x040fe20001f86670 */
[----:B------:R-:W-:Y:S01]  /*c660*/  IMAD R19, R19, UR8, R0 ;  /* 0x0000000813137c24 */ /* 0x000fe2000f8e0200 */
[----:B------:R-:W-:Y:S01]  /*c670*/  ISETP.GE.OR P3, PT, R6, UR4, P3 ;  /* 0x0000000406007c0c */ /* 0x000fe20009f66670 */
        /* <DEDUP_REMOVED lines=15> */
.L_x_353:
[----:B------:R-:W-:Y:S05]  /*c770*/  BSYNC B0 ;  /* 0x0000000000007941 */ /* 0x000fea0003800000 */
.L_x_352:
[----:B------:R-:W-:Y:S01]  /*c780*/  ISETP.GE.AND P4, PT, R0, R17, PT ;  /* 0x000000110000720c */ /* 0x000fe20003f86270 */
[----:B------:R-:W-:Y:S01]  /*c790*/  IMAD.WIDE.U32 R10, R18, UR8, R6 ;  /* 0x00000008120a7c25 */ /* 0x000fe2000f8e0006 */
[----:B------:R-:W-:Y:S02]  /*c7a0*/  BSSY B0, `(.L_x_354) ;  /* 0x0000013000007945 */ /* 0x000fe40003800000 */
[----:B------:R-:W-:Y:S01]  /*c7b0*/  ISETP.GE.OR P5, PT, R6, R21, P4 ;  /* 0x000000150600720c */ /* 0x000fe200027a6670 */
[----:B------:R-:W-:Y:S01]  /*c7c0*/  VIADD R0, R4, 0x48 ;  /* 0x0000004804007836 */ /* 0x000fe20000000000 */
[----:B------:R-:W-:Y:S01]  /*c7d0*/  ISETP.GE.OR P4, PT, R6, UR4, P4 ;  /* 0x0000000406007c0c */ /* 0x000fe2000a786670 */
[----:B--234-:R-:W-:-:S10]  /*c7e0*/  IMAD.IADD R15, R11, 0x1, R19 ;  /* 0x000000010b0f7824 */ /* 0x01cfd400078e0213 */
[----:B------:R-:W-:Y:S05]  /*c7f0*/  @P5 BRA `(.L_x_355) ;  /* 0x0000000000345947 */ /* 0x000fea0003800000 */
[----:B------:R-:W-:Y:S01]  /*c800*/  IADD3 R19, P5, R2, 0x40, RZ ;  /* 0x0000004002137810 */ /* 0x000fe20007fbe0ff */
        /* <DEDUP_REMOVED lines=12> */
.L_x_355:
[----:B------:R-:W-:Y:S05]  /*c8d0*/  BSYNC B0 ;  /* 0x0000000000007941 */ /* 0x000fea0003800000 */
.L_x_354:
[----:B------:R-:W-:Y:S01]  /*c8e0*/  ISETP.GE.AND P6, PT, R0, R17, PT ;  /* 0x000000110000720c */ /* 0x000fe20003fc6270 */
[----:B-1----:R-:W-:Y:S01]  /*c8f0*/  IMAD R0, R22, UR7, RZ ;  /* 0x0000000716007c24 */ /* 0x002fe2000f8e02ff */
[----:B------:R-:W-:Y:S01]  /*c900*/  BSSY B0, `(.L_x_356) ;  /* 0x0000014000007945 */ /* 0x000fe20003800000 */
[----:B------:R-:W-:Y:S01]  /*c910*/  IMAD.MOV.U32 R14, RZ, RZ, R10 ;  /* 0x000000ffff0e7224 */ /* 0x000fe200078e000a */
[C---:B------:R-:W-:Y:S01]  /*c920*/  ISETP.GE.OR P5, PT, R6.reuse, R21, P6 ;  /* 0x000000150600720c */ /* 0x040fe200037a6670 */
[----:B------:R-:W-:Y:S01]  /*c930*/  IMAD R11, R23, UR6, R0 ;  /* 0x00000006170b7c24 */ /* 0x000fe2000f8e0200 */
[----:B------:R-:W-:Y:S01]  /*c940*/  ISETP.GE.OR P6, PT, R6, UR4, P6 ;  /* 0x0000000406007c0c */ /* 0x000fe2000b7c6670 */
[----:B------:R-:W-:-:S10]  /*c950*/  IMAD.WIDE.U32 R6, R22, UR6, R14 ;  /* 0x0000000616067c25 */ /* 0x000fd4000f8e000e */
[----:B------:R-:W-:Y:S05]  /*c960*/  @P5 BRA `(.L_x_357) ;  /* 0x0000000000345947 */ /* 0x000fea0003800000 */
[----:B------:R-:W-:Y:S01]  /*c970*/  IADD3 R9, P5, R2, 0x48, RZ ;  /* 0x0000004802097810 */ /* 0x000fe20007fbe0ff */
        /* <DEDUP_REMOVED lines=12> */
.L_x_357:
[----:B------:R-:W-:Y:S05]  /*ca40*/  BSYNC B0 ;  /* 0x0000000000007941 */ /* 0x000fea0003800000 */
.L_x_356:
[----:B------:R-:W-:Y:S01]  /*ca50*/  ISETP.NE.AND P5, PT, R20, RZ, PT ;  /* 0x000000ff1400720c */ /* 0x000fe20003fa5270 */
[----:B------:R-:W-:Y:S01]  /*ca60*/  BSSY B0, `(.L_x_358) ;  /* 0x000000d000007945 */ /* 0x000fe20003800000 */
[----:B-1----:R-:W-:-:S11]  /*ca70*/  IMAD.IADD R9, R7, 0x1, R11 ;  /* 0x0000000107097824 */ /* 0x002fd600078e020b */
[----:B------:R-:W-:Y:S05]  /*ca80*/  @P5 BRA `(.L_x_359) ;  /* 0x0000000000285947 */ /* 0x000fea0003800000 */
        /* <DEDUP_REMOVED lines=10> */
.L_x_359:
[----:B------:R-:W-:Y:S05]  /*cb30*/  BSYNC B0 ;  /* 0x0000000000007941 */ /* 0x000fea0003800000 */
.L_x_358:
[----:B------:R-:W-:Y:S01]  /*cb40*/  ISETP.NE.AND P5, PT, R24, RZ, PT ;  /* 0x000000ff1800720c */ /* 0x000fe20003fa5270 */
[----:B------:R-:W-:-:S12]  /*cb50*/  BSSY B0, `(.L_x_360) ;  /* 0x000000f000007945 */ /* 0x000fd80003800000 */
[----:B------:R-:W-:Y:S05]  /*cb60*/  @P5 BRA `(.L_x_361) ;  /* 0x0000000000345947 */ /* 0x000fea0003800000 */
[----:B-1----:R-:W-:Y:S01]  /*cb70*/  IADD3 R11, P5, R2, 0x8, RZ ;  /* 0x00000008020b7810 */ /* 0x002fe20007fbe0ff */
        /* <DEDUP_REMOVED lines=12> */
.L_x_361:
[----:B------:R-:W-:Y:S05]  /*cc40*/  BSYNC B0 ;  /* 0x0000000000007941 */ /* 0x000fea0003800000 */
.L_x_360:
[----:B------:R-:W-:Y:S01]  /*cc50*/  ISETP.NE.AND P5, PT, R25, RZ, PT ;  /* 0x000000ff1900720c */ /* 0x000fe20003fa5270 */
[----:B------:R-:W-:-:S12]  /*cc60*/  BSSY B0, `(.L_x_362) ;  /* 0x000000f000007945 */ /* 0x000fd80003800000 */
[----:B------:R-:W-:Y:S05]  /*cc70*/  @P5 BRA `(.L_x_363) ;  /* 0x0000000000345947 */ /* 0x000fea0003800000 */
[----:B-1-3--:R-:W-:Y:S01]  /*cc80*/  IADD3 R11, P5, R2, 0x10, RZ ;  /* 0x00000010020b7810 */ /* 0x00afe20007fbe0ff */
        /* <DEDUP_REMOVED lines=12> */
.L_x_363:
[----:B------:R-:W-:Y:S05]  /*cd50*/  BSYNC B0 ;  /* 0x0000000000007941 */ /* 0x000fea0003800000 */
.L_x_362:
[----:B------:R-:W-:Y:S01]  /*cd60*/  ISETP.NE.AND P5, PT, R26, RZ, PT ;  /* 0x000000ff1a00720c */ /* 0x000fe20003fa5270 */
[----:B------:R-:W-:-:S12]  /*cd70*/  BSSY B0, `(.L_x_364) ;  /* 0x000000f000007945 */ /* 0x000fd80003800000 */
[----:B------:R-:W-:Y:S05]  /*cd80*/  @P5 BRA `(.L_x_365) ;  /* 0x0000000000345947 */ /* 0x000fea0003800000 */
[----:B-1-34-:R-:W-:Y:S01]  /*cd90*/  IADD3 R11, P5, R2, 0x18, RZ ;  /* 0x00000018020b7810 */ /* 0x01afe20007fbe0ff */
        /* <DEDUP_REMOVED lines=12> */
.L_x_365:
[----:B------:R-:W-:Y:S05]  /*ce60*/  BSYNC B0 ;  /* 0x0000000000007941 */ /* 0x000fea0003800000 */
.L_x_364:
[----:B------:R-:W-:Y:S04]  /*ce70*/  BSSY B0, `(.L_x_366) ;  /* 0x000000f000007945 */ /* 0x000fe80003800000 */
        /* <DEDUP_REMOVED lines=14> */
.L_x_367:
[----:B------:R-:W-:Y:S05]  /*cf60*/  BSYNC B0 ;  /* 0x0000000000007941 */ /* 0x000fea0003800000 */
.L_x_366:
        /* <DEDUP_REMOVED lines=15> */
.L_x_369:
[----:B------:R-:W-:Y:S05]  /*d060*/  BSYNC B0 ;  /* 0x0000000000007941 */ /* 0x000fea0003800000 */
.L_x_368:
        /* <DEDUP_REMOVED lines=15> */
.L_x_371:
[----:B------:R-:W-:Y:S05]  /*d160*/  BSYNC B0 ;  /* 0x0000000000007941 */ /* 0x000fea0003800000 */
.L_x_370:
        /* <DEDUP_REMOVED lines=15> */
.L_x_373:
[----:B------:R-:W-:Y:S05]  /*d260*/  BSYNC B0 ;  /* 0x0000000000007941 */ /* 0x000fea0003800000 */
.L_x_372:
        /* <DEDUP_REMOVED lines=15> */
.L_x_375:
[----:B------:R-:W-:Y:S05]  /*d360*/  BSYNC B0 ;  /* 0x0000000000007941 */ /* 0x000fea0003800000 */
.L_x_374:
[----:B------:R-:W-:Y:S04]  /*d370*/  BSSY B0, `(.L_x_376) ;  /* 0x000000f000007945 */ /* 0x000fe80003800000 */
[----:B------:R-:W-:Y:S05]  /*d380*/  @P6 BRA `(.L_x_377) ;  /* 0x0000000000346947 */ /* 0x000fea0003800000 */
[----:B------:R-:W-:Y:S01]  /*d390*/  IADD3 R5, P0, R2, 0x48, RZ ;  /* 0x0000004802057810 */ /* 0x000fe20007f1e0ff */
[----:B------:R-:W-:Y:S01]  /*d3a0*/  ULDC.64 UR4, c[0x0][0x848] ;  /* 0x0002120000047ab9 */ /* 0x000fe20000000a00 */
[----:B------:R-:W-:-:S03]  /*d3b0*/  IMAD.MOV.U32 R2, RZ, RZ, R6 ;  /* 0x000000ffff027224 */ /* 0x000fc600078e0006 */
        /* <DEDUP_REMOVED lines=10> */
.L_x_377:
[----:B------:R-:W-:Y:S05]  /*d460*/  BSYNC B0 ;  /* 0x0000000000007941 */ /* 0x000fea0003800000 */
.L_x_376:
[----:B------:R-:W-:Y:S05]  /*d470*/  EXIT ;  /* 0x000000000000794d */ /* 0x000fea0003800000 */
.L_x_306:
[----:B------:R-:W-:-:S08]  /*d480*/  NOP ;  /* 0x0000000000007918 */ /* 0x000fd00000000000 */
[----:B------:R-:W1:-:S00]  /*d490*/  USETMAXREG.DEALLOC.CTAPOOL 0x18 ;  /* 0x00000018000079c8 */ /* 0x000e4000080e0500 */
[----:B-1----:R-:W-:Y:S01]  /*d4a0*/  LOP3.LUT R2, R2, 0x3, RZ, 0xc0, !PT ;  /* 0x0000000302027812 */ /* 0x002fe200078ec0ff */
[----:B------:R-:W-:Y:S05]  /*d4b0*/  BSSY B0, `(.L_x_378) ;  /* 0x00001af000007945 */ /* 0x000fea0003800000 */
        /* <DEDUP_REMOVED lines=9> */
[----:B------:R-:W1:Y:S01]  /*d550*/  S2UR UR9, SR_CTAID.X ;  /* 0x00000000000979c3 */ /* 0x000e620000002500 */
[----:B------:R-:W-:Y:S01]  /*d560*/  ULDC UR6, c[0x0][0x280] ;  /* 0x0000a00000067ab9 */ /* 0x000fe20000000800 */
[----:B------:R-:W-:Y:S01]  /*d570*/  ULDC UR4, c[0x0][0x290] ;  /* 0x0000a40000047ab9 */ /* 0x000fe20000000800 */
[----:B------:R-:W-:Y:S01]  /*d580*/  ULDC UR5, c[0x0][0x74c] ;  /* 0x0001d30000057ab9 */ /* 0x000fe20000000800 */
[----:B------:R-:W-:-:S04]  /*d590*/  UIADD3 UR7, UR6, 0x3f, URZ ;  /* 0x0000003f06077890 */ /* 0x000fc8000fffe03f */
[----:B------:R-:W2:Y:S01]  /*d5a0*/  S2UR UR20, SR_CTAID.Y ;  /* 0x00000000001479c3 */ /* 0x000ea20000002600 */
[----:B-1----:R-:W-:Y:S02]  /*d5b0*/  UIMAD UR11, UR9, 0x50, URZ ;  /* 0x00000050090b78a4 */ /* 0x002fe4000f8e023f */
[----:B------:R-:W-:Y:S02]  /*d5c0*/  ISETP.LE.AND P0, PT, RZ, UR9, PT ;  /* 0x00000009ff007c0c */ /* 0x000fe4000bf03270 */
[----:B------:R-:W-:-:S04]  /*d5d0*/  UIADD3 UR4, -UR4, UR11, UR6 ;  /* 0x0000000b04047290 */ /* 0x000fc8000fffe106 */
[----:B------:R-:W-:-:S04]  /*d5e0*/  UIADD3 UR4, UR4, -UR5, URZ ;  /* 0x8000000504047290 */ /* 0x000fc8000fffe03f */
[----:B------:R-:W-:-:S04]  /*d5f0*/  USHF.R.S32.HI UR5, URZ, 0x1f, UR4 ;  /* 0x0000001f3f057899 */ /* 0x000fc80008011404 */
[----:B------:R-:W-:Y:S02]  /*d600*/  ULEA.HI UR5, UR5, UR4, URZ, 0x6 ;  /* 0x0000000405057291 */ /* 0x000fe4000f8f303f */
[----:B------:R-:W-:Y:S02]  /*d610*/  USHF.R.S32.HI UR4, URZ, 0x1f, UR7 ;  /* 0x0000001f3f047899 */ /* 0x000fe40008011407 */
[----:B------:R-:W-:Y:S02]  /*d620*/  USHF.R.S32.HI UR5, URZ, 0x6, UR5 ;  /* 0x000000063f057899 */ /* 0x000fe40008011405 */
[----:B------:R-:W-:Y:S02]  /*d630*/  ULEA.HI UR4, UR4, UR7, URZ, 0x6 ;  /* 0x0000000704047291 */ /* 0x000fe4000f8f303f */
[----:B------:R-:W-:Y:S02]  /*d640*/  UISETP.LT.AND UP0, UPT, URZ, UR5, UPT ;  /* 0x000000053f00728c */ /* 0x000fe4000bf01270 */
[----:B------:R-:W-:-:S02]  /*d650*/  USHF.R.S32.HI UR4, URZ, 0x6, UR4 ;  /* 0x000000063f047899 */ /* 0x000fc40008011404 */
[----:B------:R-:W-:-:S04]  /*d660*/  USEL UR8, URZ, UR5, !UP0 ;  /* 0x000000053f087287 */ /* 0x000fc8000c000000 */
[----:B------:R-:W-:Y:S01]  /*d670*/  IMAD.U32 R10, RZ, RZ, UR4 ;  /* 0x00000004ff0a7e24 */ /* 0x000fe2000f8e00ff */
[----:B--2---:R-:W-:Y:S07]  /*d680*/  @!P0 BRA `(.L_x_381) ;  /* 0x0000000000248947 */ /* 0x004fee0003800000 */
[----:B------:R-:W1:Y:S01]  /*d690*/  LDC R3, c[0x0][0x748] ;  /* 0x0001d200ff037b82 */ /* 0x000e620000000800 */
[----:B------:R-:W-:Y:S01]  /*d6a0*/  UIMAD UR6, UR9, 0x50, UR6 ;  /* 0x00000050090678a4 */ /* 0x000fe2000f8e0206 */
[----:B------:R-:W-:-:S03]  /*d6b0*/  ULDC UR4, c[0x0][0x290] ;  /* 0x0000a40000047ab9 */ /* 0x000fc60000000800 */
[----:B------:R-:W-:-:S06]  /*d6c0*/  UIADD3 UR4, -UR4, 0x8f, UR6 ;  /* 0x0000008f04047890 */ /* 0x000fcc000fffe106 */
[----:B-1----:R-:W-:-:S05]  /*d6d0*/  VIADD R3, R3, UR4 ;  /* 0x0000000403037c36 */ /* 0x002fca0008000000 */
[----:B------:R-:W-:-:S04]  /*d6e0*/  SHF.R.S32.HI R4, RZ, 0x1f, R3 ;  /* 0x0000001fff047819 */ /* 0x000fc80000011403 */
[----:B------:R-:W-:-:S04]  /*d6f0*/  LEA.HI R4, R4, R3, RZ, 0x6 ;  /* 0x0000000304047211 */ /* 0x000fc800078f30ff */
[----:B------:R-:W-:-:S04]  /*d700*/  SHF.R.S32.HI R3, RZ, 0x6, R4 ;  /* 0x00000006ff037819 */ /* 0x000fc80000011404 */
[----:B------:R-:W-:-:S07]  /*d710*/  VIMNMX R10, R3, R10, PT ;  /* 0x0000000a030a7248 */ /* 0x000fce0003fe0100 */
.L_x_381:
[----:B------:R-:W-:Y:S01]  /*d720*/  ISETP.GT.AND P0, PT, R10, UR8, PT ;  /* 0x000000080a007c0c */ /* 0x000fe2000bf04270 */
[----:B------:R-:W-:-:S12]  /*d730*/  IMAD.MOV.U32 R11, RZ, RZ, 0x1 ;  /* 0x00000001ff0b7424 */ /* 0x000fd800078e00ff */
[----:B------:R-:W-:Y:S05]  /*d740*/  @!P0 BRA `(.L_x_380) ;  /* 0x0000001400888947 */ /* 0x000fea0003800000 */
[----:B------:R-:W-:Y:S01]  /*d750*/  USHF.R.S32.HI UR10, URZ, 0x1f, UR20 ;  /* 0x0000001f3f0a7899 */ /* 0x000fe20008011414 */
[----:B------:R-:W-:Y:S01]  /*d760*/  IMAD.U32 R4, RZ, RZ, UR8 ;  /* 0x00000008ff047e24 */ /* 0x000fe2000f8e00ff */
[----:B------:R-:W-:Y:S01]  /*d770*/  ULDC.64 UR6, c[0x0][0x718] ;  /* 0x0001c60000067ab9 */ /* 0x000fe20000000a00 */
[----:B------:R-:W-:Y:S01]  /*d780*/  ULDC.64 UR12, c[0x0][0x730] ;  /* 0x0001cc00000c7ab9 */ /* 0x000fe20000000a00 */
[----:B------:R-:W-:Y:S01]  /*d790*/  UIMAD.WIDE.U32 UR4, UR20, UR6, URZ ;  /* 0x00000006140472a5 */ /* 0x000fe2000f8e003f */
[----:B------:R-:W-:Y:S01]  /*d7a0*/  BSSY B1, `(.L_x_380) ;  /* 0x000015c000017945 */ /* 0x000fe20003800000 */
[----:B------:R-:W-:Y:S01]  /*d7b0*/  UIMAD UR6, UR10, UR6, URZ ;  /* 0x000000060a0672a4 */ /* 0x000fe2000f8e023f */
[----:B------:R-:W-:Y:S01]  /*d7c0*/  IMAD.MOV.U32 R2, RZ, RZ, RZ ;  /* 0x000000ffff027224 */ /* 0x000fe200078e00ff */
[----:B------:R-:W-:Y:S01]  /*d7d0*/  UIMAD UR10, UR10, UR12, URZ ;  /* 0x0000000c0a0a72a4 */ /* 0x000fe2000f8e023f */
[----:B------:R-:W-:Y:S01]  /*d7e0*/  IMAD.MOV.U32 R11, RZ, RZ, 0x1 ;  /* 0x00000001ff0b7424 */ /* 0x000fe200078e00ff */
[----:B------:R-:W-:-:S02]  /*d7f0*/  UIMAD UR9, UR20, UR7, UR6 ;  /* 0x00000007140972a4 */ /* 0x000fc4000f8e0206 */
[----:B------:R-:W-:Y:S02]  /*d800*/  UIMAD.WIDE.U32 UR6, UR20, UR12, URZ ;  /* 0x0000000c140672a5 */ /* 0x000fe4000f8e003f */
[----:B------:R-:W-:Y:S01]  /*d810*/  USHF.R.S32.HI UR39, URZ, 0x1f, UR21 ;  /* 0x0000001f3f277899 */ /* 0x000fe20008011415 */
[----:B------:R-:W-:Y:S01]  /*d820*/  ULDC UR12, c[0x0][0x2e8] ;  /* 0x0000ba00000c7ab9 */ /* 0x000fe20000000800 */
[----:B------:R-:W-:Y:S01]  /*d830*/  ULDC.64 UR30, c[0x0][0x720] ;  /* 0x0001c800001e7ab9 */ /* 0x000fe20000000a00 */
[----:B------:R-:W-:Y:S02]  /*d840*/  UISETP.NE.AND UP0, UPT, UR12, 0x1, UPT ;  /* 0x000000010c00788c */ /* 0x000fe4000bf05270 */
[----:B------:R-:W-:Y:S01]  /*d850*/  UIMAD UR46, UR39, UR30, URZ ;  /* 0x0000001e272e72a4 */ /* 0x000fe2000f8e023f */
[----:B------:R-:W-:Y:S01]  /*d860*/  ELECT P0, URZ, PT ;  /* 0x00000000003f782f */ /* 0x000fe20003800000 */
[----:B------:R-:W-:Y:S02]  /*d870*/  UIMAD UR10, UR20, UR13, UR10 ;  /* 0x0000000d140a72a4 */ /* 0x000fe4000f8e020a */
[----:B------:R-:W-:Y:S01]  /*d880*/  UIADD3 UR5, UR5, UR9, URZ ;  /* 0x0000000905057290 */ /* 0x000fe2000fffe03f */
[----:B------:R-:W-:Y:S01]  /*d890*/  ULDC.64 UR22, c[0x0][0x738] ;  /* 0x0001ce0000167ab9 */ /* 0x000fe20000000a00 */
[----:B------:R-:W-:-:S02]  /*d8a0*/  UIMAD UR46, UR21, UR31, UR46 ;  /* 0x0000001f152e72a4 */ /* 0x000fc4000f8e022e */
[----:B------:R-:W-:Y:S02]  /*d8b0*/  UIMAD UR39, UR39, UR22, URZ ;  /* 0x00000016272772a4 */ /* 0x000fe4000f8e023f */
[----:B------:R-:W-:Y:S02]  /*d8c0*/  UIADD3 UR7, UR7, UR10, URZ ;  /* 0x0000000a07077290 */ /* 0x000fe4000fffe03f */
[----:B------:R-:W-:Y:S02]  /*d8d0*/  UIMAD.WIDE.U32 UR30, UR21, UR30, UR4 ;  /* 0x0000001e151e72a5 */ /* 0x000fe4000f8e0004 */
[----:B------:R-:W-:Y:S01]  /*d8e0*/  UIMAD UR39, UR21, UR23, UR39 ;  /* 0x00000017152772a4 */ /* 0x000fe2000f8e0227 */
[----:B------:R-:W-:Y:S01]  /*d8f0*/  @UP0 ULDC UR4, c[0x0][0x2ec] ;  /* 0x0000bb0000040ab9 */ /* 0x000fe20000000800 */
[----:B------:R-:W-:Y:S02]  /*d900*/  UIMAD.WIDE.U32 UR22, UR21, UR22, UR6 ;  /* 0x00000016151672a5 */ /* 0x000fe4000f8e0006 */
[----:B------:R-:W-:Y:S01]  /*d910*/  UIMAD.WIDE.U32 UR4, UR20, UR4, URZ ;  /* 0x00000004140472a5 */ /* 0x000fe2000f8e003f */
[----:B------:R-:W-:Y:S01]  /*d920*/  @UP0 ULDC UR6, c[0x0][0x2f0] ;  /* 0x0000bc0000060ab9 */ /* 0x000fe20000000800 */
[----:B------:R-:W-:-:S02]  /*d930*/  UMOV UR12, UR20 ;  /* 0x00000014000c7c82 */ /* 0x000fc40008000000 */
[----:B------:R-:W-:Y:S01]  /*d940*/  @UP0 USHF.R.U32.HI UR12, URZ, UR6, UR5 ;  /* 0x000000063f0c0299 */ /* 0x000fe20008011605 */
[----:B------:R-:W-:Y:S11]  /*d950*/  @!P0 BRA `(.L_x_382) ;  /* 0x0000001400008947 */ /* 0x000ff60003800000 */
[----:B------:R-:W1:Y:S01]  /*d960*/  S2R R2, SR_CgaCtaId ;  /* 0x0000000000027919 */ /* 0x000e620000008800 */
[----:B------:R-:W-:-:S04]  /*d970*/  MOV R5, 0x400 ;  /* 0x0000040000057802 */ /* 0x000fc80000000f00 */
[----:B-1----:R-:W-:Y:S01]  /*d980*/  LEA R5, R2, R5, 0x18 ;  /* 0x0000000502057211 */ /* 0x002fe200078ec0ff */
[----:B------:R-:W-:-:S05]  /*d990*/  IMAD.MOV.U32 R2, RZ, RZ, 0x1 ;  /* 0x00000001ff027424 */ /* 0x000fca00078e00ff */
[----:B------:R-:W-:-:S04]  /*d9a0*/  SHF.L.U32 R2, R2, 0x1f, RZ ;  /* 0x0000001f02027819 */ /* 0x000fc800000006ff */
[----:B------:R-:W1:Y:S02]  /*d9b0*/  SYNCS.PHASECHK.TRANS64.TRYWAIT P0, [R5+URZ+0x31820], R2 ;  /* 0x03182002050075a7 */ /* 0x000e64000800017f */
[----:B-1----:R-:W-:Y:S05]  /*d9c0*/  @!P0 BRA `(.L_x_383) ;  /* 0x0000001400b88947 */ /* 0x002fea0003800000 */
.L_x_399:
[----:B------:R-:W-:Y:S01]  /*d9d0*/  ISETP.NE.AND P0, PT, R0, RZ, PT ;  /* 0x000000ff0000720c */ /* 0x000fe20003f05270 */
[----:B------:R-:W-:Y:S02]  /*d9e0*/  IMAD.U32 R8, RZ, RZ, UR31 ;  /* 0x0000001fff087e24 */ /* 0x000fe4000f8e00ff */
[----:B------:R-:W-:Y:S02]  /*d9f0*/  IMAD.U32 R6, RZ, RZ, UR23 ;  /* 0x00000017ff067e24 */ /* 0x000fe4000f8e00ff */
[----:B------:R-:W-:Y:S02]  /*da00*/  VIADD R8, R8, UR46 ;  /* 0x0000002e08087c36 */ /* 0x000fe40008000000 */
[----:B------:R-:W-:Y:S02]  /*da10*/  VIADD R6, R6, UR39 ;  /* 0x0000002706067c36 */ /* 0x000fe40008000000 */
[----:B------:R-:W-:-:S04]  /*da20*/  IMAD.MOV.U32 R7, RZ, RZ, 0x1 ;  /* 0x00000001ff077424 */ /* 0x000fc800078e00ff */
[----:B------:R-:W-:Y:S05]  /*da30*/  @P0 BRA `(.L_x_384) ;  /* 0x0000000000140947 */ /* 0x000fea0003800000 */
[----:B------:R-:W-:Y:S01]  /*da40*/  LOP3.LUT P1, RZ, R21, 0x1f, RZ, 0xc0, !PT ;  /* 0x0000001f15ff7812 */ /* 0x000fe2000782c0ff */
[----:B-1----:R-:W-:-:S04]  /*da50*/  IMAD.MOV.U32 R2, RZ, RZ, 0x8100 ;  /* 0x00008100ff027424 */ /* 0x002fc800078e00ff */
[----:B------:R2:W-:Y:S08]  /*da60*/  SYNCS.ARRIVE.TRANS64 RZ, [R5+URZ+0x31810], R2 ;  /* 0x0318100205ff79a7 */ /* 0x0005f0000800003f */
[----:B------:R-:W-:Y:S05]  /*da70*/  @!P1 BRA `(.L_x_384) ;  /* 0x0000000000049947 */ /* 0x000fea0003800000 */
[----:B------:R-:W-:Y:S01]  /*da80*/  BPT.TRAP 0x1 ;  /* 0x000000040000795c */ /* 0x000fe20000300000 */
.L_x_384:
[----:B-12---:R-:W1:Y:S01]  /*da90*/  LDC.64 R2, c[0x0][0x198] ;  /* 0x00006600ff027b82 */ /* 0x006e620000000a00 */
[----:B------:R-:W-:Y:S01]  /*daa0*/  R2UR UR38, R8 ;  /* 0x00000000082672ca */ /* 0x000fe200000e0000 */
[----:B------:R-:W-:Y:S01]  /*dab0*/  ULDC.64 UR14, c[0x0][0x700] ;  /* 0x0001c000000e7ab9 */ /* 0x000fe20000000a00 */
[----:B------:R-:W-:Y:S01]  /*dac0*/  R2UR UR19, R4 ;  /* 0x00000000041372ca */ /* 0x000fe200000e0000 */
[----:B------:R-:W-:Y:S01]  /*dad0*/  UMOV UR50, 0x0 ;  /* 0x0000000000327882 */ /* 0x000fe20000000000 */
[----:B------:R-:W-:Y:S01]  /*dae0*/  R2UR UR8, R5 ;  /* 0x00000000050872ca */ /* 0x000fe200000e0000 */
[----:B------:R-:W-:Y:S01]  /*daf0*/  UMOV UR51, 0x14f00000 ;  /* 0x14f0000000337882 */ /* 0x000fe20000000000 */
[----:B------:R-:W-:Y:S01]  /*db00*/  UMOV UR18, URZ ;  /* 0x0000003f00127c82 */ /* 0x000fe20008000000 */
        /* <DEDUP_REMOVED lines=8> */
[----:B------:R-:W-:Y:S01]  /*db90*/  USHF.L.U32 UR19, UR19, 0x6, URZ ;  /* 0x0000000613137899 */ /* 0x000fe2000800063f */
[----:B------:R-:W-:Y:S01]  /*dba0*/  IMAD.MOV.U32 R12, RZ, RZ, 0x14000 ;  /* 0x00014000ff0c7424 */ /* 0x000fe200078e00ff */
[----:B------:R-:W-:Y:S01]  /*dbb0*/  UIADD3 UR17, UR8, 0x31810, URZ ;  /* 0x0003181008117890 */ /* 0x000fe2000fffe03f */
[----:B------:R-:W-:Y:S01]  /*dbc0*/  VIADD R10, R10, 0xffffffff ;  /* 0xffffffff0a0a7836 */ /* 0x000fe20000000000 */
[----:B------:R-:W-:-:S02]  /*dbd0*/  UIADD3 UR9, UP0, UR19, UR30, URZ ;  /* 0x0000001e13097290 */ /* 0x000fc4000ff1e03f */
[----:B------:R-:W-:Y:S01]  /*dbe0*/  UIADD3 UR16, UR8, 0x14100, URZ ;  /* 0x0001410008107890 */ /* 0x000fe2000fffe03f */
[----:B-1----:R-:W-:Y:S01]  /*dbf0*/  IMAD.MOV.U32 R8, RZ, RZ, R2 ;  /* 0x000000ffff087224 */ /* 0x002fe200078e0002 */
[----:B------:R-:W-:Y:S02]  /*dc00*/  ULEA.HI.X.SX32 UR10, UR19, UR38, 0x1, UP0 ;  /* 0x00000026130a7291 */ /* 0x000fe400080f0e3f */
[----:B------:R-:W-:Y:S02]  /*dc10*/  ULEA UR54, UP0, UR9, UR14, 0x2 ;  /* 0x0000000e09367291 */ /* 0x000fe4000f80103f */
[C---:B------:R-:W-:Y:S01]  /*dc20*/  IADD3 R9, P1, R8.reuse, 0xf0, RZ ;  /* 0x000000f008097810 */ /* 0x040fe20007f3e0ff */
[----:B------:R-:W-:Y:S02]  /*dc30*/  UIADD3 UR40, UR8, 0x16100, URZ ;  /* 0x0001610008287890 */ /* 0x000fe4000fffe03f */
[----:B------:R-:W-:Y:S01]  /*dc40*/  UIADD3 UR32, UR8, 0x18100, URZ ;  /* 0x0001810008207890 */ /* 0x000fe2000fffe03f */
[----:B------:R-:W-:Y:S01]  /*dc50*/  R2UR UR48, R9 ;  /* 0x00000000093072ca */ /* 0x000fe200000e0000 */
[----:B------:R-:W-:Y:S01]  /*dc60*/  UIADD3 UR24, UR8, 0x1a100, URZ ;  /* 0x0001a10008187890 */ /* 0x000fe2000fffe03f */
[----:B------:R-:W-:Y:S01]  /*dc70*/  IADD3 R9, P2, R8, 0x2f0, RZ ;  /* 0x000002f008097810 */ /* 0x000fe20007f5e0ff */
[----:B------:R-:W-:-:S02]  /*dc80*/  UIADD3 UR52, UR8, 0x2c100, URZ ;  /* 0x0002c10008347890 */ /* 0x000fc4000fffe03f */
[----:B------:R-:W-:Y:S01]  /*dc90*/  ULEA.HI.X UR55, UR9, UR15, UR10, 0x2, UP0 ;  /* 0x0000000f09377291 */ /* 0x000fe200080f140a */
[----:B------:R-:W-:Y:S01]  /*dca0*/  R2UR UR4, R9 ;  /* 0x00000000090472ca */ /* 0x000fe200000e0000 */
[----:B------:R-:W-:Y:S01]  /*dcb0*/  UMOV UR41, UR17 ;  /* 0x0000001100297c82 */ /* 0x000fe20008000000 */
[----:B------:R-:W-:Y:S01]  /*dcc0*/  IADD3 R9, P3, R8, 0x3f0, RZ ;  /* 0x000003f008097810 */ /* 0x000fe20007f7e0ff */
[----:B------:R-:W-:Y:S01]  /*dcd0*/  UMOV UR43, UR19 ;  /* 0x00000013002b7c82 */ /* 0x000fe20008000000 */
[----:B------:R-:W-:Y:S01]  /*dce0*/  UMOV UR33, UR17 ;  /* 0x0000001100217c82 */ /* 0x000fe20008000000 */
[----:B------:R-:W-:Y:S01]  /*dcf0*/  UMOV UR35, UR19 ;  /* 0x0000001300237c82 */ /* 0x000fe20008000000 */
[----:B------:R-:W-:Y:S01]  /*dd00*/  R2UR UR6, R9 ;  /* 0x00000000090672ca */ /* 0x000fe200000e0000 */
[----:B------:R-:W-:Y:S01]  /*dd10*/  IMAD.MOV.U32 R9, RZ, RZ, R3 ;  /* 0x000000ffff097224 */ /* 0x000fe200078e0003 */
[----:B------:R-:W-:Y:S01]  /*dd20*/  UMOV UR29, UR21 ;  /* 0x00000015001d7c82 */ /* 0x000fe20008000000 */
[----:B------:R-:W-:Y:S01]  /*dd30*/  UMOV UR25, UR17 ;  /* 0x0000001100197c82 */ /* 0x000fe20008000000 */
[----:B------:R-:W-:Y:S01]  /*dd40*/  UMOV UR27, UR19 ;  /* 0x00000013001b7c82 */ /* 0x000fe20008000000 */
[--C-:B------:R-:W-:Y:S01]  /*dd50*/  IMAD.X R11, RZ, RZ, R9.reuse, P1 ;  /* 0x000000ffff0b7224 */ /* 0x100fe200008e0609 */
[----:B------:R-:W-:Y:S01]  /*dd60*/  UMOV UR9, 0x10 ;  /* 0x0000001000097882 */ /* 0x000fe20000000000 */
[----:B------:R-:W-:Y:S01]  /*dd70*/  UMOV UR53, UR17 ;  /* 0x0000001100357c82 */ /* 0x000fe20008000000 */
[----:B------:R-:W-:Y:S01]  /*dd80*/  UMOV UR13, UR21 ;  /* 0x00000015000d7c82 */ /* 0x000fe20008000000 */
[----:B------:R-:W-:Y:S01]  /*dd90*/  UMOV UR10, UR18 ;  /* 0x00000012000a7c82 */ /* 0x000fe20008000000 */
[----:B------:R-:W-:Y:S01]  /*dda0*/  R2UR UR49, R11 ;  /* 0x000000000b3172ca */ /* 0x000fe200000e0000 */
[--C-:B------:R-:W-:Y:S01]  /*ddb0*/  IMAD.X R11, RZ, RZ, R9.reuse, P2 ;  /* 0x000000ffff0b7224 */ /* 0x100fe200010e0609 */
[----:B------:R-:W-:Y:S01]  /*ddc0*/  UIADD3 UR56, UR8, 0x5000, URZ ;  /* 0x0000500008387890 */ /* 0x000fe2000fffe03f */
[----:B------:R-:W-:Y:S01]  /*ddd0*/  ISETP.GE.AND P1, PT, R4, R10, PT ;  /* 0x0000000a0400720c */ /* 0x000fe20003f26270 */
[----:B------:R-:W-:Y:S01]  /*dde0*/  UMOV UR58, 0x80 ;  /* 0x00000080003a7882 */ /* 0x000fe20000000000 */
[----:B------:R-:W-:Y:S01]  /*ddf0*/  UMOV UR59, UR11 ;  /* 0x0000000b003b7c82 */ /* 0x000fe20008000000 */
[----:B------:R-:W-:Y:S01]  /*de00*/  R2UR UR5, R11 ;  /* 0x000000000b0572ca */ /* 0x000fe200000e0000 */
[----:B------:R-:W-:Y:S01]  /*de10*/  IMAD.X R11, RZ, RZ, R9, P3 ;  /* 0x000000ffff0b7224 */ /* 0x000fe200018e0609 */
[----:B------:R-:W-:Y:S01]  /*de20*/  UMOV UR60, UR12 ;  /* 0x0000000c003c7c82 */ /* 0x000fe20008000000 */
[----:B------:R-:W-:-:S03]  /*de30*/  UMOV UR61, UR21 ;  /* 0x00000015003d7c82 */ /* 0x000fc60008000000 */
[----:B------:R-:W-:Y:S01]  /*de40*/  R2UR UR7, R11 ;  /* 0x000000000b0772ca */ /* 0x000fe200000e0000 */
[----:B------:R1:W-:Y:S01]  /*de50*/  UTMALDG.4D [UR16], [UR48], desc[UR50] ;  /* 0x00003210300075b4 */ /* 0x0003e20008019000 */
[----:B------:R-:W-:Y:S01]  /*de60*/  IMAD.MOV.U32 R11, RZ, RZ, 0x1 ;  /* 0x00000001ff0b7424 */ /* 0x000fe200078e00ff */
[----:B------:R2:W-:Y:S01]  /*de70*/  UTMALDG.4D [UR40], [UR48], desc[UR50] ;  /* 0x00003228300075b4 */ /* 0x0005e20008019000 */
[----:B------:R3:W-:Y:S01]  /*de80*/  UTMALDG.4D [UR32], [UR48], desc[UR50] ;  /* 0x00003220300075b4 */ /* 0x0007e20008019000 */
[----:B------:R-:W-:Y:S01]  /*de90*/  UTMALDG.4D [UR24], [UR48], desc[UR50] ;  /* 0x00003218300075b4 */ /* 0x000fe20008019000 */
[----:B-1----:R-:W-:Y:S01]  /*dea0*/  UMOV UR16, 0x0 ;  /* 0x0000000000107882 */ /* 0x002fe20000000000 */
[----:B------:R-:W-:Y:S01]  /*deb0*/  UMOV UR17, 0x10000000 ;  /* 0x1000000000117882 */ /* 0x000fe20000000000 */
[----:B------:R1:W-:Y:S01]  /*dec0*/  UBLKCP.S.G [UR52], [UR54], UR9 ;  /* 0x00000034360073ba */ /* 0x0003e20008000209 */
[----:B------:R4:W-:Y:S01]  /*ded0*/  SYNCS.ARRIVE.TRANS64 RZ, [R5+URZ+0x31800], R12 ;  /* 0x0318000c05ff79a7 */ /* 0x0009e2000800003f */
[----:B--2---:R-:W-:Y:S01]  /*dee0*/  UIADD3 UR40, UR8, 0xa000, URZ ;  /* 0x0000a00008287890 */ /* 0x004fe2000fffe03f */
[----:B------:R-:W-:Y:S01]  /*def0*/  UMOV UR43, UR11 ;  /* 0x0000000b002b7c82 */ /* 0x000fe20008000000 */
[----:B------:R-:W-:Y:S01]  /*df00*/  UMOV UR44, UR12 ;  /* 0x0000000c002c7c82 */ /* 0x000fe20008000000 */
[----:B------:R-:W-:Y:S01]  /*df10*/  UMOV UR42, UR18 ;  /* 0x00000012002a7c82 */ /* 0x000fe20008000000 */
[----:B---3--:R-:W-:Y:S01]  /*df20*/  UIADD3 UR32, UR8, 0xc800, URZ ;  /* 0x0000c80008207890 */ /* 0x008fe2000fffe03f */
[----:B----4-:R-:W-:Y:S01]  /*df30*/  IMAD.MOV.U32 R12, RZ, RZ, 0x1 ;  /* 0x00000001ff0c7424 */ /* 0x010fe200078e00ff */
[----:B------:R-:W-:Y:S01]  /*df40*/  UMOV UR34, 0x40 ;  /* 0x0000004000227882 */ /* 0x000fe20000000000 */
[----:B------:R-:W-:Y:S01]  /*df50*/  UMOV UR35, UR11 ;  /* 0x0000000b00237c82 */ /* 0x000fe20008000000 */
[----:B------:R-:W-:Y:S01]  /*df60*/  UMOV UR36, UR12 ;  /* 0x0000000c00247c82 */ /* 0x000fe20008000000 */
[----:B-1----:R-:W-:-:S02]  /*df70*/  UIADD3 UR9, UR8, 0x31800, URZ ;  /* 0x0003180008097890 */ /* 0x002fc4000fffe03f */
[----:B------:R-:W-:Y:S01]  /*df80*/  UIADD3 UR24, UR8, 0x2800, URZ ;  /* 0x0000280008187890 */ /* 0x000fe2000fffe03f */
[----:B------:R-:W-:Y:S01]  /*df90*/  UMOV UR26, 0x40 ;  /* 0x00000040001a7882 */ /* 0x000fe20000000000 */
[----:B------:R-:W-:Y:S01]  /*dfa0*/  UMOV UR27, UR11 ;  /* 0x0000000b001b7c82 */ /* 0x000fe20008000000 */
[----:B------:R-:W-:Y:S02]  /*dfb0*/  UMOV UR28, UR12 ;  /* 0x0000000c001c7c82 */ /* 0x000fe40008000000 */
[----:B------:R-:W-:Y:S01]  /*dfc0*/  UMOV UR25, UR9 ;  /* 0x0000000900197c82 */ /* 0x000fe20008000000 */
[----:B------:R-:W-:Y:S02]  /*dfd0*/  UIADD3 UR48, UR8, 0x7800, URZ ;  /* 0x0000780008307890 */ /* 0x000fe4000fffe03f */
[----:B------:R1:W-:Y:S01]  /*dfe0*/  UTMALDG.4D [UR8], [UR4], desc[UR16] ;  /* 0x00001008040075b4 */ /* 0x0003e20008019000 */
[----:B------:R-:W-:Y:S01]  /*dff0*/  UMOV UR57, UR9 ;  /* 0x0000000900397c82 */ /* 0x000fe20008000000 */
[----:B------:R-:W-:Y:S01]  /*e000*/  UMOV UR50, 0xc0 ;  /* 0x000000c000327882 */ /* 0x000fe20000000000 */
[----:B------:R-:W-:Y:S01]  /*e010*/  UMOV UR51, UR11 ;  /* 0x0000000b00337c82 */ /* 0x000fe20008000000 */
[----:B------:R-:W-:Y:S01]  /*e020*/  UMOV UR52, UR12 ;  /* 0x0000000c00347c82 */ /* 0x000fe20008000000 */
[----:B------:R-:W-:Y:S01]  /*e030*/  UMOV UR53, UR21 ;  /* 0x0000001500357c82 */ /* 0x000fe20008000000 */
[----:B------:R-:W-:Y:S01]  /*e040*/  UMOV UR49, UR9 ;  /* 0x0000000900317c82 */ /* 0x000fe20008000000 */
[----:B------:R-:W-:Y:S01]  /*e050*/  UMOV UR41, UR9 ;  /* 0x0000000900297c82 */ /* 0x000fe20008000000 */
[----:B------:R2:W-:Y:S01]  /*e060*/  UTMALDG.4D [UR24], [UR4], desc[UR16] ;  /* 0x00001018040075b4 */ /* 0x0005e20008019000 */
[----:B------:R-:W-:Y:S01]  /*e070*/  UMOV UR33, UR9 ;  /* 0x0000000900217c82 */ /* 0x000fe20008000000 */
[----:B------:R3:W-:Y:S01]  /*e080*/  UTMALDG.4D [UR56], [UR4], desc[UR16] ;  /* 0x00001038040075b4 */ /* 0x0007e20008019000 */
[----:B------:R3:W-:Y:S01]  /*e090*/  UTMALDG.4D [UR48], [UR4], desc[UR16] ;  /* 0x00001030040075b4 */ /* 0x0007e20008019000 */
[----:B-1----:R-:W-:Y:S01]  /*e0a0*/  UMOV UR10, 0xc0 ;  /* 0x000000c0000a7882 */ /* 0x002fe20000000000 */
[----:B------:R3:W-:Y:S01]  /*e0b0*/  UTMALDG.4D [UR40], [UR6], desc[UR16] ;  /* 0x00001028060075b4 */ /* 0x0007e20008019000 */
[----:B--2---:R-:W-:-:S02]  /*e0c0*/  UIADD3 UR24, UR8, 0xf000, URZ ;  /* 0x0000f00008187890 */ /* 0x004fc4000fffe03f */
[----:B------:R-:W-:Y:S01]  /*e0d0*/  UIADD3 UR8, UR8, 0x11800, URZ ;  /* 0x0001180008087890 */ /* 0x000fe2000fffe03f */
[----:B------:R-:W-:Y:S01]  /*e0e0*/  UMOV UR26, 0x80 ;  /* 0x00000080001a7882 */ /* 0x000fe20000000000 */
[----:B------:R3:W-:Y:S05]  /*e0f0*/  UTMALDG.4D [UR32], [UR6], desc[UR16] ;  /* 0x00001020060075b4 */ /* 0x0007ea0008019000 */
[----:B------:R3:W-:Y:S02]  /*e100*/  UTMALDG.4D [UR24], [UR6], desc[UR16] ;  /* 0x00001018060075b4 */ /* 0x0007e40008019000 */
[----:B------:R3:W-:Y:S02]  /*e110*/  UTMALDG.4D [UR8], [UR6], desc[UR16] ;  /* 0x00001008060075b4 */ /* 0x0007e40008019000 */
[----:B---3--:R-:W-:Y:S05]  /*e120*/  @P1 BRA `(.L_x_385) ;  /* 0x0000000800201947 */ /* 0x008fea0003800000 */
[----:B------:R-:W-:Y:S01]  /*e130*/  R2UR UR6, R6 ;  /* 0x00000000060672ca */ /* 0x000fe200000e0000 */
[----:B------:R-:W-:Y:S01]  /*e140*/  UIADD3 UR10, UR19, 0x40, URZ ;  /* 0x00000040130a7890 */ /* 0x000fe2000fffe03f */
[----:B------:R-:W-:Y:S01]  /*e150*/  IMAD.MOV.U32 R12, RZ, RZ, RZ ;  /* 0x000000ffff0c7224 */ /* 0x000fe200078e00ff */
[----:B------:R-:W-:Y:S01]  /*e160*/  UIADD3 UR5, UP1, UR19, UR22, URZ ;  /* 0x0000001613057290 */ /* 0x000fe2000ff3e03f */
[----:B------:R-:W-:Y:S01]  /*e170*/  LOP3.LUT R13, R21, 0x1f, RZ, 0xc0, !PT ;  /* 0x0000001f150d7812 */ /* 0x000fe200078ec0ff */
[----:B------:R-:W-:Y:S01]  /*e180*/  UIADD3 UR7, UP0, UR10, UR30, URZ ;  /* 0x0000001e0a077290 */ /* 0x000fe2000ff1e03f */
[----:B------:R-:W-:Y:S01]  /*e190*/  IMAD.MOV.U32 R11, RZ, RZ, 0x1 ;  /* 0x00000001ff0b7424 */ /* 0x000fe200078e00ff */
[----:B------:R-:W-:Y:S01]  /*e1a0*/  ULDC.64 UR8, c[0x0][0x728] ;  /* 0x0001ca0000087ab9 */ /* 0x000fe20000000a00 */
[----:B------:R-:W-:Y:S01]  /*e1b0*/  IMAD.MOV.U32 R7, RZ, RZ, 0x1 ;  /* 0x00000001ff077424 */ /* 0x000fe200078e00ff */
[----:B------:R-:W-:Y:S02]  /*e1c0*/  ULEA.HI.X.SX32 UR38, UR10, UR38, 0x1, UP0 ;  /* 0x000000260a267291 */ /* 0x000fe400080f0e3f */
[----:B------:R-:W-:Y:S01]  /*e1d0*/  IMAD.U32 R14, RZ, RZ, UR10 ;  /* 0x0000000aff0e7e24 */ /* 0x000fe2000f8e00ff */
[----:B------:R-:W-:-:S02]  /*e1e0*/  ULEA UR14, UP0, UR7, UR14, 0x2 ;  /* 0x0000000e070e7291 */ /* 0x000fc4000f80103f */
[----:B------:R-:W-:Y:S02]  /*e1f0*/  UIADD3.X UR6, URZ, UR6, URZ, UP1, !UPT ;  /* 0x000000063f067290 */ /* 0x000fe40008ffe43f */
[----:B------:R-:W-:Y:S02]  /*e200*/  ULEA UR4, UP1, UR5, UR8, 0x2 ;  /* 0x0000000805047291 */ /* 0x000fe4000f82103f */
[----:B------:R-:W-:Y:S01]  /*e210*/  ULEA.HI.X UR15, UR7, UR15, UR38, 0x2, UP0 ;  /* 0x0000000f070f7291 */ /* 0x000fe200080f1426 */
[----:B------:R-:W-:Y:S01]  /*e220*/  IMAD.U32 R16, RZ, RZ, UR14 ;  /* 0x0000000eff107e24 */ /* 0x000fe2000f8e00ff */
[----:B------:R-:W-:Y:S02]  /*e230*/  ULEA.HI.X UR5, UR5, UR9, UR6, 0x2, UP1 ;  /* 0x0000000905057291 */ /* 0x000fe400088f1406 */
[----:B------:R-:W-:Y:S02]  /*e240*/  IMAD.U32 R15, RZ, RZ, UR4 ;  /* 0x00000004ff0f7e24 */ /* 0x000fe4000f8e00ff */
[----:B------:R-:W-:-:S02]  /*e250*/  IMAD.U32 R18, RZ, RZ, UR15 ;  /* 0x0000000fff127e24 */ /* 0x000fc4000f8e00ff */
[----:B------:R-:W-:-:S07]  /*e260*/  IMAD.U32 R17, RZ, RZ, UR5 ;  /* 0x00000005ff117e24 */ /* 0x000fce000f8e00ff */
.L_x_390:
[----:B------:R-:W-:-:S04]  /*e270*/  SHF.L.U32 R8, R11, 0x1f, RZ ;  /* 0x0000001f0b087819 */ /* 0x000fc800000006ff */
[----:B------:R-:W1:Y:S02]  /*e280*/  SYNCS.PHASECHK.TRANS64.TRYWAIT P1, [R5+URZ+0x31838], R8 ;  /* 0x03183808050075a7 */ /* 0x000e64000802017f */
[----:B-1----:R-:W-:Y:S05]  /*e290*/  @!P1 BRA `(.L_x_386) ;  /* 0x0000000c00989947 */ /* 0x002fea0003800000 */
.L_x_400:
[----:B------:R-:W-:Y:S05]  /*e2a0*/  @P0 BRA `(.L_x_387) ;  /* 0x0000000000140947 */ /* 0x000fea0003800000 */
[----:B------:R-:W-:Y:S01]  /*e2b0*/  ISETP.NE.AND P1, PT, R13, RZ, PT ;  /* 0x000000ff0d00720c */ /* 0x000fe20003f25270 */
[----:B-1----:R-:W-:-:S04]  /*e2c0*/  IMAD.MOV.U32 R8, RZ, RZ, 0x8100 ;  /* 0x00008100ff087424 */ /* 0x002fc800078e00ff */
[----:B------:R2:W-:Y:S08]  /*e2d0*/  SYNCS.ARRIVE.TRANS64 RZ, [R5+URZ+0x31830], R8 ;  /* 0x0318300805ff79a7 */ /* 0x0005f0000800003f */
[----:B------:R-:W-:Y:S05]  /*e2e0*/  @!P1 BRA `(.L_x_387) ;  /* 0x0000000000049947 */ /* 0x000fea0003800000 */
[----:B------:R-:W-:Y:S01]  /*e2f0*/  BPT.TRAP 0x1 ;  /* 0x000000040000795c */ /* 0x000fe20000300000 */
.L_x_387:
[----:B-12---:R-:W-:Y:S01]  /*e300*/  IMAD.MOV.U32 R8, RZ, RZ, R2 ;  /* 0x000000ffff087224 */ /* 0x006fe200078e0002 */
[----:B------:R-:W-:Y:S01]  /*e310*/  R2UR UR19, R14 ;  /* 0x000000000e1372ca */ /* 0x000fe200000e0000 */
[----:B------:R-:W-:Y:S01]  /*e320*/  VIADD R12, R12, 0x1 ;  /* 0x000000010c0c7836 */ /* 0x000fe20000000000 */
[----:B------:R-:W-:Y:S01]  /*e330*/  R2UR UR14, R5 ;  /* 0x00000000050e72ca */ /* 0x000fe200000e0000 */
[----:B------:R-:W-:Y:S01]  /*e340*/  UMOV UR8, 0x0 ;  /* 0x0000000000087882 */ /* 0x000fe20000000000 */
[----:B------:R-:W-:Y:S01]  /*e350*/  IADD3 R9, P2, R8, 0x1f0, RZ ;  /* 0x000001f008097810 */ /* 0x000fe20007f5e0ff */
[----:B------:R-:W-:Y:S01]  /*e360*/  UMOV UR9, 0x14f00000 ;  /* 0x14f0000000097882 */ /* 0x000fe20000000000 */
[C---:B------:R-:W-:Y:S01]  /*e370*/  ISETP.NE.AND P1, PT, R12.reuse, 0x2, PT ;  /* 0x000000020c00780c */ /* 0x040fe20003f25270 */
[----:B------:R-:W-:Y:S01]  /*e380*/  UMOV UR18, URZ ;  /* 0x0000003f00127c82 */ /* 0x000fe20008000000 */
[----:B------:R-:W-:Y:S01]  /*e390*/  R2UR UR6, R9 ;  /* 0x00000000090672ca */ /* 0x000fe200000e0000 */
[----:B------:R-:W-:Y:S01]  /*e3a0*/  IMAD.MOV.U32 R9, RZ, RZ, R3 ;  /* 0x000000ffff097224 */ /* 0x000fe200078e0003 */
[----:B------:R-:W-:Y:S01]  /*e3b0*/  R2UR UR4, R15 ;  /* 0x000000000f0472ca */ /* 0x000fe200000e0000 */
[----:B------:R-:W-:Y:S01]  /*e3c0*/  UMOV UR34, 0x40 ;  /* 0x0000004000227882 */ /* 0x000fe20000000000 */
[----:B------:R-:W-:Y:S01]  /*e3d0*/  R2UR UR5, R17 ;  /* 0x00000000110572ca */ /* 0x000fe200000e0000 */
[----:B------:R-:W-:Y:S01]  /*e3e0*/  IMAD.X R19, RZ, RZ, R9, P2 ;  /* 0x000000ffff137224 */ /* 0x000fe200010e0609 */
[----:B------:R-:W-:Y:S01]  /*e3f0*/  UIADD3 UR19, UR19, -0x40, URZ ;  /* 0xffffffc013137890 */ /* 0x000fe2000fffe03f */
[----:B------:R-:W-:Y:S01]  /*e400*/  SEL R20, RZ, 0x1, P1 ;  /* 0x00000001ff147807 */ /* 0x000fe20000800000 */
[----:B------:R-:W-:Y:S01]  /*e410*/  UIADD3 UR16, UR14, 0x24100, URZ ;  /* 0x000241000e107890 */ /* 0x000fe2000fffe03f */
[----:B------:R-:W-:Y:S01]  /*e420*/  SEL R12, R12, RZ, P1 ;  /* 0x000000ff0c0c7207 */ /* 0x000fe20000800000 */
[----:B------:R-:W-:Y:S01]  /*e430*/  UIADD3 UR17, UR14, 0x31830, URZ ;  /* 0x000318300e117890 */ /* 0x000fe2000fffe03f */
[----:B------:R-:W-:Y:S01]  /*e440*/  R2UR UR7, R19 ;  /* 0x00000000130772ca */ /* 0x000fe200000e0000 */
[----:B------:R-:W-:Y:S01]  /*e450*/  UIADD3 UR32, UR14, 0x26100, URZ ;  /* 0x000261000e207890 */ /* 0x000fe2000fffe03f */
[----:B------:R-:W-:Y:S01]  /*e460*/  LOP3.LUT R7, R7, R20, RZ, 0x3c, !PT ;  /* 0x0000001407077212 */ /* 0x000fe200078e3cff */
[----:B------:R-:W-:Y:S01]  /*e470*/  UIADD3 UR24, UR14, 0x28100, URZ ;  /* 0x000281000e187890 */ /* 0x000fe2000fffe03f */
[----:B------:R-:W-:Y:S01]  /*e480*/  IMAD R19, R12, 0x8, R5 ;  /* 0x000000080c137824 */ /* 0x000fe200078e0205 */
        /* <DEDUP_REMOVED lines=8> */
[----:B------:R1:W-:Y:S01]  /*e510*/  UTMALDG.4D [UR16], [UR6], desc[UR8] ;  /* 0x00000810060075b4 */ /* 0x0003e20008019000 */
[----:B------:R-:W-:Y:S01]  /*e520*/  UMOV UR27, UR19 ;  /* 0x00000013001b7c82 */ /* 0x000fe20008000000 */
[----:B------:R-:W-:Y:S01]  /*e530*/  SHF.L.U32 R20, R7, 0x1f, RZ ;  /* 0x0000001f07147819 */ /* 0x000fe200000006ff */
[----:B------:R-:W-:Y:S01]  /*e540*/  UMOV UR10, 0x10 ;  /* 0x00000010000a7882 */ /* 0x000fe20000000000 */
[----:B------:R-:W-:Y:S01]  /*e550*/  UMOV UR15, UR17 ;  /* 0x00000011000f7c82 */ /* 0x000fe20008000000 */
[----:B------:R-:W-:Y:S01]  /*e560*/  ISETP.NE.AND P2, PT, R0, RZ, PT ;  /* 0x000000ff0000720c */ /* 0x000fe20003f45270 */
[----:B------:R2:W-:Y:S01]  /*e570*/  UTMALDG.4D [UR32], [UR6], desc[UR8] ;  /* 0x00000820060075b4 */ /* 0x0005e20008019000 */
[----:B------:R2:W-:Y:S01]  /*e580*/  UTMALDG.4D [UR24], [UR6], desc[UR8] ;  /* 0x00000818060075b4 */ /* 0x0005e20008019000 */
[----:B-1----:R-:W-:-:S02]  /*e590*/  UIADD3 UR16, UR14, 0x2a100, URZ ;  /* 0x0002a1000e107890 */ /* 0x002fc4000fffe03f */
[----:B------:R-:W-:Y:S01]  /*e5a0*/  UIADD3 UR14, UR14, 0x2c300, URZ ;  /* 0x0002c3000e0e7890 */ /* 0x000fe2000fffe03f */
[----:B------:R-:W-:-:S06]  /*e5b0*/  UMOV UR18, 0xc0 ;  /* 0x000000c000127882 */ /* 0x000fcc0000000000 */
[----:B------:R2:W-:Y:S02]  /*e5c0*/  UTMALDG.4D [UR16], [UR6], desc[UR8] ;  /* 0x00000810060075b4 */ /* 0x0005e40008019000 */
[----:B------:R2:W-:Y:S01]  /*e5d0*/  UBLKCP.S.G [UR14], [UR4], UR10 ;  /* 0x0000000e040073ba */ /* 0x0005e2000800020a */
[----:B------:R-:W1:Y:S02]  /*e5e0*/  SYNCS.PHASECHK.TRANS64.TRYWAIT P1, [R19+URZ+0x31820], R20 ;  /* 0x03182014130075a7 */ /* 0x000e64000802017f */
[----:B-12---:R-:W-:Y:S05]  /*e5f0*/  @!P1 BRA `(.L_x_388) ;  /* 0x0000000800d49947 */ /* 0x006fea0003800000 */
.L_x_402:
[----:B------:R-:W-:Y:S01]  /*e600*/  LOP3.LUT R11, R11, 0x1, RZ, 0x3c, !PT ;  /* 0x000000010b0b7812 */ /* 0x000fe200078e3cff */
[----:B------:R-:W-:Y:S06]  /*e610*/  @P2 BRA `(.L_x_389) ;  /* 0x0000000000142947 */ /* 0x000fec0003800000 */
[----:B------:R-:W-:Y:S01]  /*e620*/  ISETP.NE.AND P1, PT, R13, RZ, PT ;  /* 0x000000ff0d00720c */ /* 0x000fe20003f25270 */
[----:B-1----:R-:W-:-:S04]  /*e630*/  IMAD.MOV.U32 R20, RZ, RZ, 0x8100 ;  /* 0x00008100ff147424 */ /* 0x002fc800078e00ff */
[----:B------:R2:W-:Y:S08]  /*e640*/  SYNCS.ARRIVE.TRANS64 RZ, [R19+URZ+0x31810], R20 ;  /* 0x0318101413ff79a7 */ /* 0x0005f0000800003f */
[----:B------:R-:W-:Y:S05]  /*e650*/  @!P1 BRA `(.L_x_389) ;  /* 0x0000000000049947 */ /* 0x000fea0003800000 */
[----:B------:R-:W-:Y:S01]  /*e660*/  BPT.TRAP 0x1 ;  /* 0x000000040000795c */ /* 0x000fe20000300000 */
.L_x_389:
[----:B------:R-:W-:Y:S01]  /*e670*/  R2UR UR41, R19 ;  /* 0x00000000132972ca */ /* 0x000fe200000e0000 */
[----:B-12---:R-:W-:Y:S01]  /*e680*/  IMAD R19, R12, 0x8000, R5 ;  /* 0x000080000c137824 */ /* 0x006fe200078e0205 */
        /* <DEDUP_REMOVED lines=14> */
[----:B------:R-:W-:Y:S01]  /*e770*/  UMOV UR45, UR21 ;  /* 0x00000015002d7c82 */ /* 0x000fe20008000000 */
[----:B------:R-:W-:Y:S01]  /*e780*/  UMOV UR34, 0x40 ;  /* 0x0000004000227882 */ /* 0x000fe20000000000 */
[----:B------:R-:W-:Y:S01]  /*e790*/  R2UR UR5, R19 ;  /* 0x00000000130572ca */ /* 0x000fe200000e0000 */
[----:B------:R-:W-:Y:S01]  /*e7a0*/  IMAD R19, R12, 0x100, R5 ;  /* 0x000001000c137824 */ /* 0x000fe200078e0205 */
[----:B------:R-:W-:Y:S01]  /*e7b0*/  UIADD3 UR40, UR16, 0x14100, URZ ;  /* 0x0001410010287890 */ /* 0x000fe2000fffe03f */
[----:B------:R-:W-:Y:S01]  /*e7c0*/  IADD3 R15, P3, R15, 0x100, RZ ;  /* 0x000001000f0f7810 */ /* 0x000fe20007f7e0ff */
[----:B------:R-:W-:Y:S01]  /*e7d0*/  UIADD3 UR32, UR16, 0x16100, URZ ;  /* 0x0001610010207890 */ /* 0x000fe2000fffe03f */
[----:B------:R-:W-:Y:S01]  /*e7e0*/  IADD3 R16, P2, R16, 0x100, RZ ;  /* 0x0000010010107810 */ /* 0x000fe20007f5e0ff */
[----:B------:R-:W-:Y:S01]  /*e7f0*/  UIADD3 UR24, UR16, 0x18100, URZ ;  /* 0x0001810010187890 */ /* 0x000fe2000fffe03f */
[----:B------:R-:W-:Y:S01]  /*e800*/  R2UR UR8, R19 ;  /* 0x00000000130872ca */ /* 0x000fe200000e0000 */
[----:B------:R-:W-:Y:S01]  /*e810*/  UIADD3 UR16, UR16, 0x1a100, URZ ;  /* 0x0001a10010107890 */ /* 0x000fe2000fffe03f */
[----:B------:R-:W-:Y:S01]  /*e820*/  VIADD R14, R14, 0x40 ;  /* 0x000000400e0e7836 */ /* 0x000fe20000000000 */
        /* <DEDUP_REMOVED lines=10> */
[----:B------:R-:W-:Y:S01]  /*e8d0*/  UIADD3 UR8, UR8, 0x2c100, URZ ;  /* 0x0002c10008087890 */ /* 0x000fe2000fffe03f */
[----:B------:R-:W-:Y:S01]  /*e8e0*/  IMAD.X R17, RZ, RZ, R17, P3 ;  /* 0x000000ffff117224 */ /* 0x000fe200018e0611 */
[----:B------:R-:W-:Y:S01]  /*e8f0*/  UMOV UR18, 0xc0 ;  /* 0x000000c000127882 */ /* 0x000fe20000000000 */
[----:B------:R-:W-:Y:S01]  /*e900*/  UMOV UR19, UR43 ;  /* 0x0000002b00137c82 */ /* 0x000fe20008000000 */
[----:B------:R-:W-:Y:S01]  /*e910*/  UMOV UR17, UR41 ;  /* 0x0000002900117c82 */ /* 0x000fe20008000000 */
[----:B------:R-:W-:Y:S01]  /*e920*/  UMOV UR9, UR41 ;  /* 0x0000002900097c82 */ /* 0x000fe20008000000 */
[----:B------:R1:W-:Y:S01]  /*e930*/  UTMALDG.4D [UR32], [UR4], desc[UR6] ;  /* 0x00000620040075b4 */ /* 0x0003e20008019000 */
[----:B------:R-:W-:Y:S01]  /*e940*/  UMOV UR10, 0x10 ;  /* 0x00000010000a7882 */ /* 0x000fe20000000000 */
[----:B------:R-:W-:Y:S01]  /*e950*/  IMAD.X R18, RZ, RZ, R18, P2 ;  /* 0x000000ffff127224 */ /* 0x000fe200010e0612 */
[----:B------:R1:W-:Y:S01]  /*e960*/  UTMALDG.4D [UR24], [UR4], desc[UR6] ;  /* 0x00000618040075b4 */ /* 0x0003e20008019000 */
[----:B------:R1:W-:Y:S01]  /*e970*/  UTMALDG.4D [UR16], [UR4], desc[UR6] ;  /* 0x00000610040075b4 */ /* 0x0003e20008019000 */
[----:B------:R1:W-:Y:S02]  /*e980*/  UBLKCP.S.G [UR8], [UR14], UR10 ;  /* 0x000000080e0073ba */ /* 0x0003e4000800020a */
[----:B-1----:R-:W-:Y:S05]  /*e990*/  @!P1 BRA `(.L_x_390) ;  /* 0xfffffff800349947 */ /* 0x002fea000383ffff */
[----:B------:R-:W-:-:S07]  /*e9a0*/  VIADD R12, R12, 0x1 ;  /* 0x000000010c0c7836 */ /* 0x000fce0000000000 */
.L_x_385:
[----:B------:R-:W-:-:S04]  /*e9b0*/  SHF.L.U32 R0, R11, 0x1f, RZ ;  /* 0x0000001f0b007819 */ /* 0x000fc800000006ff */
[----:B------:R-:W1:Y:S02]  /*e9c0*/  SYNCS.PHASECHK.TRANS64.TRYWAIT P1, [R5+URZ+0x31838], R0 ;  /* 0x03183800050075a7 */ /* 0x000e64000802017f */
[----:B-1----:R-:W-:Y:S05]  /*e9d0*/  @!P1 BRA `(.L_x_391) ;  /* 0x0000000400f49947 */ /* 0x002fea0003800000 */
.L_x_403:
[----:B------:R-:W-:Y:S05]  /*e9e0*/  @P0 BRA `(.L_x_392) ;  /* 0x0000000000140947 */ /* 0x000fea0003800000 */
[----:B------:R-:W-:Y:S01]  /*e9f0*/  LOP3.LUT P0, RZ, R21, 0x1f, RZ, 0xc0, !PT ;  /* 0x0000001f15ff7812 */ /* 0x000fe2000780c0ff */
[----:B-1----:R-:W-:-:S04]  /*ea00*/  IMAD.MOV.U32 R0, RZ, RZ, 0x8100 ;  /* 0x00008100ff007424 */ /* 0x002fc800078e00ff */
[----:B------:R2:W-:Y:S08]  /*ea10*/  SYNCS.ARRIVE.TRANS64 RZ, [R5+URZ+0x31830], R0 ;  /* 0x0318300005ff79a7 */ /* 0x0005f0000800003f */
[----:B------:R-:W-:Y:S05]  /*ea20*/  @!P0 BRA `(.L_x_392) ;  /* 0x0000000000048947 */ /* 0x000fea0003800000 */
[----:B------:R-:W-:Y:S01]  /*ea30*/  BPT.TRAP 0x1 ;  /* 0x000000040000795c */ /* 0x000fe20000300000 */
.L_x_392:
[----:B------:R-:W-:Y:S01]  /*ea40*/  R2UR UR43, R4 ;  /* 0x00000000042b72ca */ /* 0x000fe200000e0000 */
[----:B------:R-:W-:Y:S01]  /*ea50*/  ULDC.64 UR8, c[0x0][0x728] ;  /* 0x0001ca0000087ab9 */ /* 0x000fe20000000a00 */
[----:B------:R-:W-:Y:S01]  /*ea60*/  R2UR UR5, R6 ;  /* 0x00000000060572ca */ /* 0x000fe200000e0000 */
[----:B------:R-:W-:Y:S01]  /*ea70*/  UMOV UR42, URZ ;  /* 0x0000003f002a7c82 */ /* 0x000fe20008000000 */
[----:B------:R-:W-:Y:S01]  /*ea80*/  IADD3 R8, P0, R8, 0x1f0, RZ ;  /* 0x000001f008087810 */ /* 0x000fe20007f1e0ff */
[----:B------:R-:W-:Y:S01]  /*ea90*/  UMOV UR44, UR20 ;  /* 0x00000014002c7c82 */ /* 0x000fe20008000000 */
[----:B------:R-:W-:Y:S01]  /*eaa0*/  R2UR UR14, R5 ;  /* 0x00000000050e72ca */ /* 0x000fe200000e0000 */
[----:B------:R-:W-:Y:S01]  /*eab0*/  UMOV UR45, UR21 ;  /* 0x00000015002d7c82 */ /* 0x000fe20008000000 */
[----:B------:R-:W-:Y:S01]  /*eac0*/  R2UR UR6, R8 ;  /* 0x00000000080672ca */ /* 0x000fe200000e0000 */
[----:B------:R-:W-:Y:S01]  /*ead0*/  IMAD.X R9, RZ, RZ, R9, P0 ;  /* 0x000000ffff097224 */ /* 0x000fe200000e0609 */
[----:B------:R-:W-:Y:S01]  /*eae0*/  UMOV UR34, 0x40 ;  /* 0x0000004000227882 */ /* 0x000fe20000000000 */
[----:B------:R-:W-:Y:S01]  /*eaf0*/  UMOV UR36, UR20 ;  /* 0x0000001400247c82 */ /* 0x000fe20008000000 */
[----:B------:R-:W-:Y:S01]  /*eb00*/  UMOV UR37, UR21 ;  /* 0x0000001500257c82 */ /* 0x000fe20008000000 */
[----:B------:R-:W-:Y:S01]  /*eb10*/  USHF.L.U32 UR43, UR43, 0x6, URZ ;  /* 0x000000062b2b7899 */ /* 0x000fe2000800063f */
[----:B------:R-:W-:Y:S01]  /*eb20*/  R2UR UR7, R9 ;  /* 0x00000000090772ca */ /* 0x000fe200000e0000 */
[----:B------:R-:W-:Y:S01]  /*eb30*/  UMOV UR26, 0x80 ;  /* 0x00000080001a7882 */ /* 0x000fe20000000000 */
[----:B------:R-:W-:Y:S01]  /*eb40*/  UMOV UR28, UR20 ;  /* 0x00000014001c7c82 */ /* 0x000fe20008000000 */
[----:B------:R-:W-:Y:S01]  /*eb50*/  UIADD3 UR10, UP0, UR43, UR22, URZ ;  /* 0x000000162b0a7290 */ /* 0x000fe2000ff1e03f */
[C---:B------:R-:W-:Y:S01]  /*eb60*/  ISETP.NE.AND P0, PT, R12.reuse, 0x2, PT ;  /* 0x000000020c00780c */ /* 0x040fe20003f05270 */
[----:B------:R-:W-:Y:S01]  /*eb70*/  UIADD3 UR40, UR14, 0x24100, URZ ;  /* 0x000241000e287890 */ /* 0x000fe2000fffe03f */
[----:B------:R-:W-:Y:S01]  /*eb80*/  LOP3.LUT R11, R11, 0x1, RZ, 0x3c, !PT ;  /* 0x000000010b0b7812 */ /* 0x000fe200078e3cff */
[----:B------:R-:W-:Y:S01]  /*eb90*/  ULEA.HI.X.SX32 UR5, UR43, UR5, 0x1, UP0 ;  /* 0x000000052b057291 */ /* 0x000fe200080f0e3f */
[----:B-12---:R-:W-:Y:S01]  /*eba0*/  SEL R0, RZ, 0x1, P0 ;  /* 0x00000001ff007807 */ /* 0x006fe20000000000 */
[----:B------:R-:W-:Y:S01]  /*ebb0*/  ULEA UR4, UP0, UR10, UR8, 0x2 ;  /* 0x000000080a047291 */ /* 0x000fe2000f80103f */
[----:B------:R-:W-:Y:S01]  /*ebc0*/  SEL R2, R12, RZ, P0 ;  /* 0x000000ff0c027207 */ /* 0x000fe20000000000 */
[----:B------:R-:W-:Y:S01]  /*ebd0*/  UIADD3 UR41, UR14, 0x31830, URZ ;  /* 0x000318300e297890 */ /* 0x000fe2000fffe03f */
[----:B------:R-:W-:Y:S01]  /*ebe0*/  LOP3.LUT R7, R7, R0, RZ, 0x3c, !PT ;  /* 0x0000000007077212 */ /* 0x000fe200078e3cff */
[----:B------:R-:W-:-:S02]  /*ebf0*/  UIADD3 UR32, UR14, 0x26100, URZ ;  /* 0x000261000e207890 */ /* 0x000fc4000fffe03f */
[----:B------:R-:W-:Y:S02]  /*ec00*/  UIADD3 UR24, UR14, 0x28100, URZ ;  /* 0x000281000e187890 */ /* 0x000fe4000fffe03f */
[----:B------:R-:W-:Y:S02]  /*ec10*/  UIADD3 UR16, UR14, 0x2a100, URZ ;  /* 0x0002a1000e107890 */ /* 0x000fe4000fffe03f */
[----:B------:R-:W-:Y:S02]  /*ec20*/  ULEA.HI.X UR5, UR10, UR9, UR5, 0x2, UP0 ;  /* 0x000000090a057291 */ /* 0x000fe400080f1405 */
[----:B------:R-:W-:Y:S01]  /*ec30*/  UIADD3 UR14, UR14, 0x2c300, URZ ;  /* 0x0002c3000e0e7890 */ /* 0x000fe2000fffe03f */
[----:B------:R-:W-:Y:S01]  /*ec40*/  UMOV UR8, 0x0 ;  /* 0x0000000000087882 */ /* 0x000fe20000000000 */
[----:B------:R-:W-:Y:S01]  /*ec50*/  UMOV UR9, 0x14f00000 ;  /* 0x14f0000000097882 */ /* 0x000fe20000000000 */
[----:B------:R-:W-:Y:S01]  /*ec60*/  UMOV UR33, UR41 ;  /* 0x0000002900217c82 */ /* 0x000fe20008000000 */
[----:B------:R-:W-:Y:S01]  /*ec70*/  UMOV UR35, UR43 ;  /* 0x0000002b00237c82 */ /* 0x000fe20008000000 */
[----:B------:R-:W-:Y:S01]  /*ec80*/  UMOV UR29, UR21 ;  /* 0x00000015001d7c82 */ /* 0x000fe20008000000 */
[----:B------:R1:W-:Y:S01]  /*ec90*/  UTMALDG.4D [UR40], [UR6], desc[UR8] ;  /* 0x00000828060075b4 */ /* 0x0003e20008019000 */
[----:B------:R-:W-:Y:S01]  /*eca0*/  UMOV UR25, UR41 ;  /* 0x0000002900197c82 */ /* 0x000fe20008000000 */
[----:B------:R-:W-:Y:S01]  /*ecb0*/  UMOV UR27, UR43 ;  /* 0x0000002b001b7c82 */ /* 0x000fe20008000000 */
[----:B------:R-:W-:Y:S01]  /*ecc0*/  UMOV UR18, 0xc0 ;  /* 0x000000c000127882 */ /* 0x000fe20000000000 */
[----:B------:R-:W-:Y:S01]  /*ecd0*/  UMOV UR17, UR41 ;  /* 0x0000002900117c82 */ /* 0x000fe20008000000 */
[----:B------:R-:W-:Y:S01]  /*ece0*/  UMOV UR19, UR43 ;  /* 0x0000002b00137c82 */ /* 0x000fe20008000000 */
[----:B------:R-:W-:Y:S01]  /*ecf0*/  UMOV UR15, UR41 ;  /* 0x00000029000f7c82 */ /* 0x000fe20008000000 */
[----:B------:R-:W-:Y:S01]  /*ed00*/  UMOV UR10, 0x10 ;  /* 0x00000010000a7882 */ /* 0x000fe20000000000 */
[----:B------:R1:W-:Y:S01]  /*ed10*/  UTMALDG.4D [UR32], [UR6], desc[UR8] ;  /* 0x00000820060075b4 */ /* 0x0003e20008019000 */
[----:B------:R1:W-:Y:S01]  /*ed20*/  UTMALDG.4D [UR24], [UR6], desc[UR8] ;  /* 0x00000818060075b4 */ /* 0x0003e20008019000 */
[----:B------:R1:W-:Y:S01]  /*ed30*/  UTMALDG.4D [UR16], [UR6], desc[UR8] ;  /* 0x00000810060075b4 */ /* 0x0003e20008019000 */
[----:B------:R1:W-:Y:S02]  /*ed40*/  UBLKCP.S.G [UR14], [UR4], UR10 ;  /* 0x0000000e040073ba */ /* 0x0003e4000800020a */
[----:B-1----:R-:W-:Y:S01]  /*ed50*/  NOP ;  /* 0x0000000000007918 */ /* 0x002fe20000000000 */
.L_x_382:
[----:B------:R-:W-:Y:S05]  /*ed60*/  BSYNC B1 ;  /* 0x0000000000017941 */ /* 0x000fea0003800000 */
.L_x_380:
[----:B------:R-:W-:-:S03]  /*ed70*/  UMOV UR4, 0xffffffff ;  /* 0xffffffff00047882 */ /* 0x000fc60000000000 */
[----:B------:R-:W-:Y:S05]  /*ed80*/  BRA.DIV UR4, `(.L_x_393) ;  /* 0x00000006041c7947 */ /* 0x000fea000b800000 */
[----:B------:R-:W-:-:S13]  /*ed90*/  ELECT P6, URZ, PT ;  /* 0x00000000003f782f */ /* 0x000fda00038c0000 */
.L_x_406:
[----:B------:R-:W-:Y:S05]  /*eda0*/  @!P6 BRA `(.L_x_379) ;  /* 0x00000000007ce947 */ /* 0x000fea0003800000 */
[----:B------:R-:W2:Y:S02]  /*edb0*/  LDL R0, [R1] ;  /* 0x0000000001007983 */ /* 0x000ea40000100800 */
[----:B--2---:R-:W-:-:S13]  /*edc0*/  R2UR UR4, R0 ;  /* 0x00000000000472ca */ /* 0x004fda00000e0000 */
[----:B------:R-:W-:-:S06]  /*edd0*/  ULOP3.LUT UR4, UR4, 0x2, URZ, 0xfc, !UPT ;  /* 0x0000000204047892 */ /* 0x000fcc000f8efc3f */
[----:B------:R-:W-:-:S05]  /*ede0*/  IMAD.U32 R0, RZ, RZ, UR4 ;  /* 0x00000004ff007e24 */ /* 0x000fca000f8e00ff */
[----:B------:R-:W-:-:S13]  /*edf0*/  ISETP.NE.AND P1, PT, R0, 0x3, PT ;  /* 0x000000030000780c */ /* 0x000fda0003f25270 */
[----:B------:R-:W-:Y:S05]  /*ee00*/  @!P1 BRA `(.L_x_394) ;  /* 0x0000000000049947 */ /* 0x000fea0003800000 */
[----:B------:R-:W-:Y:S01]  /*ee10*/  BPT.TRAP 0x1 ;  /* 0x000000040000795c */ /* 0x000fe20000300000 */
.L_x_394:
        /* <DEDUP_REMOVED lines=8> */
.L_x_407:
        /* <DEDUP_REMOVED lines=9> */
.L_x_408:
[----:B------:R-:W-:Y:S05]  /*ef30*/  @!P1 BRA `(.L_x_397) ;  /* 0x0000000000049947 */ /* 0x000fea0003800000 */
[----:B------:R-:W-:Y:S01]  /*ef40*/  BPT.TRAP 0x1 ;  /* 0x000000040000795c */ /* 0x000fe20000300000 */
.L_x_397:
[----:B------:R-:W-:-:S07]  /*ef50*/  SHF.L.U32 R11, R11, 0x1f, RZ ;  /* 0x0000001f0b0b7819 */ /* 0x000fce00000006ff */
.L_x_398:
[----:B--2---:R2:W3:Y:S02]  /*ef60*/  SYNCS.PHASECHK.TRANS64.TRYWAIT P0, [R4+URZ+0x31838], R11 ;  /* 0x0318380b040075a7 */ /* 0x0044e4000800017f */
[----:B---3--:R-:W-:Y:S05]  /*ef70*/  @!P0 NANOSLEEP.SYNCS 0x989680 ;  /* 0x009896800000895d */ /* 0x008fea0003900000 */
[----:B------:R-:W3:Y:S02]  /*ef80*/  @!P0 SYNCS.PHASECHK.TRANS64 P0, [R4+URZ+0x31838], R11 ;  /* 0x0318380b040085a7 */ /* 0x000ee4000800007f */
[----:B---3--:R-:W-:Y:S05]  /*ef90*/  @!P0 BRA `(.L_x_398) ;  /* 0xfffffffc00f08947 */ /* 0x008fea000383ffff */
.L_x_379:
[----:B------:R-:W-:Y:S05]  /*efa0*/  BSYNC B0 ;  /* 0x0000000000007941 */ /* 0x000fea0003800000 */
.L_x_378:
[----:B------:R-:W-:Y:S05]  /*efb0*/  EXIT ;  /* 0x000000000000794d */ /* 0x000fea0003800000 */
.L_x_311:
[----:B-1----:R1:W2:Y:S02]  /*efc0*/  SYNCS.PHASECHK.TRANS64.TRYWAIT P0, [R17+URZ+0x31800], R8 ;  /* 0x03180008110075a7 */ /* 0x0022a4000800017f */
[----:B--2---:R-:W-:Y:S05]  /*efd0*/  @!P0 NANOSLEEP.SYNCS 0x989680 ;  /* 0x009896800000895d */ /* 0x004fea0003900000 */
[----:B------:R-:W2:Y:S02]  /*efe0*/  @!P0 SYNCS.PHASECHK.TRANS64 P0, [R17+URZ+0x31800], R8 ;  /* 0x03180008110085a7 */ /* 0x000ea4000800007f */
[----:B--2---:R-:W-:Y:S05]  /*eff0*/  @!P0 BRA `(.L_x_311) ;  /* 0xfffffffc00f08947 */ /* 0x004fea000383ffff */
[----:B------:R-:W-:Y:S05]  /*f000*/  BRA `(.L_x_310) ;  /* 0xffffff1c008c7947 */ /* 0x000fea000383ffff */
.L_x_315:
[----:B--2---:R2:W3:Y:S02]  /*f010*/  SYNCS.PHASECHK.TRANS64.TRYWAIT P0, [R16+URZ+0x31810], R9 ;  /* 0x03181009100075a7 */ /* 0x0044e4000800017f */
[----:B---3--:R-:W-:Y:S05]  /*f020*/  @!P0 NANOSLEEP.SYNCS 0x989680 ;  /* 0x009896800000895d */ /* 0x008fea0003900000 */
[----:B------:R-:W3:Y:S02]  /*f030*/  @!P0 SYNCS.PHASECHK.TRANS64 P0, [R16+URZ+0x31810], R9 ;  /* 0x03181009100085a7 */ /* 0x000ee4000800007f */
[----:B---3--:R-:W-:Y:S05]  /*f040*/  @!P0 BRA `(.L_x_315) ;  /* 0xfffffffc00f08947 */ /* 0x008fea000383ffff */
[----:B------:R-:W-:Y:S05]  /*f050*/  BRA `(.L_x_314) ;  /* 0xffffff2800087947 */ /* 0x000fea000383ffff */
.L_x_319:
[----:B------:R1:W1:Y:S02]  /*f060*/  SYNCS.PHASECHK.TRANS64.TRYWAIT P0, [R17+URZ+0x31830], R10 ;  /* 0x0318300a110075a7 */ /* 0x000264000800017f */
[----:B-1----:R-:W-:Y:S05]  /*f070*/  @!P0 NANOSLEEP.SYNCS 0x989680 ;  /* 0x009896800000895d */ /* 0x002fea0003900000 */
[----:B------:R-:W1:Y:S02]  /*f080*/  @!P0 SYNCS.PHASECHK.TRANS64 P0, [R17+URZ+0x31830], R10 ;  /* 0x0318300a110085a7 */ /* 0x000e64000800007f */
[----:B-1----:R-:W-:Y:S05]  /*f090*/  @!P0 BRA `(.L_x_319) ;  /* 0xfffffffc00f08947 */ /* 0x002fea000383ffff */
[----:B------:R-:W-:Y:S05]  /*f0a0*/  BRA `(.L_x_318) ;  /* 0xffffff4c00907947 */ /* 0x000fea000383ffff */
.L_x_383:
[----:B-1----:R1:W2:Y:S02]  /*f0b0*/  SYNCS.PHASECHK.TRANS64.TRYWAIT P0, [R5+URZ+0x31820], R2 ;  /* 0x03182002050075a7 */ /* 0x0022a4000800017f */
[----:B--2---:R-:W-:Y:S05]  /*f0c0*/  @!P0 NANOSLEEP.SYNCS 0x989680 ;  /* 0x009896800000895d */ /* 0x004fea0003900000 */
[----:B------:R-:W2:Y:S02]  /*f0d0*/  @!P0 SYNCS.PHASECHK.TRANS64 P0, [R5+URZ+0x31820], R2 ;  /* 0x03182002050085a7 */ /* 0x000ea4000800007f */
[----:B--2---:R-:W-:Y:S05]  /*f0e0*/  @!P0 BRA `(.L_x_383) ;  /* 0xfffffffc00f08947 */ /* 0x004fea000383ffff */
[----:B------:R-:W-:Y:S05]  /*f0f0*/  BRA `(.L_x_399) ;  /* 0xffffffe800347947 */ /* 0x000fea000383ffff */
.L_x_386:
[----:B-1----:R1:W2:Y:S02]  /*f100*/  SYNCS.PHASECHK.TRANS64.TRYWAIT P1, [R5+URZ+0x31838], R8 ;  /* 0x03183808050075a7 */ /* 0x0022a4000802017f */
[----:B--2---:R-:W-:Y:S05]  /*f110*/  @!P1 NANOSLEEP.SYNCS 0x989680 ;  /* 0x009896800000995d */ /* 0x004fea0003900000 */
[----:B------:R-:W2:Y:S02]  /*f120*/  @!P1 SYNCS.PHASECHK.TRANS64 P1, [R5+URZ+0x31838], R8 ;  /* 0x03183808050095a7 */ /* 0x000ea4000802007f */
[----:B--2---:R-:W-:Y:S05]  /*f130*/  @!P1 BRA `(.L_x_386) ;  /* 0xfffffffc00f09947 */ /* 0x004fea000383ffff */
[----:B------:R-:W-:Y:S05]  /*f140*/  BRA `(.L_x_400) ;  /* 0xfffffff000547947 */ /* 0x000fea000383ffff */
.L_x_388:
[----:B------:R-:W-:-:S07]  /*f150*/  SHF.L.U32 R20, R7, 0x1f, RZ ;  /* 0x0000001f07147819 */ /* 0x000fce00000006ff */
.L_x_401:
[----:B-1----:R1:W2:Y:S02]  /*f160*/  SYNCS.PHASECHK.TRANS64.TRYWAIT P1, [R19+URZ+0x31820], R20 ;  /* 0x03182014130075a7 */ /* 0x0022a4000802017f */
[----:B--2---:R-:W-:Y:S05]  /*f170*/  @!P1 NANOSLEEP.SYNCS 0x989680 ;  /* 0x009896800000995d */ /* 0x004fea0003900000 */
[----:B------:R-:W2:Y:S02]  /*f180*/  @!P1 SYNCS.PHASECHK.TRANS64 P1, [R19+URZ+0x31820], R20 ;  /* 0x03182014130095a7 */ /* 0x000ea4000802007f */
[----:B--2---:R-:W-:Y:S05]  /*f190*/  @!P1 BRA `(.L_x_401) ;  /* 0xfffffffc00f09947 */ /* 0x004fea000383ffff */
[----:B------:R-:W-:Y:S05]  /*f1a0*/  BRA `(.L_x_402) ;  /* 0xfffffff400147947 */ /* 0x000fea000383ffff */
.L_x_391:
[----:B-1----:R1:W2:Y:S02]  /*f1b0*/  SYNCS.PHASECHK.TRANS64.TRYWAIT P1, [R5+URZ+0x31838], R0 ;  /* 0x03183800050075a7 */ /* 0x0022a4000802017f */
[----:B--2---:R-:W-:Y:S05]  /*f1c0*/  @!P1 NANOSLEEP.SYNCS 0x989680 ;  /* 0x009896800000995d */ /* 0x004fea0003900000 */
[----:B------:R-:W2:Y:S02]  /*f1d0*/  @!P1 SYNCS.PHASECHK.TRANS64 P1, [R5+URZ+0x31838], R0 ;  /* 0x03183800050095a7 */ /* 0x000ea4000802007f */
[----:B--2---:R-:W-:Y:S05]  /*f1e0*/  @!P1 BRA `(.L_x_391) ;  /* 0xfffffffc00f09947 */ /* 0x004fea000383ffff */
[----:B------:R-:W-:Y:S05]  /*f1f0*/  BRA `(.L_x_403) ;  /* 0xfffffff400f87947 */ /* 0x000fea000383ffff */
.L_x_393:
[----:B------:R-:W-:Y:S01]  /*f200*/  BSSY B1, `(.L_x_404) ;  /* 0x0000006000017945 */ /* 0x000fe20003800000 */
[----:B------:R-:W-:-:S07]  /*f210*/  IMAD.MOV.U32 R15, RZ, RZ, -0x1 ;  /* 0xffffffffff0f7424 */ /* 0x000fce00078e00ff */
[----:B------:R-:W-:Y:S05]  /*f220*/  WARPSYNC.COLLECTIVE R15, `(.L_x_405) ;  /* 0x000000000f0c7348 */ /* 0x000fea0003c00000 */
[----:B------:R-:W-:Y:S02]  /*f230*/  ELECT P6, UR62, PT ;  /* 0x00000000003e782f */ /* 0x000fe400038c0000 */
[----:B------:R-:W-:Y:S01]  /*f240*/  MOV R14, UR62 ;  /* 0x0000003e000e7c02 */ /* 0x000fe20008000f00 */
[----:B------:R-:W-:Y:S10]  /*f250*/  ENDCOLLECTIVE ;  /* 0x000000000000791b */ /* 0x000ff40003800000 */
.L_x_405:
[----:B------:R-:W-:Y:S05]  /*f260*/  BSYNC B1 ;  /* 0x0000000000017941 */ /* 0x000fea0003800000 */
.L_x_404:
[----:B------:R-:W-:Y:S05]  /*f270*/  BRA `(.L_x_406) ;  /* 0xfffffff800c87947 */ /* 0x000fea000383ffff */
.L_x_395:
[----:B-1----:R1:W2:Y:S02]  /*f280*/  SYNCS.PHASECHK.TRANS64.TRYWAIT P0, [R5+URZ], R0 ;  /* 0x00000000050075a7 */ /* 0x0022a4000800017f */
[----:B--2---:R-:W-:Y:S05]  /*f290*/  @!P0 NANOSLEEP.SYNCS 0x989680 ;  /* 0x009896800000895d */ /* 0x004fea0003900000 */
[----:B------:R-:W2:Y:S02]  /*f2a0*/  @!P0 SYNCS.PHASECHK.TRANS64 P0, [R5+URZ], R0 ;  /* 0x00000000050085a7 */ /* 0x000ea4000800007f */
[----:B--2---:R-:W-:Y:S05]  /*f2b0*/  @!P0 BRA `(.L_x_395) ;  /* 0xfffffffc00f08947 */ /* 0x004fea000383ffff */
[----:B------:R-:W-:Y:S05]  /*f2c0*/  BRA `(.L_x_407) ;  /* 0xfffffff800f47947 */ /* 0x000fea000383ffff */
.L_x_396:
[----:B-1----:R1:W2:Y:S02]  /*f2d0*/  SYNCS.PHASECHK.TRANS64.TRYWAIT P0, [R3+URZ], R0 ;  /* 0x00000000030075a7 */ /* 0x0022a4000800017f */
[----:B--2---:R-:W-:Y:S05]  /*f2e0*/  @!P0 NANOSLEEP.SYNCS 0x989680 ;  /* 0x009896800000895d */ /* 0x004fea0003900000 */
[----:B------:R-:W2:Y:S02]  /*f2f0*/  @!P0 SYNCS.PHASECHK.TRANS64 P0, [R3+URZ], R0 ;  /* 0x00000000030085a7 */ /* 0x000ea4000800007f */
[----:B--2---:R-:W-:Y:S05]  /*f300*/  @!P0 BRA `(.L_x_396) ;  /* 0xfffffffc00f08947 */ /* 0x004fea000383ffff */
[----:B------:R-:W-:Y:S05]  /*f310*/  BRA `(.L_x_408) ;  /* 0xfffffffc00047947 */ /* 0x000fea000383ffff */
.L_x_409:
        /* <DEDUP_REMOVED lines=14> */
.L_x_1149:


//--------------------- .text._ZN7cutlass13device_kernelIN5flash11enable_sm90INS1_16FlashAttnBwdSm90INS1_25CollectiveMainloopBwdSm90ILi2ELi1ELi1EN4cute5tupleIJNS5_1CILi1EEES8_S8_EEENS6_IJNS7_ILi64EEENS7_ILi80EEENS7_ILi256EEEEEENS_6half_tEfNS_4arch4Sm90ELb0ELb1ELb0ELb0ELb0ELb0ELb1ELb1ELi2ELi1ELi1ELi1ELb0EEENS1_24CollectiveEpilogueBwdGQAISD_fSG_Li256ELb0ELb0EEENS1_19SingleTileSchedulerILb0ELb0ELb0ELi80EEEEEEEEEvNT_6ParamsE --------------------------
	.section	.text._ZN7cutlass13device_kernelIN5flash11enable_sm90INS1_16FlashAttnBwdSm90INS1_25CollectiveMainloopBwdSm90ILi2ELi1ELi1EN4cute5tupleIJNS5_1CILi1EEES8_S8_EEENS6_IJNS7_ILi64EEENS7_ILi80EEENS7_ILi256EEEEEENS_6half_tEfNS_4arch4Sm90ELb0ELb1ELb0ELb0ELb0ELb0ELb1ELb1ELi2ELi1ELi1ELi1ELb0EEENS1_24CollectiveEpilogueBwdGQAISD_fSG_Li256ELb0ELb0EEENS1_19SingleTileSchedulerILb0ELb0ELb0ELi80EEEEEEEEEvNT_6ParamsE,"ax",@progbits
	.align	128
.text._ZN7cutlass13device_kernelIN5flash11enable_sm90INS1_16FlashAttnBwdSm90INS1_25CollectiveMainloopBwdSm90ILi2ELi1ELi1EN4cute5tupleIJNS5_1CILi1EEES8_S8_EEENS6_IJNS7_ILi64EEENS7_ILi80EEENS7_ILi256EEEEEENS_6half_tEfNS_4arch4Sm90ELb0ELb1ELb0ELb0ELb0ELb0ELb1ELb1ELi2ELi1ELi1ELi1ELb0EEENS1_24CollectiveEpilogueBwdGQAISD_fSG_Li256ELb0ELb0EEENS1_19SingleTileSchedulerILb0ELb0ELb0ELi80EEEEEEEEEvNT_6ParamsE:
        .type           _ZN7cutlass13device_kernelIN5flash11enable_sm90INS1_16FlashAttnBwdSm90INS1_25CollectiveMainloopBwdSm90ILi2ELi1ELi1EN4cute5tupleIJNS5_1CILi1EEES8_S8_EEENS6_IJNS7_ILi64EEENS7_ILi80EEENS7_ILi256EEEEEENS_6half_tEfNS_4arch4Sm90ELb0ELb1ELb0ELb0ELb0ELb0ELb1ELb1ELi2ELi1ELi1ELi1ELb0EEENS1_24CollectiveEpilogueBwdGQAISD_fSG_Li256ELb0ELb0EEENS1_19SingleTileSchedulerILb0ELb0ELb0ELi80EEEEEEEEEvNT_6ParamsE,@function
        .size           _ZN7cutlass13device_kernelIN5flash11enable_sm90INS1_16FlashAttnBwdSm90INS1_25CollectiveMainloopBwdSm90ILi2ELi1ELi1EN4cute5tupleIJNS5_1CILi1EEES8_S8_EEENS6_IJNS7_ILi64EEENS7_ILi80EEENS7_ILi256EEEEEENS_6half_tEfNS_4arch4Sm90ELb0ELb1ELb0ELb0ELb0ELb0ELb1ELb1ELi2ELi1ELi1ELi1ELb0EEENS1_24CollectiveEpilogueBwdGQAISD_fSG_Li256ELb0ELb0EEENS1_19SingleTileSchedulerILb0ELb0ELb0ELi80EEEEEEEEEvNT_6ParamsE,(.L_x_1150 - _ZN7cutlass13device_kernelIN5flash11enable_sm90INS1_16FlashAttnBwdSm90INS1_25CollectiveMainloopBwdSm90ILi2ELi1ELi1EN4cute5tupleIJNS5_1CILi1EEES8_S8_EEENS6_IJNS7_ILi64EEENS7_ILi80EEENS7_ILi256EEEEEENS_6half_tEfNS_4arch4Sm90ELb0ELb1ELb0ELb0ELb0ELb0ELb1ELb1ELi2ELi1ELi1ELi1ELb0EEENS1_24CollectiveEpilogueBwdGQAISD_fSG_Li256ELb0ELb0EEENS1_19SingleTileSchedulerILb0ELb0ELb0ELi80EEEEEEEEEvNT_6ParamsE)
        .other          _ZN7cutlass13device_kernelIN5flash11enable_sm90INS1_16FlashAttnBwdSm90INS1_25CollectiveMainloopBwdSm90ILi2ELi1ELi1EN4cute5tupleIJNS5_1CILi1EEES8_S8_EEENS6_IJNS7_ILi64EEENS7_ILi80EEENS7_ILi256EEEEEENS_6half_tEfNS_4arch4Sm90ELb0ELb1ELb0ELb0ELb0ELb0ELb1ELb1ELi2ELi1ELi1ELi1ELb0EEENS1_24CollectiveEpilogueBwdGQAISD_fSG_Li256ELb0ELb0EEENS1_19SingleTileSchedulerILb0ELb0ELb0ELi80EEEEEEEEEvNT_6ParamsE,@"STO_CUDA_ENTRY STV_DEFAULT"
_ZN7cutlass13device_kernelIN5flash11enable_sm90INS1_16FlashAttnBwdSm90INS1_25CollectiveMainloopBwdSm90ILi2ELi1ELi1EN4cute5tupleIJNS5_1CILi1EEES8_S8_EEENS6_IJNS7_ILi64EEENS7_ILi80EEENS7_ILi256EEEEEENS_6half_tEfNS_4arch4Sm90ELb0ELb1ELb0ELb0ELb0ELb0ELb1ELb1ELi2ELi1ELi1ELi1ELb0EEENS1_24CollectiveEpilogueBwdGQAISD_fSG_Li256ELb0ELb0EEENS1_19SingleTileSchedulerILb0ELb0ELb0ELi80EEEEEEEEEvNT_6ParamsE:
        /* <DEDUP_REMOVED lines=24> */
.L_x_411:
[----:B------:R-:W-:Y:S05]  /*0180*/  BSYNC B0 ;  /* 0x0000000000007941 */ /* 0x000fea0003800000 */
.L_x_410:
        /* <DEDUP_REMOVED lines=39> */
.L_x_412:
        /* <DEDUP_REMOVED lines=20> */
.L_x_413:
[----:B------:R-:W-:Y:S01]  /*0540*/  PLOP3.LUT P0, PT, PT, PT, UP0, 0x80, 0x0 ;  /* 0x000000000000781c */ /* 0x000fe20003f0f008 */
[----:B------:R-:W-:Y:S01]  /*0550*/  NOP ;  /* 0x0000000000007918 */ /* 0x000fe20000000000 */
[----:B------:R-:W-:Y:S01]  /*0560*/  BSSY B0, `(.L_x_414) ;  /* 0x0000a97000007945 */ /* 0x000fe20003800000 */
[----:B------:R-:W-:Y:S01]  /*0570*/  LOP3.LUT R4, R21, 0x7f, RZ, 0xc0, !PT ;  /* 0x0000007f15047812 */ /* 0x000fe200078ec0ff */
[----:B-1234-:R-:W-:Y:S09]  /*0580*/  BAR.SYNC.DEFER_BLOCKING 0x0 ;  /* 0x0000000000007b1d */ /* 0x01eff20000010000 */
[----:B------:R-:W-:Y:S05]  /*0590*/  @!P0 BRA `(.L_x_415) ;  /* 0x0000008c00948947 */ /* 0x000fea0003800000 */
.L_x_416:
[----:B------:R-:W-:-:S08]  /*05a0*/  NOP ;  /* 0x0000000000007918 */ /* 0x000fd00000000000 */
[----:B------:R-:W1:Y:S02]  /*05b0*/  USETMAXREG.TRY_ALLOC.CTAPOOL UP0, 0xf0 ;  /* 0x000000f0000079c8 */ /* 0x000e640008000600 */
[----:B-1----:R-:W-:-:S13]  /*05c0*/  PLOP3.LUT P0, PT, PT, PT, UP0, 0x80, 0x0 ;  /* 0x000000000000781c */ /* 0x002fda0003f0f008 */
[----:B------:R-:W-:Y:S05]  /*05d0*/  @!P0 BRA `(.L_x_416) ;  /* 0xfffffffc00f08947 */ /* 0x000fea000383ffff */
[----:B------:R-:W1:Y:S02]  /*05e0*/  S2UR UR4, SR_CTAID.Z ;  /* 0x00000000000479c3 */ /* 0x000e640000002700 */
[----:B-1----:R-:W-:-:S13]  /*05f0*/  ISETP.LE.AND P0, PT, RZ, UR4, PT ;  /* 0x00000004ff007c0c */ /* 0x002fda000bf03270 */
[----:B------:R-:W-:Y:S05]  /*0600*/  @!P0 BRA `(.L_x_417) ;  /* 0x000000a800308947 */ /* 0x000fea0003800000 */
        /* <DEDUP_REMOVED lines=103> */
.L_x_418:
[----:B------:R-:W-:Y:S02]  /*0c80*/  ISETP.GT.AND P1, PT, R234, R5, PT ;  /* 0x00000005ea00720c */ /* 0x000fe40003f24270 */
        /* <DEDUP_REMOVED lines=21> */
.L_x_420:
        /* <DEDUP_REMOVED lines=97> */
[----:B------:R-:W-:Y:S01]  /*13f0*/  ULDC.64 UR60, c[0x0][0x208] ;  /* 0x00008200003c7ab9 */ /* 0x000fe20000000a00 */
        /* <DEDUP_REMOVED lines=44> */
.L_x_440:
[----:B------:R-:W-:-:S13]  /*16c0*/  R2UR UR4, R236 ;  /* 0x00000000ec0472ca */ /* 0x000fda00000e0000 */
[----:B------:R-:W-:-:S06]  /*16d0*/  UISETP.NE.AND UP0, UPT, UR4, 0x3, UPT ;  /* 0x000000030400788c */ /* 0x000fcc000bf05270 */
[----:B------:R-:W-:-:S13]  /*16e0*/  PLOP3.LUT P0, PT, PT, PT, UP0, 0x40, 0x0 ;  /* 0x000000000000781c */ /* 0x000fda0003f0e808 */
[----:B-1----:R-:W-:Y:S05]  /*16f0*/  @P0 BRA `(.L_x_422) ;  /* 0x0000000000040947 */ /* 0x002fea0003800000 */
[----:B------:R-:W-:Y:S01]  /*1700*/  BPT.TRAP 0x1 ;  /* 0x000000040000795c */ /* 0x000fe20000300000 */
.L_x_422:
[----:B------:R-:W-:Y:S01]  /*1710*/  PLOP3.LUT P1, PT, PT, PT, UP0, 0x40, 0x0 ;  /* 0x000000000000781c */ /* 0x000fe20003f2e808 */
[----:B------:R-:W-:Y:S01]  /*1720*/  IMAD R16, R2, 0x8, R17 ;  /* 0x0000000802107824 */ /* 0x000fe200078e0211 */
[----:B------:R-:W-:-:S04]  /*1730*/  SHF.L.U32 R9, R19, 0x1f, RZ ;  /* 0x0000001f13097819 */ /* 0x000fc800000006ff */
[----:B------:R1:W2:Y:S07]  /*1740*/  SYNCS.PHASECHK.TRANS64.TRYWAIT P0, [R16+URZ+0x31810], R9 ;  /* 0x03181009100075a7 */ /* 0x0002ae000800017f */
[----:B------:R-:W-:Y:S05]  /*1750*/  @P1 BRA `(.L_x_423) ;  /* 0x0000000000041947 */ /* 0x000fea0003800000 */
[----:B------:R-:W-:Y:S01]  /*1760*/  BPT.TRAP 0x1 ;  /* 0x000000040000795c */ /* 0x000fe20000300000 */
.L_x_423:
        /* <DEDUP_REMOVED lines=11> */
.L_x_424:
[----:B------:R-:W-:Y:S01]  /*1820*/  IMAD R7, R2, 0x800, R11 ;  /* 0x0000080002077824 */ /* 0x000fe200078e020b */
[C---:B------:R-:W-:Y:S01]  /*1830*/  R2UR UR6, R5.reuse ;  /* 0x00000000050672ca */ /* 0x040fe200000e0000 */
[C---:B------:R-:W-:Y:S01]  /*1840*/  VIADD R8, R5.reuse, 0x80 ;  /* 0x0000008005087836 */ /* 0x040fe20000000000 */
[----:B------:R-:W-:Y:S01]  /*1850*/  WARPGROUP.ARRIVE ;  /* 0x00000000000079c5 */ /* 0x000fe20000000000 */
[----:B-12---:R-:W-:Y:S01]  /*1860*/  VIADD R9, R5, 0x100 ;  /* 0x0000010005097836 */ /* 0x006fe20000000000 */
[----:B------:R-:W-:Y:S01]  /*1870*/  R2UR UR4, R7 ;  /* 0x00000000070472ca */ /* 0x000fe200000e0000 */
[----:B------:R-:W-:Y:S01]  /*1880*/  UMOV UR7, 0x40000000 ;  /* 0x4000000000077882 */ /* 0x000fe20000000000 */
[----:B------:R-:W-:Y:S01]  /*1890*/  R2UR UR8, R8 ;  /* 0x00000000080872ca */ /* 0x000fe200000e0000 */
[----:B------:R-:W-:Y:S01]  /*18a0*/  VIADD R8, R5, 0x180 ;  /* 0x0000018005087836 */ /* 0x000fe20000000000 */
[----:B------:R-:W-:Y:S01]  /*18b0*/  R2UR UR9, R9 ;  /* 0x00000000090972ca */ /* 0x000fe200000e0000 */
[----:B------:R-:W-:Y:S01]  /*18c0*/  VIADD R9, R5, 0x200 ;  /* 0x0000020005097836 */ /* 0x000fe20000000000 */
[----:B------:R-:W-:Y:S01]  /*18d0*/  UMOV UR5, 0x40000040 ;  /* 0x4000004000057882 */ /* 0x000fe20000000000 */
[----:B------:R-:W-:-:S02]  /*18e0*/  PLOP3.LUT P0, PT, PT, PT, UP0, 0x40, 0x0 ;  /* 0x000000000000781c */ /* 0x000fc40003f0e808 */
[----:B------:R-:W-:Y:S01]  /*18f0*/  R2UR UR10, R8 ;  /* 0x00000000080a72ca */ /* 0x000fe200000e0000 */
[----:B------:R-:W-:Y:S01]  /*1900*/  VIADD R8, R7, 0x2 ;  /* 0x0000000207087836 */ /* 0x000fe20000000000 */
[----:B------:R-:W-:Y:S01]  /*1910*/  R2UR UR11, R9 ;  /* 0x00000000090b72ca */ /* 0x000fe200000e0000 */
[----:B------:R-:W-:Y:S01]  /*1920*/  VIADD R9, R5, 0x2 ;  /* 0x0000000205097836 */ /* 0x000fe20000000000 */
        /* <DEDUP_REMOVED lines=402> */
[----:B------:R-:W-:Y:S01]  /*3250*/  IMAD R8, R2, 0x40, R18 ;  /* 0x0000004002087824 */ /* 0x000fe200078e0212 */
[----:B------:R-:W-:-:S03]  /*3260*/  R2UR UR11, R5 ;  /* 0x00000000050b72ca */ /* 0x000fc600000e0000 */
[----:B------:R-:W-:-:S05]  /*3270*/  IMAD R8, R8, 0x4, R17 ;  /* 0x0000000408087824 */ /* 0x000fca00078e0211 */
[----:B------:R1:W2:Y:S04]  /*3280*/  LDS R7, [R8+0x2c100] ;  /* 0x02c1000008077984 */ /* 0x0002a80000000800 */
[----:B------:R1:W3:Y:S01]  /*3290*/  LDS R5, [R8+0x2c120] ;  /* 0x02c1200008057984 */ /* 0x0002e20000000800 */
        /* <DEDUP_REMOVED lines=13> */
[----:B-1----:R-:W-:Y:S05]  /*3370*/  @P0 BRA `(.L_x_426) ;  /* 0x0000000000040947 */ /* 0x002fea0003800000 */
[----:B------:R-:W-:Y:S01]  /*3380*/  BPT.TRAP 0x1 ;  /* 0x000000040000795c */ /* 0x000fe20000300000 */
.L_x_426:
[----:B------:R-:W-:Y:S02]  /*3390*/  R2UR UR4, R228 ;  /* 0x00000000e40472ca */ /* 0x000fe400000e0000 */
[----:B------:R-:W-:-:S11]  /*33a0*/  PLOP3.LUT P1, PT, PT, PT, UP0, 0x40, 0x0 ;  /* 0x000000000000781c */ /* 0x000fd60003f2e808 */
[----:B------:R-:W-:-:S05]  /*33b0*/  IMAD.U32 R10, RZ, RZ, UR4 ;  /* 0x00000004ff0a7e24 */ /* 0x000fca000f8e00ff */
[----:B------:R-:W-:-:S04]  /*33c0*/  SHF.L.U32 R10, R10, 0x1f, RZ ;  /* 0x0000001f0a0a7819 */ /* 0x000fc800000006ff */
[----:B------:R1:W4:Y:S01]  /*33d0*/  SYNCS.PHASECHK.TRANS64.TRYWAIT P0, [R17+URZ+0x31830], R10 ;  /* 0x0318300a110075a7 */ /* 0x000322000800017f */
[----:B------:R-:W-:Y:S05]  /*33e0*/  @P1 BRA `(.L_x_427) ;  /* 0x0000000000041947 */ /* 0x000fea0003800000 */
[----:B------:R-:W-:Y:S01]  /*33f0*/  BPT.TRAP 0x1 ;  /* 0x000000040000795c */ /* 0x000fe20000300000 */
.L_x_427:
        /* <DEDUP_REMOVED lines=11> */
.L_x_428:
[----:B------:R-:W-:Y:S01]  /*34b0*/  VIADD R9, R6, 0x80 ;  /* 0x0000008006097836 */ /* 0x000fe20000000000 */
[----:B------:R-:W-:Y:S01]  /*34c0*/  R2UR UR4, R8 ;  /* 0x00000000080472ca */ /* 0x000fe200000e0000 */
[C---:B-1--4-:R-:W-:Y:S01]  /*34d0*/  VIADD R10, R6.reuse, 0x100 ;  /* 0x00000100060a7836 */ /* 0x052fe20000000000 */
        /* <DEDUP_REMOVED lines=11> */
[----:B------:R-:W-:-:S02]  /*3590*/  IMAD R20, R3, 0x40, R18 ;  /* 0x0000004003147824 */ /* 0x000fc400078e0212 */
[----:B------:R-:W-:Y:S01]  /*35a0*/  HGMMA.64x8x16.F32 R44, gdesc[UR4], RZ, !UPT ;  /* 0x00000000042c79f0 */ /* 0x000fe2000c7008ff */
[----:B------:R-:W-:Y:S01]  /*35b0*/  UMOV UR7, 0x40000000 ;  /* 0x4000000000077882 */ /* 0x000fe20000000000 */
[----:B------:R-:W-:Y:S02]  /*35c0*/  UMOV UR6, UR8 ;  /* 0x0000000800067c82 */ /* 0x000fe40008000000 */
[----:B------:R-:W-:Y:S01]  /*35d0*/  HGMMA.64x8x16.F32 R48, gdesc[UR4], RZ, !UPT ;  /* 0x00000000043079f0 */ /* 0x000fe2000c7008ff */
[----:B------:R-:W-:Y:S01]  /*35e0*/  UMOV UR6, UR9 ;  /* 0x0000000900067c82 */ /* 0x000fe20008000000 */
[----:B------:R-:W-:Y:S02]  /*35f0*/  UMOV UR7, 0x40000000 ;  /* 0x4000000000077882 */ /* 0x000fe40000000000 */
[----:B------:R-:W-:Y:S01]  /*3600*/  HGMMA.64x8x16.F32 R52, gdesc[UR4], RZ, !UPT ;  /* 0x00000000043479f0 */ /* 0x000fe2000c7008ff */
[----:B------:R-:W-:Y:S01]  /*3610*/  UMOV UR6, UR10 ;  /* 0x0000000a00067c82 */ /* 0x000fe20008000000 */
[----:B------:R-:W-:-:S02]  /*3620*/  UMOV UR7, 0x40000000 ;  /* 0x4000000000077882 */ /* 0x000fc40000000000 */
[----:B------:R-:W-:Y:S01]  /*3630*/  HGMMA.64x8x16.F32 R216, gdesc[UR4], RZ, !UPT ;  /* 0x0000000004d879f0 */ /* 0x000fe2000c7008ff */
[----:B------:R-:W-:Y:S01]  /*3640*/  UMOV UR6, UR11 ;  /* 0x0000000b00067c82 */ /* 0x000fe20008000000 */
[----:B------:R-:W-:Y:S02]  /*3650*/  UMOV UR7, 0x40000000 ;  /* 0x4000000000077882 */ /* 0x000fe40000000000 */
[----:B------:R-:W-:Y:S01]  /*3660*/  HGMMA.64x8x16.F32 R220, gdesc[UR4], RZ, !UPT ;  /* 0x0000000004dc79f0 */ /* 0x000fe2000c7008ff */
        /* <DEDUP_REMOVED lines=374> */
[----:B------:R-:W-:Y:S01]  /*4dd0*/  UMOV UR7, 0x40000000 ;  /* 0x4000000000077882 */ /* 0x000fe20000000000 */
[----:B------:R-:W-:Y:S01]  /*4de0*/  R2UR UR9, R9 ;  /* 0x00000000090972ca */ /* 0x000fe200000e0000 */
[----:B------:R-:W-:Y:S01]  /*4df0*/  HGMMA.64x8x16.F32 R216, gdesc[UR4], R216 ;  /* 0x0000000004d879f0 */ /* 0x000fe200087008d8 */
[----:B------:R-:W-:Y:S01]  /*4e00*/  UMOV UR6, UR11 ;  /* 0x0000000b00067c82 */ /* 0x000fe20008000000 */
[----:B------:R-:W-:-:S02]  /*4e10*/  UMOV UR7, 0x40000000 ;  /* 0x4000000000077882 */ /* 0x000fc40000000000 */
        /* <DEDUP_REMOVED lines=25> */
[----:B------:R-:W-:Y:S01]  /*4fb0*/  ULDC UR6, c[0x0][0x750] ;  /* 0x0001d40000067ab9 */ /* 0x000fe20000000800 */
[----:B------:R-:W-:Y:S01]  /*4fc0*/  ULDC.64 UR4, c[0x0][0x748] ;  /* 0x0001d20000047ab9 */ /* 0x000fe20000000a00 */
[----:B------:R-:W-:Y:S01]  /*4fd0*/  UISETP.GE.AND UP2, UPT, UR6, 0x1, UPT ;  /* 0x000000010600788c */ /* 0x000fe2000bf46270 */
[----:B------:R-:W-:Y:S01]  /*4fe0*/  VIADD R12, R232, UR5 ;  /* 0x00000005e80c7c36 */ /* 0x000fe20008000000 */
[----:B------:R-:W-:Y:S01]  /*4ff0*/  ULOP3.LUT UR4, URZ, UR4, URZ, 0x33, !UPT ;  /* 0x000000043f047292 */ /* 0x000fe2000f8e333f */
[----:B------:R-:W-:-:S03]  /*5000*/  WARPGROUP.DEPBAR.LE gsb0, 0x1 ;  /* 0x00008000000079c5 */ /* 0x000fc60000010100 */
[----:B------:R-:W-:Y:S02]  /*5010*/  PLOP3.LUT P0, PT, PT, PT, UP2, 0x40, 0x0 ;  /* 0x000000000000781c */ /* 0x000fe40003f0e828 */
[----:B------:R-:W-:Y:S01]  /*5020*/  VIADD R9, R232, UR4 ;  /* 0x00000004e8097c36 */ /* 0x000fe20008000000 */
[----:B------:R-:W-:-:S03]  /*5030*/  VIADDMNMX R13, R20, R12, R233, PT ;  /* 0x0000000c140d7246 */ /* 0x000fc600038001e9 */
[----:B------:R-:W-:-:S07]  /*5040*/  IMAD.IADD R11, R20, 0x1, R9 ;  /* 0x00000001140b7824 */ /* 0x000fce00078e0209 */
        /* <DEDUP_REMOVED lines=16> */
.L_x_432:
[----:B------:R-:W-:-:S06]  /*5150*/  UISETP.NE.AND UP1, UPT, UR6, 0x1, UPT ;  /* 0x000000010600788c */ /* 0x000fcc000bf25270 */
[----:B------:R-:W-:-:S05]  /*5160*/  PLOP3.LUT P0, PT, PT, PT, UP1, 0x80, 0x0 ;  /* 0x000000000000781c */ /* 0x000fca0003f0f018 */
[----:B------:R-:W-:-:S08]  /*5170*/  @UP1 ULDC UR4, c[0x0][0x754] ;  /* 0x0001d50000041ab9 */ /* 0x000fd00000000800 */
[----:B------:R-:W-:Y:S01]  /*5180*/  @P0 IMAD.HI.U32 R8, R6, UR4, RZ ;  /* 0x0000000406080c27 */ /* 0x000fe2000f8e00ff */
[----:B------:R-:W-:-:S04]  /*5190*/  @UP1 ULDC UR4, c[0x0][0x758] ;  /* 0x0001d60000041ab9 */ /* 0x000fc80000000800 */
[----:B------:R-:W-:-:S07]  /*51a0*/  @P0 SHF.R.U32.HI R6, RZ, UR4, R8 ;  /* 0x00000004ff060c19 */ /* 0x000fce0008011608 */
.L_x_433:
[----:B------:R-:W-:Y:S05]  /*51b0*/  BSYNC B1 ;  /* 0x0000000000017941 */ /* 0x000fea0003800000 */
.L_x_431:
[----:B------:R-:W-:-:S05]  /*51c0*/  IMAD R6, R6, UR6, R229 ;  /* 0x0000000606067c24 */ /* 0x000fca000f8e02e5 */
[----:B------:R-:W-:Y:S02]  /*51d0*/  VIMNMX R11, R11, R6, !PT ;  /* 0x000000060b0b7248 */ /* 0x000fe40007fe0100 */
[----:B------:R-:W-:-:S07]  /*51e0*/  VIADDMNMX R13, R6, UR6, R13, PT ;  /* 0x00000006060d7c46 */ /* 0x000fce000b80010d */
.L_x_430:
        /* <DEDUP_REMOVED lines=18> */
[C---:B------:R-:W-:Y:S02]  /*5310*/  ISETP.GT.AND P5, PT, R11.reuse, 0x11, !P3 ;  /* 0x000000110b00780c */ /* 0x040fe40005fa4270 */
        /* <DEDUP_REMOVED lines=44> */
.L_x_436:
[----:B------:R-:W-:-:S06]  /*55e0*/  UISETP.NE.AND UP1, UPT, UR6, 0x1, UPT ;  /* 0x000000010600788c */ /* 0x000fcc000bf25270 */
[----:B------:R-:W-:-:S05]  /*55f0*/  PLOP3.LUT P6, PT, PT, PT, UP1, 0x80, 0x0 ;  /* 0x000000000000781c */ /* 0x000fca0003fcf018 */
[----:B------:R-:W-:-:S08]  /*5600*/  @UP1 ULDC UR4, c[0x0][0x754] ;  /* 0x0001d50000041ab9 */ /* 0x000fd00000000800 */
[----:B------:R-:W-:Y:S01]  /*5610*/  @P6 IMAD.HI.U32 R9, R12, UR4, RZ ;  /* 0x000000040c096c27 */ /* 0x000fe2000f8e00ff */
[----:B------:R-:W-:Y:S01]  /*5620*/  PLOP3.LUT P6, PT, PT, PT, UP1, 0x80, 0x0 ;  /* 0x000000000000781c */ /* 0x000fe20003fcf018 */
[----:B------:R-:W-:-:S12]  /*5630*/  @UP1 ULDC UR4, c[0x0][0x758] ;  /* 0x0001d60000041ab9 */ /* 0x000fd80000000800 */
[----:B------:R-:W-:-:S07]  /*5640*/  @P6 SHF.R.U32.HI R12, RZ, UR4, R9 ;  /* 0x00000004ff0c6c19 */ /* 0x000fce0008011609 */
.L_x_437:
[----:B------:R-:W-:Y:S05]  /*5650*/  BSYNC B1 ;  /* 0x0000000000017941 */ /* 0x000fea0003800000 */
.L_x_435:
[----:B------:R-:W-:-:S05]  /*5660*/  IMAD R12, R12, UR6, R229 ;  /* 0x000000060c0c7c24 */ /* 0x000fca000f8e02e5 */
[----:B------:R-:W-:Y:S02]  /*5670*/  VIMNMX R23, R23, R12, !PT ;  /* 0x0000000c17177248 */ /* 0x000fe40007fe0100 */
[----:B------:R-:W-:-:S07]  /*5680*/  VIADDMNMX R21, R12, UR6, R21, PT ;  /* 0x000000060c157c46 */ /* 0x000fce000b800115 */
.L_x_434:
[----:B------:R-:W-:Y:S01]  /*5690*/  ISETP.GT.AND P2, PT, R23, 0x10, !P2 ;  /* 0x000000101700780c */ /* 0x000fe20005744270 */
[----:B------:R-:W-:Y:S01]  /*56a0*/  VIADD R29, R17, 0x2c500 ;  /* 0x0002c500111d7836 */ /* 0x000fe20000000000 */
[----:B------:R-:W-:Y:S01]  /*56b0*/  ISETP.GT.AND P1, PT, R23, 0x1, !P1 ;  /* 0x000000011700780c */ /* 0x000fe20004f24270 */
[----:B------:R-:W-:Y:S01]  /*56c0*/  ULDC UR4, c[0x0][0x744] ;  /* 0x0001d10000047ab9 */ /* 0x000fe20000000800 */
[----:B------:R-:W-:Y:S01]  /*56d0*/  ISETP.LT.OR P2, PT, R21, 0x11, P2 ;  /* 0x000000111500780c */ /* 0x000fe20001741670 */
[--C-:B--2---:R-:W-:Y:S01]  /*56e0*/  FFMA.FTZ R15, R28, UR4, -R7.reuse ;  /* 0x000000041c0f7c23 */ /* 0x104fe20008010807 */
[----:B------:R-:W-:Y:S01]  /*56f0*/  ISETP.GT.AND P3, PT, R23, 0x11, !P3 ;  /* 0x000000111700780c */ /* 0x000fe20005f64270 */
[--C-:B------:R-:W-:Y:S01]  /*5700*/  FFMA.FTZ R12, R24, UR4, -R7.reuse ;  /* 0x00000004180c7c23 */ /* 0x100fe20008010807 */
[----:B------:R-:W-:Y:S01]  /*5710*/  FSEL R30, R30, -INF , !P2 ;  /* 0xff8000001e1e7808 */ /* 0x000fe20005000000 */
[--C-:B------:R-:W-:Y:S01]  /*5720*/  FFMA.FTZ R13, R14, UR4, -R7.reuse ;  /* 0x000000040e0d7c23 */ /* 0x100fe20008010807 */
[----:B------:R-:W-:Y:S01]  /*5730*/  ISETP.LT.OR P1, PT, R21, 0x2, P1 ;  /* 0x000000021500780c */ /* 0x000fe20000f21670 */
[--C-:B------:R-:W-:Y:S01]  /*5740*/  FFMA.FTZ R9, R36, UR4, -R7.reuse ;  /* 0x0000000424097c23 */ /* 0x100fe20008010807 */
[----:B------:R-:W-:Y:S01]  /*5750*/  ISETP.GE.AND P2, PT, R225, 0x31, PT ;  /* 0x00000031e100780c */ /* 0x000fe20003f46270 */
[--C-:B------:R-:W-:Y:S01]  /*5760*/  FFMA.FTZ R14, R10, UR4, -R7.reuse ;  /* 0x000000040a0e7c23 */ /* 0x100fe20008010807 */
[----:B------:R-:W-:Y:S01]  /*5770*/  ISETP.LT.OR P3, PT, R21, 0x12, P3 ;  /* 0x000000121500780c */ /* 0x000fe20001f61670 */
[--C-:B------:R-:W-:Y:S01]  /*5780*/  FFMA.FTZ R10, R8, UR4, -R7.reuse ;  /* 0x00000004080a7c23 */ /* 0x100fe20008010807 */
[----:B------:R-:W-:Y:S01]  /*5790*/  ISETP.GE.AND P6, PT, R225, 0x32, PT ;  /* 0x00000032e100780c */ /* 0x000fe20003fc6270 */
[----:B------:R-:W-:Y:S01]  /*57a0*/  FFMA.FTZ R8, R6, UR4, -R7 ;  /* 0x0000000406087c23 */ /* 0x000fe20008010807 */
[----:B------:R-:W-:Y:S01]  /*57b0*/  FSEL R224, R27, -INF , !P1 ;  /* 0xff8000001be07808 */ /* 0x000fe20004800000 */
[----:B------:R-:W-:Y:S01]  /*57c0*/  IMAD R27, R18, 0x4, R17 ;  /* 0x00000004121b7824 */ /* 0x000fe200078e0211 */
[----:B------:R-:W-:Y:S01]  /*57d0*/  ISETP.GT.AND P1, PT, R23, 0x30, !P2 ;  /* 0x000000301700780c */ /* 0x000fe20005724270 */
[--C-:B------:R-:W-:Y:S01]  /*57e0*/  FFMA.FTZ R11, R32, UR4, -R7.reuse ;  /* 0x00000004200b7c23 */ /* 0x100fe20008010807 */
[----:B------:R-:W-:Y:S01]  /*57f0*/  FSEL R20, R31, -INF , !P3 ;  /* 0xff8000001f147808 */ /* 0x000fe20005800000 */
[--C-:B------:R-:W-:Y:S01]  /*5800*/  FFMA.FTZ R6, R40, UR4, -R7.reuse ;  /* 0x0000000428067c23 */ /* 0x100fe20008010807 */
[----:B------:R-:W-:Y:S01]  /*5810*/  ISETP.GT.AND P2, PT, R23, 0x31, !P6 ;  /* 0x000000311700780c */ /* 0x000fe20007744270 */
[----:B------:R-:W-:Y:S01]  /*5820*/  FFMA.FTZ R7, R22, UR4, -R7 ;  /* 0x0000000416077c23 */ /* 0x000fe20008010807 */
[C---:B------:R-:W-:Y:S01]  /*5830*/  ISETP.GE.AND P3, PT, R225.reuse, 0x41, PT ;  /* 0x00000041e100780c */ /* 0x040fe20003f66270 */
[--C-:B---3--:R-:W-:Y:S01]  /*5840*/  FFMA.FTZ R31, R20, UR4, -R5.reuse ;  /* 0x00000004141f7c23 */ /* 0x108fe20008010805 */
[----:B------:R-:W-:Y:S01]  /*5850*/  ISETP.GE.AND P6, PT, R225, 0x42, PT ;  /* 0x00000042e100780c */ /* 0x000fe20003fc6270 */
[----:B------:R-:W1:Y:S01]  /*5860*/  LDS R25, [R27+0x2c320] ;  /* 0x02c320001b197984 */ /* 0x000e620000000800 */
[C---:B------:R-:W-:Y:S01]  /*5870*/  ISETP.GT.AND P4, PT, R23.reuse, 0x20, !P4 ;  /* 0x000000201700780c */ /* 0x040fe20006784270 */
[--C-:B------:R-:W-:Y:S01]  /*5880*/  FFMA.FTZ R22, R224, UR4, -R5.reuse ;  /* 0x00000004e0167c23 */ /* 0x100fe20008010805 */
[C---:B------:R-:W-:Y:S01]  /*5890*/  ISETP.GT.AND P5, PT, R23.reuse, 0x21, !P5 ;  /* 0x000000211700780c */ /* 0x040fe20006fa4270 */
[----:B------:R-:W-:Y:S01]  /*58a0*/  MUFU.EX2 R12, R12 ;  /* 0x0000000c000c7308 */ /* 0x000fe20000000800 */
[C---:B------:R-:W-:Y:S01]  /*58b0*/  ISETP.GT.AND P3, PT, R23.reuse, 0x40, !P3 ;  /* 0x000000401700780c */ /* 0x040fe20005f64270 */
[----:B------:R-:W-:Y:S01]  /*58c0*/  UMOV UR57, 0x40000040 ;  /* 0x4000004000397882 */ /* 0x000fe20000000000 */
[C---:B------:R-:W-:Y:S01]  /*58d0*/  ISETP.GT.AND P0, PT, R23.reuse, RZ, !P0 ;  /* 0x000000ff1700720c */ /* 0x040fe20004704270 */
[----:B------:R-:W-:Y:S01]  /*58e0*/  UMOV UR59, 0x40 ;  /* 0x00000040003b7882 */ /* 0x000fe20000000000 */
[----:B------:R-:W-:Y:S01]  /*58f0*/  ISETP.GT.AND P6, PT, R23, 0x41, !P6 ;  /* 0x000000411700780c */ /* 0x000fe200077c4270 */
[----:B------:R-:W-:Y:S01]  /*5900*/  FFMA.FTZ R23, R30, UR4, -R5 ;  /* 0x000000041e177c23 */ /* 0x000fe20008010805 */
[C---:B------:R-:W-:Y:S01]  /*5910*/  ISETP.LT.OR P4, PT, R21.reuse, 0x21, P4 ;  /* 0x000000211500780c */ /* 0x040fe20002781670 */
[----:B------:R-:W2:Y:S01]  /*5920*/  MUFU.EX2 R13, R13 ;  /* 0x0000000d000d7308 */ /* 0x000ea20000000800 */
[C---:B------:R-:W-:Y:S01]  /*5930*/  ISETP.LT.OR P5, PT, R21.reuse, 0x22, P5 ;  /* 0x000000221500780c */ /* 0x040fe20002fa1670 */
[----:B------:R-:W-:Y:S01]  /*5940*/  UMOV UR9, UR57 ;  /* 0x0000003900097c82 */ /* 0x000fe20008000000 */
[C---:B------:R-:W-:Y:S01]  /*5950*/  ISETP.LT.OR P1, PT, R21.reuse, 0x31, P1 ;  /* 0x000000311500780c */ /* 0x040fe20000f21670 */
[----:B------:R-:W-:Y:S01]  /*5960*/  UMOV UR11, 0x40 ;  /* 0x00000040000b7882 */ /* 0x000fe20000000000 */
[C---:B------:R-:W-:Y:S01]  /*5970*/  ISETP.LT.OR P2, PT, R21.reuse, 0x32, P2 ;  /* 0x000000321500780c */ /* 0x040fe20001741670 */
[----:B------:R-:W-:Y:S01]  /*5980*/  UMOV UR13, UR11 ;  /* 0x0000000b000d7c82 */ /* 0x000fe20008000000 */
[C---:B------:R-:W-:Y:S01]  /*5990*/  ISETP.LT.OR P3, PT, R21.reuse, 0x41, P3 ;  /* 0x000000411500780c */ /* 0x040fe20001f61670 */
[----:B------:R-:W3:Y:S01]  /*59a0*/  MUFU.EX2 R14, R14 ;  /* 0x0000000e000e7308 */ /* 0x000ee20000000800 */
[C---:B------:R-:W-:Y:S01]  /*59b0*/  ISETP.LT.OR P0, PT, R21.reuse, 0x1, P0 ;  /* 0x000000011500780c */ /* 0x040fe20000701670 */
[----:B------:R-:W-:Y:S01]  /*59c0*/  UMOV UR17, UR57 ;  /* 0x0000003900117c82 */ /* 0x000fe20008000000 */
[----:B------:R-:W-:Y:S01]  /*59d0*/  ISETP.LT.OR P6, PT, R21, 0x42, P6 ;  /* 0x000000421500780c */ /* 0x000fe200037c1670 */
[----:B------:R-:W-:Y:S01]  /*59e0*/  UMOV UR19, 0x40 ;  /* 0x0000004000137882 */ /* 0x000fe20000000000 */
[----:B------:R4:W5:Y:S01]  /*59f0*/  LDS R21, [R27+0x2c300] ;  /* 0x02c300001b157984 */ /* 0x0009620000000800 */
[----:B------:R-:W-:Y:S01]  /*5a00*/  SHF.R.U32.HI R29, RZ, 0x4, R29 ;  /* 0x00000004ff1d7819 */ /* 0x000fe2000001161d */
[----:B------:R-:W-:-:S02]  /*5a10*/  WARPGROUP.DEPBAR.LE gsb0, 0x0 ;  /* 0x00008000000079c5 */ /* 0x000fc40000010000 */
[----:B------:R-:W-:Y:S01]  /*5a20*/  FSEL R28, R39, -INF , !P2 ;  /* 0xff800000271c7808 */ /* 0x000fe20005000000 */
[----:B------:R-:W3:Y:S01]  /*5a30*/  MUFU.EX2 R15, R15 ;  /* 0x0000000f000f7308 */ /* 0x000ee20000000800 */
[----:B------:R-:W-:Y:S01]  /*5a40*/  LOP3.LUT R33, R29, 0x3fff, RZ, 0xc0, !PT ;  /* 0x00003fff1d217812 */ /* 0x000fe200078ec0ff */
[----:B------:R-:W-:Y:S01]  /*5a50*/  UMOV UR49, 0x40000040 ;  /* 0x4000004000317882 */ /* 0x000fe20000000000 */
[----:B------:R-:W-:Y:S01]  /*5a60*/  FSEL R34, R34, -INF , !P4 ;  /* 0xff80000022227808 */ /* 0x000fe20006000000 */
[--C-:B------:R-:W-:Y:S01]  /*5a70*/  FFMA.FTZ R29, R28, UR4, -R5.reuse ;  /* 0x000000041c1d7c23 */ /* 0x100fe20008010805 */
[----:B------:R-:W-:Y:S01]  /*5a80*/  FSEL R24, R35, -INF , !P5 ;  /* 0xff80000023187808 */ /* 0x000fe20006800000 */
[----:B------:R-:W-:Y:S01]  /*5a90*/  UMOV UR51, 0x40 ;  /* 0x0000004000337882 */ /* 0x000fe20000000000 */
[----:B------:R-:W-:Y:S01]  /*5aa0*/  FSEL R36, R38, -INF , !P1 ;  /* 0xff80000026247808 */ /* 0x000fe20004800000 */
[--C-:B------:R-:W-:Y:S01]  /*5ab0*/  FFMA.FTZ R34, R34, UR4, -R5.reuse ;  /* 0x0000000422227c23 */ /* 0x100fe20008010805 */
[----:B------:R-:W-:Y:S01]  /*5ac0*/  FSEL R26, R26, -INF , !P0 ;  /* 0xff8000001a1a7808 */ /* 0x000fe20004000000 */
[--C-:B------:R-:W-:Y:S01]  /*5ad0*/  FFMA.FTZ R32, R24, UR4, -R5.reuse ;  /* 0x0000000418207c23 */ /* 0x100fe20008010805 */
[----:B------:R-:W-:Y:S01]  /*5ae0*/  FSEL R42, R42, -INF , !P3 ;  /* 0xff8000002a2a7808 */ /* 0x000fe20005800000 */
[--C-:B------:R-:W-:Y:S01]  /*5af0*/  FFMA.FTZ R36, R36, UR4, -R5.reuse ;  /* 0x0000000424247c23 */ /* 0x100fe20008010805 */
[----:B------:R-:W-:Y:S01]  /*5b00*/  FSEL R30, R43, -INF , !P6 ;  /* 0xff8000002b1e7808 */ /* 0x000fe20007000000 */
[----:B------:R-:W3:Y:S01]  /*5b10*/  MUFU.EX2 R10, R10 ;  /* 0x0000000a000a7308 */ /* 0x000ee20000000800 */
[----:B------:R-:W-:Y:S01]  /*5b20*/  LOP3.LUT R20, R33, 0x80000, RZ, 0xfc, !PT ;  /* 0x0008000021147812 */ /* 0x000fe200078efcff */
[--C-:B------:R-:W-:Y:S01]  /*5b30*/  FFMA.FTZ R28, R42, UR4, -R5.reuse ;  /* 0x000000042a1c7c23 */ /* 0x100fe20008010805 */
[--C-:B------:R-:W-:Y:S01]  /*5b40*/  FFMA.FTZ R33, R26, UR4, -R5.reuse ;  /* 0x000000041a217c23 */ /* 0x100fe20008010805 */
[----:B----4-:R-:W-:Y:S01]  /*5b50*/  FFMA.FTZ R27, R30, UR4, -R5 ;  /* 0x000000041e1b7c23 */ /* 0x010fe20008010805 */
[----:B-1----:R-:W-:Y:S01]  /*5b60*/  FADD.FTZ R47, R47, -R25 ;  /* 0x800000192f2f7221 */ /* 0x002fe20000010000 */
[----:B------:R-:W-:-:S02]  /*5b70*/  VIADD R5, R20, 0x80 ;  /* 0x0000008014057836 */ /* 0x000fc40000000000 */
[--C-:B------:R-:W-:Y:S01]  /*5b80*/  FADD.FTZ R46, R46, -R25.reuse ;  /* 0x800000192e2e7221 */ /* 0x100fe20000010000 */
[----:B------:R-:W-:Y:S01]  /*5b90*/  VIADD R30, R20, 0x180 ;  /* 0x00000180141e7836 */ /* 0x000fe20000000000 */
[----:B------:R-:W1:Y:S01]  /*5ba0*/  MUFU.EX2 R22, R22 ;  /* 0x0000001600167308 */ /* 0x000e620000000800 */
[--C-:B------:R-:W-:Y:S01]  /*5bb0*/  FADD.FTZ R50, R50, -R25.reuse ;  /* 0x8000001932327221 */ /* 0x100fe20000010000 */
[----:B------:R-:W-:Y:S01]  /*5bc0*/  R2UR UR4, R5 ;  /* 0x00000000050472ca */ /* 0x000fe200000e0000 */
[----:B------:R-:W-:Y:S01]  /*5bd0*/  VIADD R5, R20, 0x100 ;  /* 0x0000010014057836 */ /* 0x000fe20000000000 */
[----:B------:R-:W-:Y:S01]  /*5be0*/  R2UR UR6, R30 ;  /* 0x000000001e0672ca */ /* 0x000fe200000e0000 */
[--C-:B------:R-:W-:Y:S01]  /*5bf0*/  FADD.FTZ R51, R51, -R25.reuse ;  /* 0x8000001933337221 */ /* 0x100fe20000010000 */
[--C-:B------:R-:W-:Y:S01]  /*5c00*/  FADD.FTZ R37, R54, -R25.reuse ;  /* 0x8000001936257221 */ /* 0x100fe20000010000 */
[--C-:B------:R-:W-:Y:S01]  /*5c10*/  FADD.FTZ R218, R218, -R25.reuse ;  /* 0x80000019dada7221 */ /* 0x100fe20000010000 */
[----:B------:R-:W-:Y:S01]  /*5c20*/  R2UR UR5, R5 ;  /* 0x00000000050572ca */ /* 0x000fe200000e0000 */
[----:B------:R-:W-:Y:S01]  /*5c30*/  MUFU.EX2 R33, R33 ;  /* 0x0000002100217308 */ /* 0x000fe20000000800 */
[--C-:B------:R-:W-:Y:S01]  /*5c40*/  FADD.FTZ R219, R219, -R25.reuse ;  /* 0x80000019dbdb7221 */ /* 0x100fe20000010000 */
[----:B------:R-:W-:Y:S01]  /*5c50*/  FADD.FTZ R222, R222, -R25 ;  /* 0x80000019dede7221 */ /* 0x000fe20000010000 */
[--C-:B-----5:R-:W-:Y:S01]  /*5c60*/  FADD.FTZ R30, R45, -R21.reuse ;  /* 0x800000152d1e7221 */ /* 0x120fe20000010000 */
[--C-:B------:R-:W-:Y:S01]  /*5c70*/  FADD.FTZ R48, R48, -R21.reuse ;  /* 0x8000001530307221 */ /* 0x100fe20000010000 */
[--C-:B------:R-:W-:Y:S01]  /*5c80*/  FADD.FTZ R49, R49, -R21.reuse ;  /* 0x8000001531317221 */ /* 0x100fe20000010000 */
[--C-:B------:R-:W-:Y:S01]  /*5c90*/  FADD.FTZ R52, R52, -R21.reuse ;  /* 0x8000001534347221 */ /* 0x100fe20000010000 */
[--C-:B------:R-:W-:Y:S01]  /*5ca0*/  FADD.FTZ R53, R53, -R21.reuse ;  /* 0x8000001535357221 */ /* 0x100fe20000010000 */
[----:B------:R-:W4:Y:S01]  /*5cb0*/  MUFU.EX2 R11, R11 ;  /* 0x0000000b000b7308 */ /* 0x000f220000000800 */
[--C-:B------:R-:W-:Y:S01]  /*5cc0*/  FADD.FTZ R216, R216, -R21.reuse ;  /* 0x80000015d8d87221 */ /* 0x100fe20000010000 */
[--C-:B------:R-:W-:Y:S01]  /*5cd0*/  FADD.FTZ R217, R217, -R21.reuse ;  /* 0x80000015d9d97221 */ /* 0x100fe20000010000 */
[--C-:B------:R-:W-:Y:S01]  /*5ce0*/  FADD.FTZ R35, R220, -R21.reuse ;  /* 0x80000015dc237221 */ /* 0x100fe20000010000 */
[----:B--2---:R-:W-:Y:S01]  /*5cf0*/  FMUL.FTZ R38, R13, R30 ;  /* 0x0000001e0d267220 */ /* 0x004fe20000410000 */
[C---:B---3--:R-:W-:Y:S01]  /*5d00*/  FMUL.FTZ R49, R14.reuse, R49 ;  /* 0x000000310e317220 */ /* 0x048fe20000410000 */
[----:B------:R-:W-:Y:S01]  /*5d10*/  FMUL.FTZ R48, R15, R48 ;  /* 0x000000300f307220 */ /* 0x000fe20000410000 */
[----:B------:R-:W-:Y:S01]  /*5d20*/  F2FP.F16.F32.PACK_AB R14, R14, R15 ;  /* 0x0000000f0e0e723e */ /* 0x000fe200000000ff */
[----:B------:R-:W2:Y:S01]  /*5d30*/  MUFU.EX2 R8, R8 ;  /* 0x0000000800087308 */ /* 0x000ea20000000800 */
[----:B------:R-:W-:Y:S01]  /*5d40*/  FMUL.FTZ R53, R10, R53 ;  /* 0x000000350a357220 */ /* 0x000fe20000410000 */
[----:B-1----:R-:W-:Y:S01]  /*5d50*/  FMUL.FTZ R30, R22, R47 ;  /* 0x0000002f161e7220 */ /* 0x002fe20000410000 */
[----:B------:R-:W-:Y:S01]  /*5d60*/  F2FP.F16.F32.PACK_AB R48, R49, R48 ;  /* 0x000000303130723e */ /* 0x000fe200000000ff */
[----:B------:R-:W-:Y:S01]  /*5d70*/  UMOV UR10, UR4 ;  /* 0x00000004000a7c82 */ /* 0x000fe20008000000 */
[----:B------:R-:W-:Y:S01]  /*5d80*/  R2UR UR58, R20 ;  /* 0x00000000143a72ca */ /* 0x000fe200000e0000 */
[----:B------:R-:W-:Y:S01]  /*5d90*/  UMOV UR12, UR10 ;  /* 0x0000000a000c7c82 */ /* 0x000fe20008000000 */
[----:B------:R-:W-:Y:S01]  /*5da0*/  UMOV UR18, UR6 ;  /* 0x0000000600127c82 */ /* 0x000fe20008000000 */
[----:B------:R-:W1:Y:S01]  /*5db0*/  MUFU.EX2 R23, R23 ;  /* 0x0000001700177308 */ /* 0x000e620000000800 */
[----:B----4-:R-:W-:Y:S01]  /*5dc0*/  FMUL.FTZ R52, R11, R52 ;  /* 0x000000340b347220 */ /* 0x010fe20000410000 */
[----:B------:R-:W-:Y:S01]  /*5dd0*/  F2FP.F16.F32.PACK_AB R10, R10, R11 ;  /* 0x0000000b0a0a723e */ /* 0x000fe200000000ff */
[----:B------:R-:W-:Y:S01]  /*5de0*/  UMOV UR53, UR49 ;  /* 0x0000003100357c82 */ /* 0x000fe20008000000 */
[----:B------:R-:W-:Y:S01]  /*5df0*/  UMOV UR55, 0x40 ;  /* 0x0000004000377882 */ /* 0x000fe20000000000 */
[----:B------:R-:W-:Y:S01]  /*5e00*/  UMOV UR45, UR49 ;  /* 0x00000031002d7c82 */ /* 0x000fe20008000000 */
[----:B------:R-:W-:Y:S01]  /*5e10*/  F2FP.F16.F32.PACK_AB R52, R53, R52 ;  /* 0x000000343534723e */ /* 0x000fe200000000ff */
[----:B------:R-:W-:Y:S01]  /*5e20*/  UMOV UR47, 0x40 ;  /* 0x00000040002f7882 */ /* 0x000fe20000000000 */
[----:B------:R3:W4:Y:S01]  /*5e30*/  MUFU.EX2 R24, R31 ;  /* 0x0000001f00187308 */ /* 0x0007220000000800 */
[----:B--2---:R-:W-:Y:S01]  /*5e40*/  FMUL.FTZ R217, R8, R217 ;  /* 0x000000d908d97220 */ /* 0x004fe20000410000 */
[----:B------:R-:W-:Y:S01]  /*5e50*/  UMOV UR29, 0x40000040 ;  /* 0x40000040001d7882 */ /* 0x000fe20000000000 */
[----:B------:R-:W-:Y:S01]  /*5e60*/  UMOV UR31, 0x40 ;  /* 0x00000040001f7882 */ /* 0x000fe20000000000 */
[----:B------:R-:W-:Y:S01]  /*5e70*/  UMOV UR41, UR29 ;  /* 0x0000001d00297c82 */ /* 0x000fe20008000000 */
[----:B------:R-:W-:Y:S01]  /*5e80*/  UMOV UR43, 0x40 ;  /* 0x00000040002b7882 */ /* 0x000fe20000000000 */
[----:B------:R-:W-:Y:S01]  /*5e90*/  UMOV UR37, UR29 ;  /* 0x0000001d00257c82 */ /* 0x000fe20008000000 */
[----:B------:R-:W-:Y:S01]  /*5ea0*/  UMOV UR39, 0x40 ;  /* 0x0000004000277882 */ /* 0x000fe20000000000 */
[----:B------:R2:W-:Y:S01]  /*5eb0*/  MUFU.EX2 R5, R32 ;  /* 0x0000002000057308 */ /* 0x0005e20000000800 */
[--C-:B---3--:R-:W-:Y:S01]  /*5ec0*/  FADD.FTZ R31, R44, -R21.reuse ;  /* 0x800000152c1f7221 */ /* 0x108fe20000010000 */
[----:B-1----:R-:W-:Y:S01]  /*5ed0*/  FMUL.FTZ R50, R23, R50 ;  /* 0x0000003217327220 */ /* 0x002fe20000410000 */
[----:B------:R-:W-:Y:S01]  /*5ee0*/  UMOV UR33, UR29 ;  /* 0x0000001d00217c82 */ /* 0x000fe20008000000 */
[----:B------:R-:W-:Y:S01]  /*5ef0*/  UMOV UR35, 0x40 ;  /* 0x0000004000237882 */ /* 0x000fe20000000000 */
[----:B------:R-:W-:Y:S01]  /*5f00*/  FMUL.FTZ R31, R12, R31 ;  /* 0x0000001f0c1f7220 */ /* 0x000fe20000410000 */
[----:B------:R-:W-:Y:S01]  /*5f10*/  F2FP.F16.F32.PACK_AB R12, R13, R12 ;  /* 0x0000000c0d0c723e */ /* 0x000fe200000000ff */
[----:B------:R-:W-:Y:S01]  /*5f20*/  UMOV UR25, UR29 ;  /* 0x0000001d00197c82 */ /* 0x000fe20008000000 */
[----:B------:R-:W1:Y:S01]  /*5f30*/  MUFU.EX2 R9, R9 ;  /* 0x0000000900097308 */ /* 0x000e620000000800 */
[----:B--2---:R-:W-:Y:S01]  /*5f40*/  FADD.FTZ R32, R221, -R21 ;  /* 0x80000015dd207221 */ /* 0x004fe20000010000 */
[----:B------:R-:W-:Y:S01]  /*5f50*/  F2FP.F16.F32.PACK_AB R13, R22, R33 ;  /* 0x00000021160d723e */ /* 0x000fe200000000ff */
[----:B------:R-:W-:Y:S01]  /*5f60*/  BAR.SYNC.DEFER_BLOCKING 0x9, 0x100 ;  /* 0x0244000000007b1d */ /* 0x000fe20000010000 */
[----:B----4-:R-:W-:Y:S01]  /*5f70*/  F2FP.F16.F32.PACK_AB R15, R24, R23 ;  /* 0x00000017180f723e */ /* 0x010fe200000000ff */
[----:B------:R-:W-:-:S02]  /*5f80*/  IMAD R22, R4, 0x2000, R17 ;  /* 0x0000200004167824 */ /* 0x000fc400078e0211 */
[----:B------:R-:W-:Y:S01]  /*5f90*/  FMUL.FTZ R33, R33, R46 ;  /* 0x0000002e21217220 */ /* 0x000fe20000410000 */
[----:B------:R-:W-:Y:S01]  /*5fa0*/  FMUL.FTZ R51, R24, R51 ;  /* 0x0000003318337220 */ /* 0x000fe20000410000 */
[----:B------:R-:W2:Y:S01]  /*5fb0*/  MUFU.EX2 R6, R6 ;  /* 0x0000000600067308 */ /* 0x000ea20000000800 */
[----:B------:R-:W-:Y:S02]  /*5fc0*/  UMOV UR27, 0x40 ;  /* 0x00000040001b7882 */ /* 0x000fe40000000000 */
[----:B------:R-:W-:Y:S01]  /*5fd0*/  F2FP.F16.F32.PACK_AB R33, R30, R33 ;  /* 0x000000211e21723e */ /* 0x000fe200000000ff */
[----:B------:R-:W-:Y:S01]  /*5fe0*/  UMOV UR23, 0x40 ;  /* 0x0000004000177882 */ /* 0x000fe20000000000 */
[----:B------:R-:W-:Y:S01]  /*5ff0*/  F2FP.F16.F32.PACK_AB R49, R51, R50 ;  /* 0x000000323331723e */ /* 0x000fe200000000ff */
[----:B------:R-:W-:Y:S02]  /*6000*/  UMOV UR15, 0x40 ;  /* 0x00000040000f7882 */ /* 0x000fe40000000000 */
[----:B------:R3:W4:Y:S01]  /*6010*/  MUFU.EX2 R26, R34 ;  /* 0x00000022001a7308 */ /* 0x0007220000000800 */
[----:B-1----:R-:W-:Y:S01]  /*6020*/  FMUL.FTZ R216, R9, R216 ;  /* 0x000000d809d87220 */ /* 0x002fe20000410000 */
[----:B------:R-:W-:-:S06]  /*6030*/  F2FP.F16.F32.PACK_AB R8, R8, R9 ;  /* 0x000000090808723e */ /* 0x000fcc00000000ff */
[----:B------:R-:W1:Y:S01]  /*6040*/  MUFU.EX2 R7, R7 ;  /* 0x0000000700077308 */ /* 0x000e620000000800 */
[----:B--2---:R-:W-:Y:S01]  /*6050*/  FMUL.FTZ R35, R6, R35 ;  /* 0x0000002306237220 */ /* 0x004fe20000410000 */
[----:B------:R-:W-:Y:S01]  /*6060*/  STSM.16.M88.2 [R0+0x2c500], R12 ;  /* 0x02c5000c00007844 */ /* 0x000fe20000000100 */
[--C-:B---3--:R-:W-:Y:S01]  /*6070*/  FADD.FTZ R34, R55, -R25.reuse ;  /* 0x8000001937227221 */ /* 0x108fe20000010000 */
[----:B------:R-:W-:Y:S02]  /*6080*/  FADD.FTZ R25, R223, -R25 ;  /* 0x80000019df197221 */ /* 0x000fe40000010000 */
[----:B------:R2:W-:Y:S01]  /*6090*/  STSM.16.M88.2 [R0+0x2cd00], R14 ;  /* 0x02cd000e00007844 */ /* 0x0005e20000000100 */
[C---:B------:R-:W-:Y:S01]  /*60a0*/  FMUL.FTZ R34, R5.reuse, R34 ;  /* 0x0000002205227220 */ /* 0x040fe20000410000 */
[----:B------:R-:W3:Y:S01]  /*60b0*/  MUFU.EX2 R21, R36 ;  /* 0x0000002400157308 */ /* 0x000ee20000000800 */
[----:B----4-:R-:W-:Y:S01]  /*60c0*/  F2FP.F16.F32.PACK_AB R11, R5, R26 ;  /* 0x0000001a050b723e */ /* 0x010fe200000000ff */
[----:B------:R-:W-:-:S02]  /*60d0*/  VIADD R5, R22, 0x24100 ;  /* 0x0002410016057836 */ /* 0x000fc40000000000 */
[----:B------:R-:W-:Y:S02]  /*60e0*/  FMUL.FTZ R37, R26, R37 ;  /* 0x000000251a257220 */ /* 0x000fe40000410000 */
[----:B------:R-:W-:Y:S01]  /*60f0*/  STSM.16.M88.2 [R0+0x2d500], R10 ;  /* 0x02d5000a00007844 */ /* 0x000fe20000000100 */
[----:B------:R-:W-:Y:S01]  /*6100*/  SHF.R.U32.HI R5, RZ, 0x4, R5 ;  /* 0x00000004ff057819 */ /* 0x000fe20000011605 */
[----:B------:R-:W4:Y:S01]  /*6110*/  MUFU.EX2 R40, R29 ;  /* 0x0000001d00287308 */ /* 0x000f220000000800 */
[----:B-1----:R-:W-:Y:S01]  /*6120*/  F2FP.F16.F32.PACK_AB R6, R7, R6 ;  /* 0x000000060706723e */ /* 0x002fe200000000ff */
[C---:B--2---:R-:W-:Y:S01]  /*6130*/  VIADD R15, R20.reuse, 0x30 ;  /* 0x00000030140f7836 */ /* 0x044fe20000000000 */
[----:B------:R-:W-:Y:S01]  /*6140*/  LOP3.LUT R23, R5, 0x3fff, RZ, 0xc0, !PT ;  /* 0x00003fff05177812 */ /* 0x000fe200078ec0ff */
[----:B------:R-:W-:Y:S01]  /*6150*/  VIADD R5, R20, 0x200 ;  /* 0x0000020014057836 */ /* 0x000fe20000000000 */
[----:B------:R-:W-:Y:S02]  /*6160*/  F2FP.F16.F32.PACK_AB R53, R34, R37 ;  /* 0x000000252235723e */ /* 0x000fe400000000ff */
[----:B------:R-:W-:Y:S01]  /*6170*/  R2UR UR56, R23 ;  /* 0x00000000173872ca */ /* 0x000fe200000e0000 */
[----:B------:R1:W2:Y:S01]  /*6180*/  MUFU.EX2 R39, R28 ;  /* 0x0000001c00277308 */ /* 0x0002a20000000800 */
[----:B---3--:R-:W-:Y:S01]  /*6190*/  FMUL.FTZ R13, R21, R218 ;  /* 0x000000da150d7220 */ /* 0x008fe20000410000 */
[----:B------:R-:W-:Y:S01]  /*61a0*/  F2FP.F16.F32.PACK_AB R12, R217, R216 ;  /* 0x000000d8d90c723e */ /* 0x000fe200000000ff */
[----:B------:R-:W-:Y:S01]  /*61b0*/  VIADD R14, R23, 0x180 ;  /* 0x00000180170e7836 */ /* 0x000fe20000000000 */
[----:B------:R-:W-:Y:S01]  /*61c0*/  R2UR UR7, R5 ;  /* 0x00000000050772ca */ /* 0x000fe200000e0000 */
[----:B------:R-:W-:-:S03]  /*61d0*/  VIADD R5, R23, 0x80 ;  /* 0x0000008017057836 */ /* 0x000fc60000000000 */
[----:B------:R-:W3:Y:S01]  /*61e0*/  MUFU.EX2 R36, R27 ;  /* 0x0000001b00247308 */ /* 0x000ee20000000800 */
[----:B-1----:R-:W-:Y:S01]  /*61f0*/  FMUL.FTZ R28, R7, R32 ;  /* 0x00000020071c7220 */ /* 0x002fe20000410000 */
[C---:B----4-:R-:W-:Y:S01]  /*6200*/  F2FP.F16.F32.PACK_AB R9, R40.reuse, R21 ;  /* 0x000000152809723e */ /* 0x050fe200000000ff */
[----:B------:R-:W-:Y:S01]  /*6210*/  FMUL.FTZ R24, R40, R219 ;  /* 0x000000db28187220 */ /* 0x000fe20000410000 */
[----:B------:R-:W-:Y:S01]  /*6220*/  F2FP.F16.F32.PACK_AB R32, R38, R31 ;  /* 0x0000001f2620723e */ /* 0x000fe200000000ff */
[----:B------:R-:W-:Y:S01]  /*6230*/  UMOV UR8, UR56 ;  /* 0x0000003800087c82 */ /* 0x000fe20008000000 */
[----:B------:R-:W-:Y:S01]  /*6240*/  F2FP.F16.F32.PACK_AB R28, R28, R35 ;  /* 0x000000231c1c723e */ /* 0x000fe200000000ff */
[----:B------:R1:W-:Y:S01]  /*6250*/  STSM.16.M88.2 [R0+0x2dd00], R8 ;  /* 0x02dd000800007844 */ /* 0x0003e20000000100 */
[----:B------:R-:W-:Y:S01]  /*6260*/  F2FP.F16.F32.PACK_AB R13, R24, R13 ;  /* 0x0000000d180d723e */ /* 0x000fe200000000ff */
[----:B--2---:R-:W-:Y:S01]  /*6270*/  FMUL.FTZ R222, R39, R222 ;  /* 0x000000de27de7220 */ /* 0x004fe20000410000 */
[----:B------:R-:W-:Y:S01]  /*6280*/  UMOV UR16, UR56 ;  /* 0x0000003800107c82 */ /* 0x000fe20008000000 */
[----:B------:R-:W-:Y:S01]  /*6290*/  R2UR UR48, R5 ;  /* 0x00000000053072ca */ /* 0x000fe200000e0000 */
[----:B------:R-:W-:-:S02]  /*62a0*/  VIADD R5, R20, 0x90 ;  /* 0x0000009014057836 */ /* 0x000fc40000000000 */
[----:B------:R-:W-:Y:S01]  /*62b0*/  VIADD R21, R20, 0xb0 ;  /* 0x000000b014157836 */ /* 0x000fe20000000000 */
[C---:B---3--:R-:W-:Y:S01]  /*62c0*/  F2FP.F16.F32.PACK_AB R7, R36.reuse, R39 ;  /* 0x000000272407723e */ /* 0x048fe200000000ff */
[----:B------:R-:W-:Y:S01]  /*62d0*/  FMUL.FTZ R25, R36, R25 ;  /* 0x0000001924197220 */ /* 0x000fe20000410000 */
[----:B------:R-:W-:Y:S01]  /*62e0*/  R2UR UR4, R5 ;  /* 0x00000000050472ca */ /* 0x000fe200000e0000 */
[----:B------:R-:W-:Y:S01]  /*62f0*/  VIADD R5, R20, 0x190 ;  /* 0x0000019014057836 */ /* 0x000fe20000000000 */
[----:B-1----:R-:W-:Y:S01]  /*6300*/  MOV R8, UR58 ;  /* 0x0000003a00087c02 */ /* 0x002fe20008000f00 */
[----:B------:R1:W-:Y:S01]  /*6310*/  STSM.16.M88.2 [R0+0x2e500], R6 ;  /* 0x02e5000600007844 */ /* 0x0003e20000000100 */
[----:B------:R-:W-:-:S03]  /*6320*/  F2FP.F16.F32.PACK_AB R29, R25, R222 ;  /* 0x000000de191d723e */ /* 0x000fc600000000ff */
[----:B------:R-:W-:Y:S01]  /*6330*/  UMOV UR52, UR48 ;  /* 0x0000003000347c82 */ /* 0x000fe20008000000 */
[----:B------:R-:W-:Y:S01]  /*6340*/  R2UR UR54, R5 ;  /* 0x00000000053672ca */ /* 0x000fe200000e0000 */
[----:B------:R2:W-:Y:S06]  /*6350*/  MEMBAR.ALL.CTA ;  /* 0x0000000000007992 */ /* 0x0005ec0000008000 */
[----:B--2---:R-:W2:Y:S01]  /*6360*/  FENCE.VIEW.ASYNC.S ;  /* 0x00000000000073c6 */ /* 0x004ea20000000000 */
[----:B------:R-:W-:Y:S01]  /*6370*/  VIADD R5, R20, 0x210 ;  /* 0x0000021014057836 */ /* 0x000fe20000000000 */
[----:B------:R-:W-:Y:S01]  /*6380*/  UMOV UR44, UR48 ;  /* 0x00000030002c7c82 */ /* 0x000fe20008000000 */
[----:B------:R-:W-:-:S03]  /*6390*/  MOV R9, UR59 ;  /* 0x0000003b00097c02 */ /* 0x000fc60008000f00 */
[----:B------:R-:W-:Y:S01]  /*63a0*/  R2UR UR46, R5 ;  /* 0x00000000052e72ca */ /* 0x000fe200000e0000 */
[----:B------:R-:W-:Y:S02]  /*63b0*/  VIADD R5, R23, 0x100 ;  /* 0x0000010017057836 */ /* 0x000fe40000000000 */
[----:B-1----:R-:W-:-:S03]  /*63c0*/  VIADD R6, R20, 0x10 ;  /* 0x0000001014067836 */ /* 0x002fc60000000000 */
[----:B------:R-:W-:Y:S01]  /*63d0*/  R2UR UR28, R5 ;  /* 0x00000000051c72ca */ /* 0x000fe200000e0000 */
[----:B------:R-:W-:Y:S01]  /*63e0*/  VIADD R5, R20, 0xa0 ;  /* 0x000000a014057836 */ /* 0x000fe20000000000 */
[----:B------:R-:W-:Y:S01]  /*63f0*/  R2UR UR50, R6 ;  /* 0x00000000063272ca */ /* 0x000fe200000e0000 */
[----:B------:R-:W-:-:S03]  /*6400*/  VIADD R6, R20, 0x110 ;  /* 0x0000011014067836 */ /* 0x000fc60000000000 */
[----:B------:R-:W-:Y:S01]  /*6410*/  R2UR UR42, R5 ;  /* 0x00000000052a72ca */ /* 0x000fe200000e0000 */
[C---:B------:R-:W-:Y:S01]  /*6420*/  VIADD R5, R20.reuse, 0x1a0 ;  /* 0x000001a014057836 */ /* 0x040fe20000000000 */
[----:B--2---:R-:W-:Y:S04]  /*6430*/  BAR.SYNC.DEFER_BLOCKING 0x9, 0x100 ;  /* 0x0244000000007b1d */ /* 0x004fe80000010000 */
[----:B------:R-:W-:Y:S01]  /*6440*/  R2UR UR34, R5 ;  /* 0x00000000052272ca */ /* 0x000fe200000e0000 */
[----:B------:R-:W-:Y:S01]  /*6450*/  VIADD R5, R20, 0x220 ;  /* 0x0000022014057836 */ /* 0x000fe20000000000 */
[----:B------:R-:W-:-:S04]  /*6460*/  UMOV UR40, UR28 ;  /* 0x0000001c00287c82 */ /* 0x000fc80008000000 */
[----:B------:R-:W-:Y:S01]  /*6470*/  R2UR UR26, R5 ;  /* 0x00000000051a72ca */ /* 0x000fe200000e0000 */
[----:B------:R-:W-:Y:S01]  /*6480*/  UMOV UR36, UR28 ;  /* 0x0000001c00247c82 */ /* 0x000fe20008000000 */
[----:B------:R-:W-:Y:S01]  /*6490*/  UMOV UR32, UR28 ;  /* 0x0000001c00207c82 */ /* 0x000fe20008000000 */
[----:B------:R-:W-:Y:S01]  /*64a0*/  UMOV UR24, UR28 ;  /* 0x0000001c00187c82 */ /* 0x000fe20008000000 */
[----:B------:R-:W-:-:S05]  /*64b0*/  IMAD R5, R4, 0x2800, R17 ;  /* 0x0000280004057824 */ /* 0x000fca00078e0211 */
[----:B------:R-:W-:-:S04]  /*64c0*/  SHF.R.U32.HI R5, RZ, 0x4, R5 ;  /* 0x00000004ff057819 */ /* 0x000fc80000011605 */
[----:B------:R-:W-:Y:S01]  /*64d0*/  LOP3.LUT R5, R5, 0x3fff, RZ, 0xc0, !PT ;  /* 0x00003fff05057812 */ /* 0x000fe200078ec0ff */
[----:B------:R-:W-:Y:S04]  /*64e0*/  STSM.16.M88.2 [R0+0x2ed00], R32 ;  /* 0x02ed002000007844 */ /* 0x000fe80000000100 */
[----:B------:R-:W-:Y:S04]  /*64f0*/  STSM.16.M88.2 [R0+0x2f500], R48 ;  /* 0x02f5003000007844 */ /* 0x000fe80000000100 */
[----:B------:R-:W-:Y:S04]  /*6500*/  STSM.16.M88.2 [R0+0x2fd00], R52 ;  /* 0x02fd003400007844 */ /* 0x000fe80000000100 */
[----:B------:R1:W-:Y:S04]  /*6510*/  STSM.16.M88.2 [R0+0x30500], R12 ;  /* 0x0305000c00007844 */ /* 0x0003e80000000100 */
[----:B------:R2:W-:Y:S01]  /*6520*/  STSM.16.M88.2 [R0+0x30d00], R28 ;  /* 0x030d001c00007844 */ /* 0x0005e20000000100 */
[----:B------:R-:W-:-:S06]  /*6530*/  WARPGROUP.ARRIVE ;  /* 0x00000000000079c5 */ /* 0x000fcc0000000000 */
[----:B------:R-:W-:Y:S04]  /*6540*/  HGMMA.64x16x16.F32 R56, gdesc[UR56].tnspA.tnspB, R56 ;  /* 0x60200000383879f0 */ /* 0x000fe80008700838 */
[----:B------:R-:W-:Y:S01]  /*6550*/  HGMMA.64x16x16.F32 R64, gdesc[UR8].tnspA.tnspB, R64 ;  /* 0x60200000084079f0 */ /* 0x000fe20008700840 */
[----:B------:R-:W-:Y:S01]  /*6560*/  UMOV UR8, UR56 ;  /* 0x0000003800087c82 */ /* 0x000fe20008000000 */
[----:B------:R-:W-:Y:S01]  /*6570*/  UMOV UR9, UR57 ;  /* 0x0000003900097c82 */ /* 0x000fe20008000000 */
[----:B------:R-:W-:Y:S01]  /*6580*/  UMOV UR10, UR5 ;  /* 0x00000005000a7c82 */ /* 0x000fe20008000000 */
[----:B------:R-:W-:Y:S01]  /*6590*/  UMOV UR11, 0x40 ;  /* 0x00000040000b7882 */ /* 0x000fe20000000000 */
[----:B------:R-:W-:Y:S01]  /*65a0*/  R2UR UR5, R6 ;  /* 0x00000000060572ca */ /* 0x000fe200000e0000 */
[----:B------:R-:W-:Y:S01]  /*65b0*/  HGMMA.64x16x16.F32 R72, gdesc[UR8].tnspA.tnspB, R72 ;  /* 0x60200000084879f0 */ /* 0x000fe20008700848 */
[----:B------:R-:W-:Y:S01]  /*65c0*/  UMOV UR8, UR18 ;  /* 0x0000001200087c82 */ /* 0x000fe20008000000 */
[----:B------:R-:W-:Y:S01]  /*65d0*/  UMOV UR9, UR19 ;  /* 0x0000001300097c82 */ /* 0x000fe20008000000 */
[----:B------:R-:W-:Y:S01]  /*65e0*/  VIADD R6, R20, 0x20 ;  /* 0x0000002014067836 */ /* 0x000fe20000000000 */
        /* <DEDUP_REMOVED lines=14> */
[----:B------:R-:W-:Y:S01]  /*66d0*/  R2UR UR30, R6 ;  /* 0x00000000061e72ca */ /* 0x000fe200000e0000 */
[----:B------:R-:W-:Y:S01]  /*66e0*/  VIADD R6, R20, 0x120 ;  /* 0x0000012014067836 */ /* 0x000fe20000000000 */
[----:B------:R-:W-:Y:S01]  /*66f0*/  MOV R7, UR56 ;  /* 0x0000003800077c02 */ /* 0x000fe20008000f00 */
[----:B------:R-:W-:Y:S01]  /*6700*/  UMOV UR56, UR12 ;  /* 0x0000000c00387c82 */ /* 0x000fe20008000000 */
[----:B------:R-:W-:Y:S01]  /*6710*/  MOV R219, UR57 ;  /* 0x0000003900db7c02 */ /* 0x000fe20008000f00 */
[----:B------:R-:W-:Y:S01]  /*6720*/  UMOV UR57, UR13 ;  /* 0x0000000d00397c82 */ /* 0x000fe20008000000 */
[----:B------:R-:W-:Y:S01]  /*6730*/  R2UR UR38, R6 ;  /* 0x00000000062672ca */ /* 0x000fe200000e0000 */
[----:B------:R-:W-:Y:S01]  /*6740*/  VIADD R6, R17, 0x2ed00 ;  /* 0x0002ed0011067836 */ /* 0x000fe20000000000 */
[----:B-1----:R-:W-:-:S02]  /*6750*/  MOV R12, UR56 ;  /* 0x00000038000c7c02 */ /* 0x002fc40008000f00 */
[----:B------:R-:W-:Y:S01]  /*6760*/  MOV R13, UR57 ;  /* 0x00000039000d7c02 */ /* 0x000fe20008000f00 */
[----:B------:R-:W-:Y:S01]  /*6770*/  UMOV UR57, 0x40000040 ;  /* 0x4000004000397882 */ /* 0x000fe20000000000 */
[----:B------:R-:W-:-:S04]  /*6780*/  SHF.R.U32.HI R6, RZ, 0x4, R6 ;  /* 0x00000004ff067819 */ /* 0x000fc80000011606 */
[----:B------:R-:W-:-:S04]  /*6790*/  LOP3.LUT R216, R6, 0x3fff, RZ, 0xc0, !PT ;  /* 0x00003fff06d87812 */ /* 0x000fc800078ec0ff */
[----:B------:R-:W-:Y:S01]  /*67a0*/  LOP3.LUT R6, R216, 0x400000, RZ, 0xfc, !PT ;  /* 0x00400000d8067812 */ /* 0x000fe200078efcff */
[----:B------:R-:W-:Y:S03]  /*67b0*/  HGMMA.64x16x16.F32 R56, gdesc[UR48].tnspA.tnspB, R56 ;  /* 0x60200000303879f0 */ /* 0x000fe60008700838 */
[----:B------:R-:W-:Y:S01]  /*67c0*/  R2UR UR4, R6 ;  /* 0x00000000060472ca */ /* 0x000fe200000e0000 */
[----:B------:R-:W-:Y:S01]  /*67d0*/  HGMMA.64x16x16.F32 R64, gdesc[UR16].tnspA.tnspB, R64 ;  /* 0x60200000104079f0 */ /* 0x000fe20008700840 */
[----:B------:R-:W-:Y:S01]  /*67e0*/  UMOV UR16, UR48 ;  /* 0x0000003000107c82 */ /* 0x000fe20008000000 */
[----:B------:R-:W-:Y:S01]  /*67f0*/  UMOV UR17, UR49 ;  /* 0x0000003100117c82 */ /* 0x000fe20008000000 */
[----:B------:R-:W-:Y:S01]  /*6800*/  UMOV UR18, UR5 ;  /* 0x0000000500127c82 */ /* 0x000fe20008000000 */
[----:B------:R-:W-:Y:S01]  /*6810*/  UMOV UR19, 0x40 ;  /* 0x0000004000137882 */ /* 0x000fe20000000000 */
[----:B------:R-:W-:Y:S01]  /*6820*/  UMOV UR58, UR18 ;  /* 0x00000012003a7c82 */ /* 0x000fe20008000000 */
[----:B------:R-:W-:Y:S01]  /*6830*/  HGMMA.64x16x16.F32 R72, gdesc[UR16].tnspA.tnspB, R72 ;  /* 0x60200000104879f0 */ /* 0x000fe20008700848 */
[----:B------:R-:W-:Y:S01]  /*6840*/  MOV R218, UR58 ;  /* 0x0000003a00da7c02 */ /* 0x000fe20008000f00 */
[----:B------:R-:W-:Y:S01]  /*6850*/  UMOV UR58, UR6 ;  /* 0x00000006003a7c82 */ /* 0x000fe20008000000 */
[----:B------:R-:W-:Y:S01]  /*6860*/  R2UR UR18, R21 ;  /* 0x00000000151272ca */ /* 0x000fe200000e0000 */
[----:B------:R-:W-:Y:S01]  /*6870*/  HGMMA.64x16x16.F32 R80, gdesc[UR52].tnspA.tnspB, R80 ;  /* 0x60200000345079f0 */ /* 0x000fe20008700850 */
[----:B------:R-:W-:Y:S01]  /*6880*/  MOV R10, UR58 ;  /* 0x0000003a000a7c02 */ /* 0x000fe20008000f00 */
[----:B------:R-:W-:Y:S01]  /*6890*/  UMOV UR52, UR8 ;  /* 0x0000000800347c82 */ /* 0x000fe20008000000 */
[----:B------:R-:W-:Y:S01]  /*68a0*/  UMOV UR58, UR10 ;  /* 0x0000000a003a7c82 */ /* 0x000fe20008000000 */
[----:B------:R-:W-:Y:S01]  /*68b0*/  R2UR UR8, R14 ;  /* 0x000000000e0872ca */ /* 0x000fe200000e0000 */
[C---:B------:R-:W-:Y:S01]  /*68c0*/  VIADD R14, R20.reuse, 0x130 ;  /* 0x00000130140e7836 */ /* 0x040fe20000000000 */
[----:B------:R-:W-:Y:S01]  /*68d0*/  HGMMA.64x16x16.F32 R88, gdesc[UR44].tnspA.tnspB, R88 ;  /* 0x602000002c5879f0 */ /* 0x000fe20008700858 */
[----:B------:R-:W-:Y:S01]  /*68e0*/  R2UR UR10, R15 ;  /* 0x000000000f0a72ca */ /* 0x000fe200000e0000 */
[C---:B------:R-:W-:Y:S01]  /*68f0*/  VIADD R15, R20.reuse, 0x1b0 ;  /* 0x000001b0140f7836 */ /* 0x040fe20000000000 */
[----:B------:R-:W-:Y:S01]  /*6900*/  R2UR UR5, R5 ;  /* 0x00000000050572ca */ /* 0x000fe200000e0000 */
[----:B------:R-:W-:Y:S01]  /*6910*/  VIADD R20, R20, 0x230 ;  /* 0x0000023014147836 */ /* 0x000fe20000000000 */
[----:B------:R-:W-:Y:S01]  /*6920*/  R2UR UR22, R14 ;  /* 0x000000000e1672ca */ /* 0x000fe200000e0000 */
[----:B------:R-:W-:Y:S01]  /*6930*/  UMOV UR59, UR19 ;  /* 0x00000013003b7c82 */ /* 0x000fe20008000000 */
[----:B------:R-:W-:Y:S01]  /*6940*/  R2UR UR14, R15 ;  /* 0x000000000f0e72ca */ /* 0x000fe200000e0000 */
[----:B------:R-:W-:Y:S01]  /*6950*/  UMOV UR53, UR9 ;  /* 0x0000000900357c82 */ /* 0x000fe20008000000 */
[----:B------:R-:W-:Y:S01]  /*6960*/  R2UR UR6, R20 ;  /* 0x00000000140672ca */ /* 0x000fe200000e0000 */
[----:B------:R-:W-:Y:S01]  /*6970*/  UMOV UR9, 0x40000040 ;  /* 0x4000004000097882 */ /* 0x000fe20000000000 */
[----:B------:R-:W-:Y:S01]  /*6980*/  MOV R217, UR59 ;  /* 0x0000003b00d97c02 */ /* 0x000fe20008000f00 */
[----:B------:R-:W-:Y:S01]  /*6990*/  UMOV UR59, UR7 ;  /* 0x00000007003b7c82 */ /* 0x000fe20008000000 */
[----:B------:R-:W-:Y:S01]  /*69a0*/  UMOV UR16, UR8 ;  /* 0x0000000800107c82 */ /* 0x000fe20008000000 */
[----:B------:R-:W-:Y:S01]  /*69b0*/  MOV R11, UR59 ;  /* 0x0000003b000b7c02 */ /* 0x000fe20008000f00 */
[----:B------:R-:W-:Y:S01]  /*69c0*/  UMOV UR59, UR11 ;  /* 0x0000000b003b7c82 */ /* 0x000fe20008000000 */
[----:B------:R-:W-:Y:S01]  /*69d0*/  UMOV UR11, 0x40 ;  /* 0x00000040000b7882 */ /* 0x000fe20000000000 */
[----:B------:R-:W-:Y:S01]  /*69e0*/  UMOV UR17, UR9 ;  /* 0x0000000900117c82 */ /* 0x000fe20008000000 */
[----:B------:R-:W-:Y:S01]  /*69f0*/  UMOV UR19, 0x40 ;  /* 0x0000004000137882 */ /* 0x000fe20000000000 */
[----:B------:R-:W-:Y:S01]  /*6a00*/  MOV R220, UR58 ;  /* 0x0000003a00dc7c02 */ /* 0x000fe20008000f00 */
        /* <DEDUP_REMOVED lines=9> */
[----:B------:R-:W-:Y:S01]  /*6aa0*/  MOV R221, UR59 ;  /* 0x0000003b00dd7c02 */ /* 0x000fe20008000f00 */
[----:B------:R-:W-:Y:S01]  /*6ab0*/  UMOV UR59, 0x8 ;  /* 0x00000008003b7882 */ /* 0x000fe20000000000 */
[----:B------:R-:W-:Y:S01]  /*6ac0*/  VIADD R14, R5, 0x80 ;  /* 0x00000080050e7836 */ /* 0x000fe20000000000 */
[----:B------:R-:W-:Y:S01]  /*6ad0*/  HGMMA.64x16x16.F32 R56, gdesc[UR28].tnspA.tnspB, R56 ;  /* 0x602000001c3879f0 */ /* 0x000fe20008700838 */
[----:B------:R-:W-:Y:S01]  /*6ae0*/  VIADD R15, R6, 0x80 ;  /* 0x00000080060f7836 */ /* 0x000fe20000000000 */
[----:B------:R-:W-:Y:S01]  /*6af0*/  UMOV UR29, 0x40000040 ;  /* 0x40000040001d7882 */ /* 0x000fe20000000000 */
[----:B------:R-:W-:Y:S01]  /*6b00*/  IMAD.U32 R20, RZ, RZ, UR58 ;  /* 0x0000003aff147e24 */ /* 0x000fe2000f8e00ff */
[----:B------:R-:W-:Y:S01]  /*6b10*/  HGMMA.64x16x16.F32 R64, gdesc[UR40].tnspA.tnspB, R64 ;  /* 0x60200000284079f0 */ /* 0x000fe20008700840 */
[----:B------:R-:W-:Y:S01]  /*6b20*/  IMAD.U32 R21, RZ, RZ, UR59 ;  /* 0x0000003bff157e24 */ /* 0x000fe2000f8e00ff */
[----:B------:R-:W-:Y:S01]  /*6b30*/  UMOV UR40, UR52 ;  /* 0x0000003400287c82 */ /* 0x000fe20008000000 */
[----:B------:R-:W-:Y:S01]  /*6b40*/  UMOV UR41, UR53 ;  /* 0x0000003500297c82 */ /* 0x000fe20008000000 */
[----:B------:R-:W-:Y:S04]  /*6b50*/  HGMMA.64x16x16.F32 R72, gdesc[UR36].tnspA.tnspB, R72 ;  /* 0x60200000244879f0 */ /* 0x000fe80008700848 */
[----:B------:R-:W-:Y:S04]  /*6b60*/  HGMMA.64x16x16.F32 R80, gdesc[UR32].tnspA.tnspB, R80 ;  /* 0x60200000205079f0 */ /* 0x000fe80008700850 */
[----:B------:R-:W-:Y:S01]  /*6b70*/  HGMMA.64x16x16.F32 R88, gdesc[UR24].tnspA.tnspB, R88 ;  /* 0x60200000185879f0 */ /* 0x000fe20008700858 */
[----:B------:R-:W-:-:S03]  /*6b80*/  UMOV UR25, UR29 ;  /* 0x0000001d00197c82 */ /* 0x000fc60008000000 */
[----:B------:R-:W-:Y:S01]  /*6b90*/  HGMMA.64x16x16.F32 R56, gdesc[UR8].tnspA.tnspB, R56 ;  /* 0x60200000083879f0 */ /* 0x000fe20008700838 */
[----:B------:R-:W-:-:S03]  /*6ba0*/  UMOV UR9, 0x40000040 ;  /* 0x4000004000097882 */ /* 0x000fc60000000000 */
[----:B------:R-:W-:Y:S01]  /*6bb0*/  HGMMA.64x16x16.F32 R64, gdesc[UR16].tnspA.tnspB, R64 ;  /* 0x60200000104079f0 */ /* 0x000fe20008700840 */
[----:B------:R-:W-:-:S03]  /*6bc0*/  UMOV UR17, UR9 ;  /* 0x0000000900117c82 */ /* 0x000fc60008000000 */
[----:B------:R-:W-:Y:S01]  /*6bd0*/  HGMMA.64x16x16.F32 R72, gdesc[UR20].tnspA.tnspB, R72 ;  /* 0x60200000144879f0 */ /* 0x000fe20008700848 */
[----:B------:R-:W-:-:S03]  /*6be0*/  UMOV UR21, UR9 ;  /* 0x0000000900157c82 */ /* 0x000fc60008000000 */
[----:B------:R-:W-:Y:S01]  /*6bf0*/  HGMMA.64x16x16.F32 R80, gdesc[UR12].tnspA.tnspB, R80 ;  /* 0x602000000c5079f0 */ /* 0x000fe20008700850 */
[----:B------:R-:W-:-:S03]  /*6c00*/  UMOV UR13, UR9 ;  /* 0x00000009000d7c82 */ /* 0x000fc60008000000 */
[----:B------:R-:W-:Y:S01]  /*6c10*/  HGMMA.64x16x16.F32 R88, gdesc[UR4].tnspA.tnspB, R88, gsb0 ;  /* 0x60200000045879f0 */ /* 0x000fe20008000858 */
[----:B------:R1:W-:Y:S06]  /*6c20*/  MEMBAR.ALL.CTA ;  /* 0x0000000000007992 */ /* 0x0003ec0000008000 */
[----:B-1----:R-:W1:Y:S01]  /*6c30*/  FENCE.VIEW.ASYNC.S ;  /* 0x00000000000073c6 */ /* 0x002e620000000000 */
[----:B------:R-:W-:Y:S02]  /*6c40*/  R2UR UR4, R14 ;  /* 0x000000000e0472ca */ /* 0x000fe400000e0000 */
[----:B------:R-:W-:Y:S01]  /*6c50*/  R2UR UR5, R15 ;  /* 0x000000000f0572ca */ /* 0x000fe200000e0000 */
[----:B-1----:R-:W-:Y:S06]  /*6c60*/  BAR.SYNC.DEFER_BLOCKING 0x9, 0x100 ;  /* 0x0244000000007b1d */ /* 0x002fec0000010000 */
[----:B--2---:R-:W-:-:S06]  /*6c70*/  WARPGROUP.ARRIVE ;  /* 0x00000000000079c5 */ /* 0x004fcc0000000000 */
[----:B------:R-:W-:Y:S01]  /*6c80*/  HGMMA.64x64x16.F32 R24, gdesc[UR56].tnspA, RZ, !UPT ;  /* 0x20e00000381879f0 */ /* 0x000fe2000c7008ff */
[----:B------:R-:W-:Y:S01]  /*6c90*/  UMOV UR56, UR4 ;  /* 0x0000000400387c82 */ /* 0x000fe20008000000 */
[----:B------:R-:W-:Y:S01]  /*6ca0*/  UMOV UR57, 0x40000040 ;  /* 0x4000004000397882 */ /* 0x000fe20000000000 */
[----:B------:R-:W-:Y:S01]  /*6cb0*/  UMOV UR58, UR5 ;  /* 0x00000005003a7c82 */ /* 0x000fe20008000000 */
[----:B------:R-:W-:Y:S01]  /*6cc0*/  UMOV UR59, 0x8 ;  /* 0x00000008003b7882 */ /* 0x000fe20000000000 */
[----:B------:R-:W-:Y:S02]  /*6cd0*/  IMAD.U32 R14, RZ, RZ, UR58 ;  /* 0x0000003aff0e7e24 */ /* 0x000fe4000f8e00ff */
[----:B------:R-:W-:Y:S01]  /*6ce0*/  IMAD.U32 R15, RZ, RZ, UR59 ;  /* 0x0000003bff0f7e24 */ /* 0x000fe2000f8e00ff */
[----:B------:R-:W-:Y:S01]  /*6cf0*/  HGMMA.64x64x16.F32 R24, gdesc[UR56].tnspA, R24 ;  /* 0x20e00000381879f0 */ /* 0x000fe20008700818 */
[----:B------:R-:W-:Y:S01]  /*6d00*/  R2UR UR57, R13 ;  /* 0x000000000d3972ca */ /* 0x000fe200000e0000 */
[----:B------:R-:W-:Y:S01]  /*6d10*/  VIADD R13, R6, 0x100 ;  /* 0x00000100060d7836 */ /* 0x000fe20000000000 */
[----:B------:R-:W-:Y:S01]  /*6d20*/  R2UR UR56, R12 ;  /* 0x000000000c3872ca */ /* 0x000fe200000e0000 */
[----:B------:R-:W-:Y:S01]  /*6d30*/  VIADD R12, R5, 0x100 ;  /* 0x00000100050c7836 */ /* 0x000fe20000000000 */
[----:B------:R-:W-:-:S02]  /*6d40*/  R2UR UR59, R221 ;  /* 0x00000000dd3b72ca */ /* 0x000fc400000e0000 */
[----:B------:R-:W-:Y:S02]  /*6d50*/  R2UR UR58, R220 ;  /* 0x00000000dc3a72ca */ /* 0x000fe400000e0000 */
[----:B------:R-:W-:Y:S02]  /*6d60*/  R2UR UR4, R12 ;  /* 0x000000000c0472ca */ /* 0x000fe400000e0000 */
[----:B------:R-:W-:-:S03]  /*6d70*/  R2UR UR5, R13 ;  /* 0x000000000d0572ca */ /* 0x000fc600000e0000 */
[----:B------:R-:W-:Y:S01]  /*6d80*/  UMOV UR33, UR57 ;  /* 0x0000003900217c82 */ /* 0x000fe20008000000 */
[----:B------:R-:W-:Y:S01]  /*6d90*/  UMOV UR57, 0x40000040 ;  /* 0x4000004000397882 */ /* 0x000fe20000000000 */
[----:B------:R-:W-:Y:S02]  /*6da0*/  UMOV UR32, UR56 ;  /* 0x0000003800207c82 */ /* 0x000fe40008000000 */
[----:B------:R-:W-:Y:S01]  /*6db0*/  UMOV UR37, UR59 ;  /* 0x0000003b00257c82 */ /* 0x000fe20008000000 */
[----:B------:R-:W-:Y:S01]  /*6dc0*/  UMOV UR59, 0x8 ;  /* 0x00000008003b7882 */ /* 0x000fe20000000000 */
[----:B------:R-:W-:Y:S01]  /*6dd0*/  UMOV UR36, UR58 ;  /* 0x0000003a00247c82 */ /* 0x000fe20008000000 */
[----:B------:R-:W-:Y:S01]  /*6de0*/  IMAD.U32 R13, RZ, RZ, UR59 ;  /* 0x0000003bff0d7e24 */ /* 0x000fe2000f8e00ff */
[----:B------:R-:W-:Y:S02]  /*6df0*/  UMOV UR56, UR4 ;  /* 0x0000000400387c82 */ /* 0x000fe40008000000 */
[----:B------:R-:W-:-:S02]  /*6e00*/  UMOV UR58, UR5 ;  /* 0x00000005003a7c82 */ /* 0x000fc40008000000 */
[----:B------:R-:W-:Y:S01]  /*6e10*/  IMAD.U32 R12, RZ, RZ, UR58 ;  /* 0x0000003aff0c7e24 */ /* 0x000fe2000f8e00ff */
[----:B------:R-:W-:Y:S01]  /*6e20*/  HGMMA.64x64x16.F32 R24, gdesc[UR56].tnspA, R24 ;  /* 0x20e00000381879f0 */ /* 0x000fe20008700818 */
[----:B------:R-:W-:Y:S01]  /*6e30*/  R2UR UR59, R11 ;  /* 0x000000000b3b72ca */ /* 0x000fe200000e0000 */
[----:B------:R-:W-:Y:S01]  /*6e40*/  VIADD R11, R6, 0x180 ;  /* 0x00000180060b7836 */ /* 0x000fe20000000000 */
[----:B------:R-:W-:Y:S01]  /*6e50*/  R2UR UR58, R10 ;  /* 0x000000000a3a72ca */ /* 0x000fe200000e0000 */
[----:B------:R-:W-:Y:S01]  /*6e60*/  VIADD R10, R5, 0x180 ;  /* 0x00000180050a7836 */ /* 0x000fe20000000000 */
        /* <DEDUP_REMOVED lines=8> */
[----:B------:R-:W-:Y:S01]  /*6ef0*/  UMOV UR58, UR5 ;  /* 0x00000005003a7c82 */ /* 0x000fe20008000000 */
[----:B------:R-:W-:Y:S01]  /*6f00*/  R2UR UR5, R6 ;  /* 0x00000000060572ca */ /* 0x000fe200000e0000 */
[----:B------:R-:W-:Y:S01]  /*6f10*/  UMOV UR56, UR4 ;  /* 0x0000000400387c82 */ /* 0x000fe20008000000 */
[----:B------:R-:W-:Y:S01]  /*6f20*/  IMAD.U32 R10, RZ, RZ, UR58 ;  /* 0x0000003aff0a7e24 */ /* 0x000fe2000f8e00ff */
[----:B------:R-:W-:Y:S01]  /*6f30*/  HGMMA.64x64x16.F32 R24, gdesc[UR56].tnspA, R24 ;  /* 0x20e00000381879f0 */ /* 0x000fe20008700818 */
[----:B------:R-:W-:Y:S01]  /*6f40*/  R2UR UR56, R7 ;  /* 0x00000000073872ca */ /* 0x000fe200000e0000 */
[----:B------:R-:W-:Y:S01]  /*6f50*/  VIADD R7, R5, 0x200 ;  /* 0x0000020005077836 */ /* 0x000fe20000000000 */
[----:B------:R-:W-:Y:S01]  /*6f60*/  R2UR UR59, R217 ;  /* 0x00000000d93b72ca */ /* 0x000fe200000e0000 */
[----:B------:R-:W-:Y:S01]  /*6f70*/  VIADD R217, R23, 0x400 ;  /* 0x0000040017d97836 */ /* 0x000fe20000000000 */
[----:B------:R-:W-:Y:S02]  /*6f80*/  R2UR UR58, R218 ;  /* 0x00000000da3a72ca */ /* 0x000fe400000e0000 */
[----:B------:R-:W-:-:S02]  /*6f90*/  R2UR UR57, R219 ;  /* 0x00000000db3972ca */ /* 0x000fc400000e0000 */
[----:B------:R-:W-:-:S05]  /*6fa0*/  R2UR UR4, R7 ;  /* 0x00000000070472ca */ /* 0x000fca00000e0000 */
[----:B------:R-:W-:Y:S02]  /*6fb0*/  UMOV UR44, UR56 ;  /* 0x00000038002c7c82 */ /* 0x000fe40008000000 */
        /* <DEDUP_REMOVED lines=8> */
[----:B------:R-:W-:Y:S01]  /*7040*/  ULDC.64 UR4, c[0x0][0x2c0] ;  /* 0x0000b00000047ab9 */ /* 0x000fe20000000a00 */
[----:B------:R-:W-:Y:S01]  /*7050*/  IMAD.U32 R7, RZ, RZ, UR59 ;  /* 0x0000003bff077e24 */ /* 0x000fe2000f8e00ff */
[----:B------:R-:W-:Y:S01]  /*7060*/  HGMMA.64x64x16.F32 R24, gdesc[UR56].tnspA, R24, gsb0 ;  /* 0x20e00000381879f0 */ /* 0x000fe20008000818 */
[----:B------:R-:W-:Y:S01]  /*7070*/  R2UR UR59, R9 ;  /* 0x00000000093b72ca */ /* 0x000fe200000e0000 */
[----:B------:R-:W-:Y:S01]  /*7080*/  WARPGROUP.ARRIVE ;  /* 0x00000000000079c5 */ /* 0x000fe20000000000 */
[----:B------:R-:W-:Y:S01]  /*7090*/  R2UR UR58, R8 ;  /* 0x00000000083a72ca */ /* 0x000fe200000e0000 */
[----:B------:R-:W-:Y:S01]  /*70a0*/  UMOV UR57, 0x40000040 ;  /* 0x4000004000397882 */ /* 0x000fe20000000000 */
[----:B------:R-:W-:Y:S01]  /*70b0*/  R2UR UR56, R217 ;  /* 0x00000000d93872ca */ /* 0x000fe200000e0000 */
[----:B------:R-:W-:-:S12]  /*70c0*/  VIADD R8, R23, 0x480 ;  /* 0x0000048017087836 */ /* 0x000fd80000000000 */
        /* <DEDUP_REMOVED lines=18> */
[----:B------:R-:W-:-:S02]  /*71f0*/  VIADD R8, R23, 0x500 ;  /* 0x0000050017087836 */ /* 0x000fc40000000000 */
[----:B------:R-:W-:-:S03]  /*7200*/  VIADD R23, R23, 0x580 ;  /* 0x0000058017177836 */ /* 0x000fc60000000000 */
        /* <DEDUP_REMOVED lines=34> */
[----:B------:R-:W-:-:S05]  /*7430*/  VIADD R22, R22, 0x14100 ;  /* 0x0001410016167836 */ /* 0x000fca0000000000 */
[----:B------:R-:W-:-:S04]  /*7440*/  SHF.R.U32.HI R22, RZ, 0x4, R22 ;  /* 0x00000004ff167819 */ /* 0x000fc80000011616 */
[----:B------:R-:W-:-:S05]  /*7450*/  LOP3.LUT R237, R22, 0x3fff, RZ, 0xc0, !PT ;  /* 0x00003fff16ed7812 */ /* 0x000fca00078ec0ff */
[----:B------:R-:W-:Y:S01]  /*7460*/  IMAD R237, R2, 0x800, R237 ;  /* 0x0000080002ed7824 */ /* 0x000fe200078e02ed */
[----:B------:R-:W-:Y:S04]  /*7470*/  HGMMA.64x16x16.F32 R96, gdesc[UR8].tnspA.tnspB, R96 ;  /* 0x60200000086079f0 */ /* 0x000fe80008700860 */
[----:B------:R-:W-:Y:S04]  /*7480*/  HGMMA.64x16x16.F32 R104, gdesc[UR16].tnspA.tnspB, R104 ;  /* 0x60200000106879f0 */ /* 0x000fe80008700868 */
[----:B------:R-:W-:Y:S04]  /*7490*/  HGMMA.64x16x16.F32 R112, gdesc[UR20].tnspA.tnspB, R112 ;  /* 0x60200000147079f0 */ /* 0x000fe80008700870 */
[----:B------:R-:W-:Y:S04]  /*74a0*/  HGMMA.64x16x16.F32 R120, gdesc[UR12].tnspA.tnspB, R120 ;  /* 0x602000000c7879f0 */ /* 0x000fe80008700878 */
[----:B------:R-:W-:Y:S03]  /*74b0*/  HGMMA.64x16x16.F32 R128, gdesc[UR4].tnspA.tnspB, R128, gsb0 ;  /* 0x60200000048079f0 */ /* 0x000fe60008000880 */
[----:B------:R-:W-:-:S02]  /*74c0*/  WARPGROUP.DEPBAR.LE gsb0, 0x1 ;  /* 0x00008000000079c5 */ /* 0x000fc40000010100 */
[----:B------:R1:W-:Y:S01]  /*74d0*/  REDG.E.ADD.F32x4.FTZ.RN.STRONG.GPU desc[UR60][R8.64], R24 ;  /* 0x00000018080079a6 */ /* 0x0003e2000c10f7bc */
[----:B------:R-:W-:Y:S01]  /*74e0*/  R2UR UR52, R237 ;  /* 0x00000000ed3472ca */ /* 0x000fe200000e0000 */
[----:B------:R-:W-:Y:S01]  /*74f0*/  WARPGROUP.ARRIVE ;  /* 0x00000000000079c5 */ /* 0x000fe20000000000 */
[----:B------:R-:W-:Y:S01]  /*7500*/  UMOV UR53, 0x40000040 ;  /* 0x4000004000357882 */ /* 0x000fe20000000000 */
[----:B------:R-:W-:Y:S01]  /*7510*/  UMOV UR55, 0x40 ;  /* 0x0000004000377882 */ /* 0x000fe20000000000 */
[----:B-1----:R-:W-:Y:S01]  /*7520*/  LOP3.LUT R24, R216, 0x80000, RZ, 0xfc, !PT ;  /* 0x00080000d8187812 */ /* 0x002fe200078efcff */
[----:B------:R-:W-:Y:S01]  /*7530*/  UMOV UR59, 0x40 ;  /* 0x00000040003b7882 */ /* 0x000fe20000000000 */
[----:B------:R-:W-:Y:S01]  /*7540*/  UMOV UR11, 0x40 ;  /* 0x00000040000b7882 */ /* 0x000fe20000000000 */
[----:B------:R-:W-:Y:S01]  /*7550*/  UMOV UR45, 0x40000040 ;  /* 0x40000040002d7882 */ /* 0x000fe20000000000 */
[----:B------:R-:W-:Y:S01]  /*7560*/  UMOV UR47, 0x40 ;  /* 0x00000040002f7882 */ /* 0x000fe20000000000 */
[C---:B------:R-:W-:Y:S01]  /*7570*/  VIADD R22, R24.reuse, 0x80 ;  /* 0x0000008018167836 */ /* 0x040fe20000000000 */
[----:B------:R-:W-:Y:S01]  /*7580*/  UMOV UR51, 0x40 ;  /* 0x0000004000337882 */ /* 0x000fe20000000000 */
[----:B------:R-:W-:Y:S01]  /*7590*/  VIADD R23, R24, 0x100 ;  /* 0x0000010018177836 */ /* 0x000fe20000000000 */
[----:B------:R-:W-:Y:S01]  /*75a0*/  UMOV UR25, 0x40000040 ;  /* 0x4000004000197882 */ /* 0x000fe20000000000 */
[----:B------:R-:W-:Y:S01]  /*75b0*/  UMOV UR27, 0x40 ;  /* 0x00000040001b7882 */ /* 0x000fe20000000000 */
[----:B------:R-:W-:Y:S01]  /*75c0*/  R2UR UR4, R22 ;  /* 0x00000000160472ca */ /* 0x000fe200000e0000 */
[C---:B------:R-:W-:Y:S01]  /*75d0*/  VIADD R22, R24.reuse, 0x180 ;  /* 0x0000018018167836 */ /* 0x040fe20000000000 */
[C---:B------:R-:W-:Y:S01]  /*75e0*/  R2UR UR54, R24.reuse ;  /* 0x00000000183672ca */ /* 0x040fe200000e0000 */
[----:B------:R-:W-:Y:S01]  /*75f0*/  VIADD R25, R24, 0x200 ;  /* 0x0000020018197836 */ /* 0x000fe20000000000 */
[----:B------:R-:W-:Y:S01]  /*7600*/  R2UR UR5, R23 ;  /* 0x00000000170572ca */ /* 0x000fe200000e0000 */
[----:B------:R-:W-:Y:S01]  /*7610*/  UMOV UR43, 0x40 ;  /* 0x00000040002b7882 */ /* 0x000fe20000000000 */
[----:B------:R-:W-:Y:S01]  /*7620*/  R2UR UR6, R22 ;  /* 0x00000000160672ca */ /* 0x000fe200000e0000 */
[----:B------:R-:W-:Y:S01]  /*7630*/  UMOV UR39, 0x40 ;  /* 0x0000004000277882 */ /* 0x000fe20000000000 */
[----:B------:R-:W-:Y:S01]  /*7640*/  UMOV UR35, 0x40 ;  /* 0x0000004000237882 */ /* 0x000fe20000000000 */
[----:B------:R-:W-:Y:S01]  /*7650*/  UMOV UR31, 0x40 ;  /* 0x00000040001f7882 */ /* 0x000fe20000000000 */
[----:B------:R-:W-:Y:S01]  /*7660*/  PLOP3.LUT P0, PT, PT, PT, UP0, 0x40, 0x0 ;  /* 0x000000000000781c */ /* 0x000fe20003f0e808 */
[----:B------:R-:W-:Y:S01]  /*7670*/  UMOV UR7, 0x40 ;  /* 0x0000004000077882 */ /* 0x000fe20000000000 */
[----:B------:R-:W-:Y:S01]  /*7680*/  UMOV UR23, 0x40 ;  /* 0x0000004000177882 */ /* 0x000fe20000000000 */
[----:B------:R-:W-:Y:S01]  /*7690*/  UMOV UR58, UR4 ;  /* 0x00000004003a7c82 */ /* 0x000fe20008000000 */
[----:B------:R-:W-:Y:S01]  /*76a0*/  R2UR UR4, R25 ;  /* 0x00000000190472ca */ /* 0x000fe200000e0000 */
[----:B------:R-:W-:Y:S01]  /*76b0*/  UMOV UR56, UR52 ;  /* 0x0000003400387c82 */ /* 0x000fe20008000000 */
[----:B------:R-:W-:Y:S01]  /*76c0*/  UMOV UR57, UR53 ;  /* 0x0000003500397c82 */ /* 0x000fe20008000000 */
[----:B------:R-:W-:Y:S01]  /*76d0*/  HGMMA.64x16x16.F32 R136, gdesc[UR52].tnspA.tnspB, R136 ;  /* 0x60200000348879f0 */ /* 0x000fe20008700888 */
[----:B------:R-:W-:Y:S01]  /*76e0*/  UMOV UR8, UR52 ;  /* 0x0000003400087c82 */ /* 0x000fe20008000000 */
[----:B------:R-:W-:Y:S01]  /*76f0*/  UMOV UR9, UR53 ;  /* 0x0000003500097c82 */ /* 0x000fe20008000000 */
[----:B------:R-:W-:Y:S01]  /*7700*/  UMOV UR10, UR5 ;  /* 0x00000005000a7c82 */ /* 0x000fe20008000000 */
[----:B------:R-:W-:Y:S01]  /*7710*/  HGMMA.64x16x16.F32 R144, gdesc[UR56].tnspA.tnspB, R144 ;  /* 0x60200000389079f0 */ /* 0x000fe20008700890 */
[----:B------:R-:W-:Y:S01]  /*7720*/  IMAD.U32 R216, RZ, RZ, UR10 ;  /* 0x0000000affd87e24 */ /* 0x000fe2000f8e00ff */
        /* <DEDUP_REMOVED lines=14> */
[----:B------:R1:W-:Y:S01]  /*7810*/  REDG.E.ADD.F32x4.FTZ.RN.STRONG.GPU desc[UR60][R8.64+0x800], R28 ;  /* 0x0008001c080079a6 */ /* 0x0003e2000c10f7bc */
[----:B------:R-:W-:Y:S01]  /*7820*/  HGMMA.64x16x16.F32 R168, gdesc[UR8].tnspA.tnspB, R168 ;  /* 0x6020000008a879f0 */ /* 0x000fe200087008a8 */
[----:B------:R-:W-:-:S02]  /*7830*/  VIADD R25, R237, 0x80 ;  /* 0x00000080ed197836 */ /* 0x000fc40000000000 */
[C---:B------:R-:W-:Y:S01]  /*7840*/  VIADD R26, R24.reuse, 0x10 ;  /* 0x00000010181a7836 */ /* 0x040fe20000000000 */
[----:B------:R-:W-:Y:S01]  /*7850*/  UMOV UR49, UR45 ;  /* 0x0000002d00317c82 */ /* 0x000fe20008000000 */
[----:B------:R-:W-:Y:S01]  /*7860*/  IMAD.U32 R220, RZ, RZ, UR10 ;  /* 0x0000000affdc7e24 */ /* 0x000fe2000f8e00ff */
[----:B------:R-:W-:Y:S01]  /*7870*/  R2UR UR44, R25 ;  /* 0x00000000192c72ca */ /* 0x000fe200000e0000 */
[----:B------:R-:W-:Y:S01]  /*7880*/  VIADD R25, R24, 0x110 ;  /* 0x0000011018197836 */ /* 0x000fe20000000000 */
[----:B------:R-:W-:Y:S01]  /*7890*/  R2UR UR46, R26 ;  /* 0x000000001a2e72ca */ /* 0x000fe200000e0000 */
[C---:B------:R-:W-:Y:S01]  /*78a0*/  VIADD R26, R24.reuse, 0x90 ;  /* 0x00000090181a7836 */ /* 0x040fe20000000000 */
[----:B------:R-:W-:Y:S01]  /*78b0*/  UMOV UR41, UR25 ;  /* 0x0000001900297c82 */ /* 0x000fe20008000000 */
[----:B------:R-:W-:Y:S01]  /*78c0*/  IMAD.U32 R221, RZ, RZ, UR11 ;  /* 0x0000000bffdd7e24 */ /* 0x000fe2000f8e00ff */
[----:B------:R-:W-:Y:S01]  /*78d0*/  R2UR UR5, R25 ;  /* 0x00000000190572ca */ /* 0x000fe200000e0000 */
[----:B------:R-:W-:Y:S01]  /*78e0*/  VIADD R25, R24, 0x190 ;  /* 0x0000019018197836 */ /* 0x000fe20000000000 */
[----:B------:R-:W-:Y:S01]  /*78f0*/  R2UR UR4, R26 ;  /* 0x000000001a0472ca */ /* 0x000fe200000e0000 */
[----:B------:R-:W-:Y:S01]  /*7900*/  UMOV UR37, UR25 ;  /* 0x0000001900257c82 */ /* 0x000fe20008000000 */
[----:B------:R-:W-:Y:S01]  /*7910*/  UMOV UR33, UR25 ;  /* 0x0000001900217c82 */ /* 0x000fe20008000000 */
[----:B------:R-:W-:Y:S01]  /*7920*/  UMOV UR29, UR25 ;  /* 0x00000019001d7c82 */ /* 0x000fe20008000000 */
[----:B------:R-:W-:Y:S01]  /*7930*/  R2UR UR6, R25 ;  /* 0x00000000190672ca */ /* 0x000fe200000e0000 */
[C---:B------:R-:W-:Y:S01]  /*7940*/  VIADD R25, R24.reuse, 0x210 ;  /* 0x0000021018197836 */ /* 0x040fe20000000000 */
[----:B------:R-:W-:Y:S01]  /*7950*/  UMOV UR8, UR44 ;  /* 0x0000002c00087c82 */ /* 0x000fe20008000000 */
[----:B------:R-:W-:Y:S01]  /*7960*/  UMOV UR15, 0x40 ;  /* 0x00000040000f7882 */ /* 0x000fe20000000000 */
[----:B------:R1:W-:Y:S02]  /*7970*/  REDG.E.ADD.F32x4.FTZ.RN.STRONG.GPU desc[UR60][R8.64+0x1000], R32 ;  /* 0x00100020080079a6 */ /* 0x0003e4000c10f7bc */
[----:B------:R-:W-:Y:S01]  /*7980*/  R2UR UR50, R25 ;  /* 0x00000000193272ca */ /* 0x000fe200000e0000 */
[----:B------:R-:W-:Y:S01]  /*7990*/  UMOV UR9, UR45 ;  /* 0x0000002d00097c82 */ /* 0x000fe20008000000 */
[----:B------:R-:W-:Y:S01]  /*79a0*/  UMOV UR11, 0x40 ;  /* 0x00000040000b7882 */ /* 0x000fe20000000000 */
[----:B------:R-:W-:Y:S01]  /*79b0*/  UMOV UR10, UR4 ;  /* 0x00000004000a7c82 */ /* 0x000fe20008000000 */
[----:B------:R-:W-:Y:S01]  /*79c0*/  IMAD.U32 R223, RZ, RZ, UR11 ;  /* 0x0000000bffdf7e24 */ /* 0x000fe2000f8e00ff */
[----:B------:R-:W-:Y:S01]  /*79d0*/  UMOV UR48, UR44 ;  /* 0x0000002c00307c82 */ /* 0x000fe20008000000 */
[----:B------:R-:W-:Y:S01]  /*79e0*/  IMAD.U32 R222, RZ, RZ, UR10 ;  /* 0x0000000affde7e24 */ /* 0x000fe2000f8e00ff */
[----:B------:R-:W-:Y:S01]  /*79f0*/  HGMMA.64x16x16.F32 R136, gdesc[UR44].tnspA.tnspB, R136 ;  /* 0x602000002c8879f0 */ /* 0x000fe20008700888 */
[----:B------:R-:W-:Y:S01]  /*7a00*/  VIADD R26, R24, 0x20 ;  /* 0x00000020181a7836 */ /* 0x000fe20000000000 */
[----:B------:R1:W-:Y:S02]  /*7a10*/  REDG.E.ADD.F32x4.FTZ.RN.STRONG.GPU desc[UR60][R8.64+0x1800], R36 ;  /* 0x00180024080079a6 */ /* 0x0003e4000c10f7bc */
        /* <DEDUP_REMOVED lines=12> */
[----:B------:R-:W-:Y:S01]  /*7ae0*/  VIADD R25, R237, 0x100 ;  /* 0x00000100ed197836 */ /* 0x000fe20000000000 */
[----:B------:R-:W-:Y:S01]  /*7af0*/  HGMMA.64x16x16.F32 R160, gdesc[UR8].tnspA.tnspB, R160 ;  /* 0x6020000008a079f0 */ /* 0x000fe200087008a0 */
[----:B------:R-:W-:Y:S01]  /*7b00*/  R2UR UR26, R26 ;  /* 0x000000001a1a72ca */ /* 0x000fe200000e0000 */
[----:B------:R1:W-:Y:S02]  /*7b10*/  REDG.E.ADD.F32x4.FTZ.RN.STRONG.GPU desc[UR60][R8.64+0x2000], R40 ;  /* 0x00200028080079a6 */ /* 0x0003e4000c10f7bc */
[----:B------:R-:W-:Y:S01]  /*7b20*/  HGMMA.64x16x16.F32 R168, gdesc[UR48].tnspA.tnspB, R168 ;  /* 0x6020000030a879f0 */ /* 0x000fe200087008a8 */
[----:B------:R-:W-:Y:S01]  /*7b30*/  R2UR UR24, R25 ;  /* 0x00000000191872ca */ /* 0x000fe200000e0000 */
[C---:B------:R-:W-:Y:S01]  /*7b40*/  VIADD R25, R24.reuse, 0x120 ;  /* 0x0000012018197836 */ /* 0x040fe20000000000 */
[----:B------:R-:W-:Y:S01]  /*7b50*/  UMOV UR5, 0x40000040 ;  /* 0x4000004000057882 */ /* 0x000fe20000000000 */
[C---:B------:R-:W-:Y:S01]  /*7b60*/  VIADD R26, R24.reuse, 0xa0 ;  /* 0x000000a0181a7836 */ /* 0x040fe20000000000 */
[----:B------:R1:W-:Y:S02]  /*7b70*/  REDG.E.ADD.F32x4.FTZ.RN.STRONG.GPU desc[UR60][R8.64+0x2800], R44 ;  /* 0x0028002c080079a6 */ /* 0x0003e4000c10f7bc */
[----:B------:R-:W-:Y:S01]  /*7b80*/  R2UR UR38, R25 ;  /* 0x00000000192672ca */ /* 0x000fe200000e0000 */
[----:B------:R-:W-:Y:S01]  /*7b90*/  VIADD R25, R24, 0x1a0 ;  /* 0x000001a018197836 */ /* 0x000fe20000000000 */
[----:B------:R-:W-:-:S05]  /*7ba0*/  R2UR UR42, R26 ;  /* 0x000000001a2a72ca */ /* 0x000fca00000e0000 */
[----:B------:R-:W-:Y:S01]  /*7bb0*/  UMOV UR40, UR24 ;  /* 0x0000001800287c82 */ /* 0x000fe20008000000 */
[----:B------:R-:W-:Y:S01]  /*7bc0*/  R2UR UR34, R25 ;  /* 0x00000000192272ca */ /* 0x000fe200000e0000 */
[----:B------:R-:W-:Y:S01]  /*7bd0*/  VIADD R25, R24, 0x220 ;  /* 0x0000022018197836 */ /* 0x000fe20000000000 */
[----:B------:R-:W-:Y:S01]  /*7be0*/  UMOV UR36, UR24 ;  /* 0x0000001800247c82 */ /* 0x000fe20008000000 */
[----:B------:R-:W-:Y:S01]  /*7bf0*/  UMOV UR32, UR24 ;  /* 0x0000001800207c82 */ /* 0x000fe20008000000 */
[----:B------:R-:W-:Y:S01]  /*7c00*/  UMOV UR28, UR24 ;  /* 0x00000018001c7c82 */ /* 0x000fe20008000000 */
[----:B------:R-:W-:Y:S01]  /*7c10*/  HGMMA.64x16x16.F32 R136, gdesc[UR24].tnspA.tnspB, R136 ;  /* 0x60200000188879f0 */ /* 0x000fe20008700888 */
[----:B------:R-:W-:Y:S01]  /*7c20*/  R2UR UR30, R25 ;  /* 0x00000000191e72ca */ /* 0x000fe200000e0000 */
[----:B------:R-:W-:Y:S01]  /*7c30*/  IMAD.U32 R226, RZ, RZ, UR10 ;  /* 0x0000000affe27e24 */ /* 0x000fe2000f8e00ff */
[----:B------:R-:W-:Y:S01]  /*7c40*/  UMOV UR21, UR5 ;  /* 0x0000000500157c82 */ /* 0x000fe20008000000 */
[----:B------:R-:W-:Y:S01]  /*7c50*/  HGMMA.64x16x16.F32 R144, gdesc[UR40].tnspA.tnspB, R144 ;  /* 0x60200000289079f0 */ /* 0x000fe20008700890 */
[----:B------:R-:W-:Y:S01]  /*7c60*/  UMOV UR17, UR5 ;  /* 0x0000000500117c82 */ /* 0x000fe20008000000 */
[----:B------:R-:W-:Y:S01]  /*7c70*/  IMAD.U32 R227, RZ, RZ, UR11 ;  /* 0x0000000bffe37e24 */ /* 0x000fe2000f8e00ff */
[----:B------:R-:W-:Y:S01]  /*7c80*/  UMOV UR13, UR5 ;  /* 0x00000005000d7c82 */ /* 0x000fe20008000000 */
[----:B------:R-:W-:Y:S01]  /*7c90*/  UMOV UR9, UR5 ;  /* 0x0000000500097c82 */ /* 0x000fe20008000000 */
[----:B------:R1:W-:Y:S01]  /*7ca0*/  REDG.E.ADD.F32x4.FTZ.RN.STRONG.GPU desc[UR60][R8.64+0x3000], R48 ;  /* 0x00300030080079a6 */ /* 0x0003e2000c10f7bc */
[----:B------:R-:W-:Y:S01]  /*7cb0*/  HGMMA.64x16x16.F32 R152, gdesc[UR36].tnspA.tnspB, R152 ;  /* 0x60200000249879f0 */ /* 0x000fe20008700898 */
[----:B------:R-:W-:-:S02]  /*7cc0*/  VIADD R25, R237, 0x180 ;  /* 0x00000180ed197836 */ /* 0x000fc40000000000 */
[C---:B------:R-:W-:Y:S01]  /*7cd0*/  VIADD R26, R24.reuse, 0x30 ;  /* 0x00000030181a7836 */ /* 0x040fe20000000000 */
[----:B------:R-:W-:Y:S01]  /*7ce0*/  UMOV UR11, 0x40 ;  /* 0x00000040000b7882 */ /* 0x000fe20000000000 */
[----:B------:R1:W-:Y:S01]  /*7cf0*/  REDG.E.ADD.F32x4.FTZ.RN.STRONG.GPU desc[UR60][R8.64+0x3800], R52 ;  /* 0x00380034080079a6 */ /* 0x0003e2000c10f7bc */
[----:B------:R-:W-:Y:S01]  /*7d00*/  R2UR UR4, R25 ;  /* 0x00000000190472ca */ /* 0x000fe200000e0000 */
[----:B------:R-:W-:Y:S01]  /*7d10*/  HGMMA.64x16x16.F32 R160, gdesc[UR32].tnspA.tnspB, R160 ;  /* 0x6020000020a079f0 */ /* 0x000fe200087008a0 */
[----:B------:R-:W-:Y:S01]  /*7d20*/  VIADD R25, R24, 0x130 ;  /* 0x0000013018197836 */ /* 0x000fe20000000000 */
[----:B------:R-:W-:Y:S01]  /*7d30*/  R2UR UR6, R26 ;  /* 0x000000001a0672ca */ /* 0x000fe200000e0000 */
[C---:B------:R-:W-:Y:S01]  /*7d40*/  VIADD R26, R24.reuse, 0xb0 ;  /* 0x000000b0181a7836 */ /* 0x040fe20000000000 */
[----:B------:R-:W-:Y:S01]  /*7d50*/  HGMMA.64x16x16.F32 R168, gdesc[UR28].tnspA.tnspB, R168 ;  /* 0x602000001ca879f0 */ /* 0x000fe200087008a8 */
[----:B------:R-:W-:Y:S01]  /*7d60*/  IMAD.U32 R22, RZ, RZ, UR58 ;  /* 0x0000003aff167e24 */ /* 0x000fe2000f8e00ff */
[----:B------:R-:W-:Y:S01]  /*7d70*/  R2UR UR18, R25 ;  /* 0x00000000191272ca */ /* 0x000fe200000e0000 */
[----:B------:R-:W-:Y:S01]  /*7d80*/  VIADD R25, R24, 0x1b0 ;  /* 0x000001b018197836 */ /* 0x000fe20000000000 */
[----:B------:R-:W-:Y:S01]  /*7d90*/  R2UR UR22, R26 ;  /* 0x000000001a1672ca */ /* 0x000fe200000e0000 */
[----:B------:R-:W-:-:S02]  /*7da0*/  VIADD R24, R24, 0x230 ;  /* 0x0000023018187836 */ /* 0x000fc40000000000 */
[----:B------:R-:W-:Y:S01]  /*7db0*/  IMAD.U32 R23, RZ, RZ, UR59 ;  /* 0x0000003bff177e24 */ /* 0x000fe2000f8e00ff */
[----:B------:R-:W-:Y:S01]  /*7dc0*/  R2UR UR14, R25 ;  /* 0x00000000190e72ca */ /* 0x000fe200000e0000 */
[----:B------:R-:W-:Y:S01]  /*7dd0*/  UMOV UR20, UR4 ;  /* 0x0000000400147c82 */ /* 0x000fe20008000000 */
[----:B------:R-:W-:Y:S01]  /*7de0*/  R2UR UR10, R24 ;  /* 0x00000000180a72ca */ /* 0x000fe200000e0000 */
        /* <DEDUP_REMOVED lines=9> */
[----:B-1----:R-:W-:Y:S05]  /*7e80*/  @P0 BRA `(.L_x_438) ;  /* 0x0000000000040947 */ /* 0x002fea0003800000 */
[----:B------:R-:W-:Y:S01]  /*7e90*/  BPT.TRAP 0x1 ;  /* 0x000000040000795c */ /* 0x000fe20000300000 */
.L_x_438:
        /* <DEDUP_REMOVED lines=45> */
[----:B------:R-:W-:Y:S01]  /*8170*/  PLOP3.LUT P0, PT, PT, PT, UP0, 0x40, 0x0 ;  /* 0x000000000000781c */ /* 0x000fe20003f0e808 */
[----:B------:R-:W-:Y:S01]  /*8180*/  HGMMA.64x16x16.F32 R176, gdesc[UR52].tnspA.tnspB, R176 ;  /* 0x6020000034b079f0 */ /* 0x000fe200087008b0 */
[----:B------:R-:W-:Y:S01]  /*8190*/  R2UR UR54, R22 ;  /* 0x00000000163672ca */ /* 0x000fe200000e0000 */
[----:B------:R1:W-:Y:S01]  /*81a0*/  REDG.E.ADD.F32x4.FTZ.RN.STRONG.GPU desc[UR60][R8.64+0x4000], R24 ;  /* 0x00400018080079a6 */ /* 0x0003e2000c10f7bc */
[----:B------:R-:W-:-:S02]  /*81b0*/  R2UR UR55, R23 ;  /* 0x00000000173772ca */ /* 0x000fc400000e0000 */
        /* <DEDUP_REMOVED lines=60> */
[----:B-1----:R-:W-:Y:S05]  /*8580*/  @P0 BRA `(.L_x_439) ;  /* 0x0000000000040947 */ /* 0x002fea0003800000 */
[----:B------:R-:W-:Y:S01]  /*8590*/  BPT.TRAP 0x1 ;  /* 0x000000040000795c */ /* 0x000fe20000300000 */
.L_x_439:
        /* <DEDUP_REMOVED lines=96> */
.L_x_419:
[----:B------:R-:W-:Y:S05]  /*8ba0*/  @P0 BRA `(.L_x_417) ;  /* 0x0000002000c80947 */ /* 0x000fea0003800000 */
[----:B------:R-:W2:Y:S01]  /*8bb0*/  S2R R4, SR_TID.X ;  /* 0x0000000000047919 */ /* 0x000ea20000002100 */
[----:B------:R-:W3:Y:S01]  /*8bc0*/  S2UR UR6, SR_CgaCtaId ;  /* 0x00000000000679c3 */ /* 0x000ee20000008800 */
[----:B------:R-:W-:Y:S01]  /*8bd0*/  UMOV UR4, 0x400 ;  /* 0x0000040000047882 */ /* 0x000fe20000000000 */
[----:B------:R-:W-:Y:S01]  /*8be0*/  ULDC.64 UR12, c[0x0][0x818] ;  /* 0x00020600000c7ab9 */ /* 0x000fe20000000a00 */
[----:B------:R-:W-:Y:S01]  /*8bf0*/  ULDC.64 UR14, c[0x0][0x848] ;  /* 0x00021200000e7ab9 */ /* 0x000fe20000000a00 */
[----:B------:R-:W-:Y:S04]  /*8c00*/  BSSY B1, `(.L_x_441) ;  /* 0x0000056000017945 */ /* 0x000fe80003800000 */
[----:B------:R-:W-:Y:S08]  /*8c10*/  S2UR UR5, SR_CTAID.Y ;  /* 0x00000000000579c3 */ /* 0x000ff00000002600 */
[----:B------:R-:W4:Y:S01]  /*8c20*/  S2UR UR8, SR_CTAID.X ;  /* 0x00000000000879c3 */ /* 0x000f220000002500 */
[----:B---3--:R-:W-:-:S07]  /*8c30*/  ULEA UR4, UR6, UR4, 0x18 ;  /* 0x0000000406047291 */ /* 0x008fce000f8ec03f */
[----:B------:R-:W3:Y:S01]  /*8c40*/  S2UR UR16, SR_CTAID.Z ;  /* 0x00000000001079c3 */ /* 0x000ee20000002700 */
[----:B------:R-:W-:Y:S02]  /*8c50*/  ULDC UR6, c[0x0][0x850] ;  /* 0x0002140000067ab9 */ /* 0x000fe40000000800 */
[----:B------:R-:W-:Y:S01]  /*8c60*/  UISETP.NE.AND UP0, UPT, UR6, 0x1, UPT ;  /* 0x000000010600788c */ /* 0x000fe2000bf05270 */
[----:B--2---:R-:W-:-:S05]  /*8c70*/  VIADD R3, R4, 0xffffff80 ;  /* 0xffffff8004037836 */ /* 0x004fca0000000000 */
[----:B------:R-:W-:Y:S01]  /*8c80*/  SHF.R.S32.HI R0, RZ, 0x1f, R3 ;  /* 0x0000001fff007819 */ /* 0x000fe20000011403 */
[----:B------:R-:W-:Y:S01]  /*8c90*/  BAR.SYNC.DEFER_BLOCKING 0x1, 0x100 ;  /* 0x0044000000007b1d */ /* 0x000fe20000010000 */
[----:B------:R-:W-:Y:S02]  /*8ca0*/  ISETP.NE.AND P0, PT, R3, RZ, PT ;  /* 0x000000ff0300720c */ /* 0x000fe40003f05270 */
[----:B------:R-:W-:Y:S01]  /*8cb0*/  LEA.HI R2, R0, R3, RZ, 0x7 ;  /* 0x0000000300027211 */ /* 0x000fe200078f38ff */
[----:B----4-:R-:W-:Y:S02]  /*8cc0*/  UIMAD UR8, UR8, 0x5000, URZ ;  /* 0x00005000080878a4 */ /* 0x010fe4000f8e023f */
[----:B------:R-:W-:Y:S01]  /*8cd0*/  @UP0 ULDC UR6, c[0x0][0x854] ;  /* 0x0002150000060ab9 */ /* 0x000fe20000000800 */
[----:B------:R-:W-:Y:S01]  /*8ce0*/  LOP3.LUT R0, R2, 0x3fffff80, RZ, 0xc0, !PT ;  /* 0x3fffff8002007812 */ /* 0x000fe200078ec0ff */
[----:B------:R-:W-:Y:S01]  /*8cf0*/  UIMAD.WIDE.U32 UR6, UR5, UR6, URZ ;  /* 0x00000006050672a5 */ /* 0x000fe2000f8e003f */
[----:B------:R-:W-:Y:S01]  /*8d00*/  SHF.R.S32.HI R5, RZ, 0x7, R2 ;  /* 0x00000007ff057819 */ /* 0x000fe20000011402 */
[----:B------:R-:W-:-:S02]  /*8d10*/  @UP0 ULDC UR9, c[0x0][0x858] ;  /* 0x0002160000090ab9 */ /* 0x000fc40000000800 */
[----:B------:R-:W-:Y:S01]  /*8d20*/  IMAD.IADD R0, R3, 0x1, -R0 ;  /* 0x0000000103007824 */ /* 0x000fe200078e0a00 */
[----:B------:R-:W-:Y:S02]  /*8d30*/  @UP0 USHF.R.U32.HI UR5, URZ, UR9, UR7 ;  /* 0x000000093f050299 */ /* 0x000fe40008011607 */
[----:B------:R-:W-:Y:S01]  /*8d40*/  USHF.R.S32.HI UR9, URZ, 0x1f, UR8 ;  /* 0x0000001f3f097899 */ /* 0x000fe20008011408 */
[----:B------:R-:W-:Y:S01]  /*8d50*/  IMAD R0, R5, 0xa00, R0 ;  /* 0x00000a0005007824 */ /* 0x000fe200078e0200 */
[----:B------:R-:W-:Y:S02]  /*8d60*/  USHF.R.S32.HI UR10, URZ, 0x1f, UR5 ;  /* 0x0000001f3f0a7899 */ /* 0x000fe40008011405 */
[----:B------:R-:W-:Y:S01]  /*8d70*/  UIMAD.WIDE.U32 UR6, UR5, UR12, UR8 ;  /* 0x0000000c050672a5 */ /* 0x000fe2000f8e0008 */
[----:B------:R-:W-:Y:S01]  /*8d80*/  IMAD.SHL.U32 R0, R0, 0x4, RZ ;  /* 0x0000000400007824 */ /* 0x000fe200078e00ff */
[----:B------:R-:W-:Y:S02]  /*8d90*/  UIMAD UR11, UR10, UR12, URZ ;  /* 0x0000000c0a0b72a4 */ /* 0x000fe4000f8e023f */
[----:B---3--:R-:W-:-:S02]  /*8da0*/  USHF.R.S32.HI UR17, URZ, 0x1f, UR16 ;  /* 0x0000001f3f117899 */ /* 0x008fc40008011410 */
[----:B------:R-:W-:Y:S01]  /*8db0*/  LEA R0, R0, UR4, 0x2 ;  /* 0x0000000400007c11 */ /* 0x000fe2000f8e10ff */
[----:B------:R-:W-:-:S03]  /*8dc0*/  UIMAD UR11, UR5, UR13, UR11 ;  /* 0x0000000d050b72a4 */ /* 0x000fc6000f8e020b */
[----:B------:R-:W-:Y:S01]  /*8dd0*/  ULDC.64 UR12, c[0x0][0x840] ;  /* 0x00021000000c7ab9 */ /* 0x000fe20000000a00 */
[----:B------:R2:W-:Y:S01]  /*8de0*/  STS.128 [R0], R56 ;  /* 0x0000003800007388 */ /* 0x0005e20000000c00 */
[----:B------:R-:W-:Y:S02]  /*8df0*/  UIMAD UR10, UR10, UR12, URZ ;  /* 0x0000000c0a0a72a4 */ /* 0x000fe4000f8e023f */
[----:B------:R-:W-:Y:S01]  /*8e00*/  UIMAD.WIDE.U32 UR8, UR5, UR12, UR8 ;  /* 0x0000000c050872a5 */ /* 0x000fe2000f8e0008 */
[----:B------:R2:W-:Y:S01]  /*8e10*/  STS.128 [R0+0x800], R60 ;  /* 0x0008003c00007388 */ /* 0x0005e20000000c00 */
[----:B------:R-:W-:Y:S02]  /*8e20*/  UIMAD UR10, UR5, UR13, UR10 ;  /* 0x0000000d050a72a4 */ /* 0x000fe4000f8e020a */
[----:B------:R-:W-:Y:S01]  /*8e30*/  UIADD3 UR7, UR7, UR11, URZ ;  /* 0x0000000b07077290 */ /* 0x000fe2000fffe03f */
[----:B------:R2:W-:Y:S01]  /*8e40*/  STS.128 [R0+0x1000], R96 ;  /* 0x0010006000007388 */ /* 0x0005e20000000c00 */
[----:B------:R-:W-:Y:S01]  /*8e50*/  ULDC.64 UR12, c[0x0][0x820] ;  /* 0x00020800000c7ab9 */ /* 0x000fe20000000a00 */
[----:B------:R-:W-:-:S02]  /*8e60*/  UIMAD UR11, UR17, UR14, URZ ;  /* 0x0000000e110b72a4 */ /* 0x000fc4000f8e023f */
[----:B------:R2:W-:Y:S01]  /*8e70*/  STS.128 [R0+0x1800], R100 ;  /* 0x0018006400007388 */ /* 0x0005e20000000c00 */
[----:B------:R-:W-:Y:S02]  /*8e80*/  UIMAD UR5, UR17, UR12, URZ ;  /* 0x0000000c110572a4 */ /* 0x000fe4000f8e023f */
[----:B------:R-:W-:Y:S01]  /*8e90*/  UIADD3 UR9, UR9, UR10, URZ ;  /* 0x0000000a09097290 */ /* 0x000fe2000fffe03f */
[----:B------:R2:W-:Y:S01]  /*8ea0*/  STS.128 [R0+0x2000], R64 ;  /* 0x0020004000007388 */ /* 0x0005e20000000c00 */
[----:B------:R-:W-:Y:S02]  /*8eb0*/  UIMAD UR5, UR16, UR13, UR5 ;  /* 0x0000000d100572a4 */ /* 0x000fe4000f8e0205 */
[----:B------:R-:W-:Y:S01]  /*8ec0*/  UIMAD.WIDE.U32 UR6, UR16, UR12, UR6 ;  /* 0x0000000c100672a5 */ /* 0x000fe2000f8e0006 */
[----:B------:R2:W-:Y:S01]  /*8ed0*/  STS.128 [R0+0x2800], R68 ;  /* 0x0028004400007388 */ /* 0x0005e20000000c00 */
[----:B------:R-:W-:Y:S02]  /*8ee0*/  UIMAD UR11, UR16, UR15, UR11 ;  /* 0x0000000f100b72a4 */ /* 0x000fe4000f8e020b */
[----:B------:R-:W-:Y:S01]  /*8ef0*/  UIMAD.WIDE.U32 UR8, UR16, UR14, UR8 ;  /* 0x0000000e100872a5 */ /* 0x000fe2000f8e0008 */
[----:B------:R2:W-:Y:S01]  /*8f00*/  STS.128 [R0+0x3000], R104 ;  /* 0x0030006800007388 */ /* 0x0005e20000000c00 */
[----:B------:R-:W-:Y:S01]  /*8f10*/  ULDC.64 UR12, c[0x0][0x800] ;  /* 0x00020000000c7ab9 */ /* 0x000fe20000000a00 */
[----:B------:R-:W-:Y:S01]  /*8f20*/  ULDC.64 UR14, c[0x0][0x828] ;  /* 0x00020a00000e7ab9 */ /* 0x000fe20000000a00 */
[----:B------:R-:W-:Y:S01]  /*8f30*/  UIADD3 UR7, UR7, UR5, URZ ;  /* 0x0000000507077290 */ /* 0x000fe2000fffe03f */
[----:B------:R2:W-:Y:S01]  /*8f40*/  STS.128 [R0+0x3800], R108 ;  /* 0x0038006c00007388 */ /* 0x0005e20000000c00 */
[----:B------:R-:W-:-:S02]  /*8f50*/  ULEA UR12, UP0, UR6, UR12, 0x2 ;  /* 0x0000000c060c7291 */ /* 0x000fc4000f80103f */
[----:B------:R-:W-:Y:S01]  /*8f60*/  UIADD3 UR5, UR9, UR11, URZ ;  /* 0x0000000b09057290 */ /* 0x000fe2000fffe03f */
[----:B------:R2:W-:Y:S01]  /*8f70*/  STS.128 [R0+0x4000], R72 ;  /* 0x0040004800007388 */ /* 0x0005e20000000c00 */
[----:B------:R-:W-:Y:S02]  /*8f80*/  ULEA UR14, UP1, UR8, UR14, 0x2 ;  /* 0x0000000e080e7291 */ /* 0x000fe4000f82103f */
[----:B------:R-:W-:Y:S01]  /*8f90*/  ULEA.HI.X UR13, UR6, UR13, UR7, 0x2, UP0 ;  /* 0x0000000d060d7291 */ /* 0x000fe200080f1407 */
[----:B------:R2:W-:Y:S01]  /*8fa0*/  STS.128 [R0+0x4800], R76 ;  /* 0x0048004c00007388 */ /* 0x0005e20000000c00 */
[----:B------:R-:W-:-:S03]  /*8fb0*/  ULEA.HI.X UR7, UR8, UR15, UR5, 0x2, UP1 ;  /* 0x0000000f08077291 */ /* 0x000fc600088f1405 */
        /* <DEDUP_REMOVED lines=18> */
[----:B------:R-:W-:-:S09]  /*90e0*/  UMOV UR6, UR14 ;  /* 0x0000000e00067c82 */ /* 0x000fd20008000000 */
.L_x_443:
[----:B------:R-:W-:Y:S01]  /*90f0*/  @P0 ELECT P1, URZ, PT ;  /* 0x00000000003f082f */ /* 0x000fe20003820000 */
[----:B------:R3:W-:-:S12]  /*9100*/  UBLKRED.G.S.ADD.F32.RN [UR6], [UR4], UR5, desc[UR8] ;  /* 0x00000806040073bb */ /* 0x0007d800080a1405 */
[----:B------:R-:W-:Y:S02]  /*9110*/  @P1 PLOP3.LUT P0, PT, P1, PT, PT, 0x8, 0x0 ;  /* 0x000000000000181c */ /* 0x000fe40000f0e170 */
[----:B------:R-:W-:-:S11]  /*9120*/  PLOP3.LUT P1, PT, PT, PT, PT, 0x8, 0x0 ;  /* 0x000000000000781c */ /* 0x000fd60003f2e170 */
[----:B---3--:R-:W-:Y:S05]  /*9130*/  @P0 BRA.U.ANY `(.L_x_443) ;  /* 0xfffffffd00ec0947 */ /* 0x008fea000393ffff */
[----:B------:R0:W-:Y:S01]  /*9140*/  UTMACMDFLUSH ;  /* 0x00000000000079b7 */ /* 0x0001e20000000000 */
[----:B------:R-:W-:-:S04]  /*9150*/  DEPBAR.LE SB0, 0x0 ;  /* 0x000080000000791a */ /* 0x000fc80000000000 */
.L_x_442:
[----:B------:R-:W-:Y:S05]  /*9160*/  BSYNC B1 ;  /* 0x0000000000017941 */ /* 0x000fea0003800000 */
.L_x_441:
        /* <DEDUP_REMOVED lines=23> */
[----:B----4-:R-:W4:Y:S02]  /*92e0*/  FENCE.VIEW.ASYNC.S ;  /* 0x00000000000073c6 */ /* 0x010f240000000000 */
[----:B----4-:R-:W-:Y:S06]  /*92f0*/  BAR.SYNC.DEFER_BLOCKING 0x1, 0x100 ;  /* 0x0044000000007b1d */ /* 0x010fec0000010000 */
[----:B------:R-:W-:Y:S05]  /*9300*/  @P0 BRA `(.L_x_417) ;  /* 0x0000001800f00947 */ /* 0x000fea0003800000 */
[----:B------:R-:W-:Y:S01]  /*9310*/  PLOP3.LUT P0, PT, PT, PT, PT, 0x80, 0x0 ;  /* 0x000000000000781c */ /* 0x000fe20003f0f070 */
[----:B------:R-:W-:Y:S01]  /*9320*/  UMOV UR5, 0x1400 ;  /* 0x0000140000057882 */ /* 0x000fe20000000000 */
[----:B------:R-:W-:Y:S01]  /*9330*/  UMOV UR8, 0x0 ;  /* 0x0000000000087882 */ /* 0x000fe20000000000 */
[----:B------:R-:W-:Y:S01]  /*9340*/  UMOV UR9, 0x14f00000 ;  /* 0x14f0000000097882 */ /* 0x000fe20000000000 */
[----:B------:R-:W-:Y:S01]  /*9350*/  UMOV UR6, UR12 ;  /* 0x0000000c00067c82 */ /* 0x000fe20008000000 */
[----:B------:R-:W-:-:S08]  /*9360*/  UMOV UR7, UR13 ;  /* 0x0000000d00077c82 */ /* 0x000fd00008000000 */
.L_x_444:
[----:B------:R-:W-:Y:S01]  /*9370*/  @P0 ELECT P1, URZ, PT ;  /* 0x00000000003f082f */ /* 0x000fe20003820000 */
[----:B------:R4:W-:-:S12]  /*9380*/  UBLKRED.G.S.ADD.F32.RN [UR6], [UR4], UR5, desc[UR8] ;  /* 0x00000806040073bb */ /* 0x0009d800080a1405 */
[----:B------:R-:W-:Y:S02]  /*9390*/  @P1 PLOP3.LUT P0, PT, P1, PT, PT, 0x8, 0x0 ;  /* 0x000000000000181c */ /* 0x000fe40000f0e170 */
[----:B------:R-:W-:-:S11]  /*93a0*/  PLOP3.LUT P1, PT, PT, PT, PT, 0x8, 0x0 ;  /* 0x000000000000781c */ /* 0x000fd60003f2e170 */
[----:B----4-:R-:W-:Y:S05]  /*93b0*/  @P0 BRA.U.ANY `(.L_x_444) ;  /* 0xfffffffd00ec0947 */ /* 0x010fea000393ffff */
[----:B------:R0:W-:Y:S01]  /*93c0*/  UTMACMDFLUSH ;  /* 0x00000000000079b7 */ /* 0x0001e20000000000 */
[----:B------:R-:W-:-:S04]  /*93d0*/  DEPBAR.LE SB0, 0x0 ;  /* 0x000080000000791a */ /* 0x000fc80000000000 */
[----:B------:R-:W-:Y:S05]  /*93e0*/  BRA `(.L_x_417) ;  /* 0x0000001800b87947 */ /* 0x000fea0003800000 */
.L_x_415:
        /* <DEDUP_REMOVED lines=41> */
.L_x_446:
        /* <DEDUP_REMOVED lines=8> */
[----:B------:R-:W-:Y:S01]  /*9700*/  IMAD.MOV.U32 R0, RZ, RZ, RZ ;  /* 0x000000ffff007224 */ /* 0x000fe200078e00ff */
[----:B------:R-:W-:Y:S01]  /*9710*/  UIMAD UR6, UR10, UR6, URZ ;  /* 0x000000060a0672a4 */ /* 0x000fe2000f8e023f */
[----:B------:R-:W-:Y:S01]  /*9720*/  IMAD.MOV.U32 R12, RZ, RZ, 0x1 ;  /* 0x00000001ff0c7424 */ /* 0x000fe200078e00ff */
[----:B------:R-:W-:Y:S02]  /*9730*/  UIMAD UR10, UR10, UR12, URZ ;  /* 0x0000000c0a0a72a4 */ /* 0x000fe4000f8e023f */
        /* <DEDUP_REMOVED lines=30> */
.L_x_462:
        /* <DEDUP_REMOVED lines=12> */
.L_x_448:
        /* <DEDUP_REMOVED lines=20> */
[----:B------:R-:W-:Y:S01]  /*9b20*/  UIADD3 UR9, UP0, UR19, UR30, URZ ;  /* 0x0000001e13097290 */ /* 0x000fe2000ff1e03f */
[----:B------:R-:W-:Y:S01]  /*9b30*/  IMAD.MOV.U32 R12, RZ, RZ, 0x1 ;  /* 0x00000001ff0c7424 */ /* 0x000fe200078e00ff */
[----:B------:R-:W-:Y:S01]  /*9b40*/  UIADD3 UR16, UR8, 0x14100, URZ ;  /* 0x0001410008107890 */ /* 0x000fe2000fffe03f */
[----:B-1----:R-:W-:Y:S01]  /*9b50*/  IMAD.MOV.U32 R9, RZ, RZ, R2 ;  /* 0x000000ffff097224 */ /* 0x002fe200078e0002 */
[----:B------:R-:W-:Y:S01]  /*9b60*/  ULEA.HI.X.SX32 UR10, UR19, UR38, 0x1, UP0 ;  /* 0x00000026130a7291 */ /* 0x000fe200080f0e3f */
[----:B------:R-:W-:Y:S01]  /*9b70*/  IMAD.MOV.U32 R10, RZ, RZ, R3 ;  /* 0x000000ffff0a7224 */ /* 0x000fe200078e0003 */
[----:B------:R-:W-:-:S02]  /*9b80*/  ULEA UR54, UP0, UR9, UR14, 0x2 ;  /* 0x0000000e09367291 */ /* 0x000fc4000f80103f */
[C---:B------:R-:W-:Y:S01]  /*9b90*/  IADD3 R0, P1, R9.reuse, 0xf0, RZ ;  /* 0x000000f009007810 */ /* 0x040fe20007f3e0ff */
[----:B------:R-:W-:Y:S02]  /*9ba0*/  UIADD3 UR40, UR8, 0x16100, URZ ;  /* 0x0001610008287890 */ /* 0x000fe4000fffe03f */
[----:B------:R-:W-:Y:S01]  /*9bb0*/  UIADD3 UR32, UR8, 0x18100, URZ ;  /* 0x0001810008207890 */ /* 0x000fe2000fffe03f */
[----:B------:R-:W-:Y:S01]  /*9bc0*/  R2UR UR48, R0 ;  /* 0x00000000003072ca */ /* 0x000fe200000e0000 */
[----:B------:R-:W-:Y:S01]  /*9bd0*/  UIADD3 UR24, UR8, 0x1a100, URZ ;  /* 0x0001a10008187890 */ /* 0x000fe2000fffe03f */
[C---:B------:R-:W-:Y:S01]  /*9be0*/  IADD3 R0, P2, R9.reuse, 0x2f0, RZ ;  /* 0x000002f009007810 */ /* 0x040fe20007f5e0ff */
[----:B------:R-:W-:Y:S02]  /*9bf0*/  UIADD3 UR52, UR8, 0x2c100, URZ ;  /* 0x0002c10008347890 */ /* 0x000fe4000fffe03f */
        /* <DEDUP_REMOVED lines=8> */
[--C-:B------:R-:W-:Y:S01]  /*9c80*/  IMAD.X R0, RZ, RZ, R10.reuse, P1 ;  /* 0x000000ffff007224 */ /* 0x100fe200008e060a */
[----:B------:R-:W-:Y:S01]  /*9c90*/  UMOV UR29, UR21 ;  /* 0x00000015001d7c82 */ /* 0x000fe20008000000 */
[----:B------:R-:W-:Y:S01]  /*9ca0*/  UMOV UR25, UR17 ;  /* 0x0000001100197c82 */ /* 0x000fe20008000000 */
[----:B------:R-:W-:Y:S01]  /*9cb0*/  UMOV UR27, UR19 ;  /* 0x00000013001b7c82 */ /* 0x000fe20008000000 */
[----:B------:R-:W-:Y:S01]  /*9cc0*/  UMOV UR9, 0x10 ;  /* 0x0000001000097882 */ /* 0x000fe20000000000 */
[----:B------:R-:W-:Y:S01]  /*9cd0*/  R2UR UR49, R0 ;  /* 0x00000000003172ca */ /* 0x000fe200000e0000 */
[--C-:B------:R-:W-:Y:S01]  /*9ce0*/  IMAD.X R0, RZ, RZ, R10.reuse, P2 ;  /* 0x000000ffff007224 */ /* 0x100fe200010e060a */
[----:B------:R-:W-:Y:S01]  /*9cf0*/  UMOV UR53, UR17 ;  /* 0x0000001100357c82 */ /* 0x000fe20008000000 */
[----:B------:R-:W-:Y:S01]  /*9d00*/  UMOV UR13, UR21 ;  /* 0x00000015000d7c82 */ /* 0x000fe20008000000 */
[----:B------:R-:W-:Y:S01]  /*9d10*/  UMOV UR10, UR18 ;  /* 0x00000012000a7c82 */ /* 0x000fe20008000000 */
[----:B------:R-:W-:Y:S01]  /*9d20*/  UIADD3 UR56, UR8, 0x5000, URZ ;  /* 0x0000500008387890 */ /* 0x000fe2000fffe03f */
[----:B------:R-:W-:Y:S01]  /*9d30*/  R2UR UR5, R0 ;  /* 0x00000000000572ca */ /* 0x000fe200000e0000 */
[----:B------:R-:W-:Y:S01]  /*9d40*/  IMAD.X R0, RZ, RZ, R10, P3 ;  /* 0x000000ffff007224 */ /* 0x000fe200018e060a */
[----:B------:R-:W-:Y:S01]  /*9d50*/  ISETP.GE.AND P1, PT, R5, R11, PT ;  /* 0x0000000b0500720c */ /* 0x000fe20003f26270 */
[----:B------:R-:W-:Y:S01]  /*9d60*/  UMOV UR58, 0x80 ;  /* 0x00000080003a7882 */ /* 0x000fe20000000000 */
[----:B------:R-:W-:Y:S01]  /*9d70*/  UMOV UR59, UR11 ;  /* 0x0000000b003b7c82 */ /* 0x000fe20008000000 */
[----:B------:R-:W-:Y:S01]  /*9d80*/  UMOV UR60, UR12 ;  /* 0x0000000c003c7c82 */ /* 0x000fe20008000000 */
[----:B------:R-:W-:Y:S01]  /*9d90*/  R2UR UR7, R0 ;  /* 0x00000000000772ca */ /* 0x000fe200000e0000 */
[----:B------:R1:W-:Y:S01]  /*9da0*/  UTMALDG.4D [UR16], [UR48], desc[UR50] ;  /* 0x00003210300075b4 */ /* 0x0003e20008019000 */
[----:B------:R-:W-:Y:S01]  /*9db0*/  UMOV UR61, UR21 ;  /* 0x00000015003d7c82 */ /* 0x000fe20008000000 */
        /* <DEDUP_REMOVED lines=43> */
[----:B----4-:R-:W-:Y:S05]  /*a070*/  @P1 BRA `(.L_x_449) ;  /* 0x0000000800201947 */ /* 0x010fea0003800000 */
        /* <DEDUP_REMOVED lines=20> */
.L_x_454:
[----:B------:R-:W-:-:S04]  /*a1c0*/  SHF.L.U32 R9, R12, 0x1f, RZ ;  /* 0x0000001f0c097819 */ /* 0x000fc800000006ff */
[----:B------:R-:W1:Y:S02]  /*a1d0*/  SYNCS.PHASECHK.TRANS64.TRYWAIT P1, [R6+URZ+0x31838], R9 ;  /* 0x03183809060075a7 */ /* 0x000e64000802017f */
[----:B-1----:R-:W-:Y:S05]  /*a1e0*/  @!P1 BRA `(.L_x_450) ;  /* 0x0000000c00909947 */ /* 0x002fea0003800000 */
.L_x_463:
[----:B------:R-:W-:Y:S05]  /*a1f0*/  @P0 BRA `(.L_x_451) ;  /* 0x0000000000140947 */ /* 0x000fea0003800000 */
[----:B------:R-:W-:Y:S01]  /*a200*/  ISETP.NE.AND P1, PT, R14, RZ, PT ;  /* 0x000000ff0e00720c */ /* 0x000fe20003f25270 */
[----:B-1----:R-:W-:-:S04]  /*a210*/  IMAD.MOV.U32 R9, RZ, RZ, 0x8100 ;  /* 0x00008100ff097424 */ /* 0x002fc800078e00ff */
[----:B------:R2:W-:Y:S08]  /*a220*/  SYNCS.ARRIVE.TRANS64 RZ, [R6+URZ+0x31830], R9 ;  /* 0x0318300906ff79a7 */ /* 0x0005f0000800003f */
[----:B------:R-:W-:Y:S05]  /*a230*/  @!P1 BRA `(.L_x_451) ;  /* 0x0000000000049947 */ /* 0x000fea0003800000 */
[----:B------:R-:W-:Y:S01]  /*a240*/  BPT.TRAP 0x1 ;  /* 0x000000040000795c */ /* 0x000fe20000300000 */
.L_x_451:
[----:B-12---:R-:W-:Y:S01]  /*a250*/  IMAD.MOV.U32 R9, RZ, RZ, R2 ;  /* 0x000000ffff097224 */ /* 0x006fe200078e0002 */
[----:B------:R-:W-:Y:S01]  /*a260*/  R2UR UR19, R15 ;  /* 0x000000000f1372ca */ /* 0x000fe200000e0000 */
[----:B------:R-:W-:Y:S01]  /*a270*/  IMAD.MOV.U32 R10, RZ, RZ, R3 ;  /* 0x000000ffff0a7224 */ /* 0x000fe200078e0003 */
[----:B------:R-:W-:Y:S01]  /*a280*/  R2UR UR14, R6 ;  /* 0x00000000060e72ca */ /* 0x000fe200000e0000 */
[----:B------:R-:W-:Y:S01]  /*a290*/  VIADD R13, R13, 0x1 ;  /* 0x000000010d0d7836 */ /* 0x000fe20000000000 */
[----:B------:R-:W-:Y:S01]  /*a2a0*/  IADD3 R0, P2, R9, 0x1f0, RZ ;  /* 0x000001f009007810 */ /* 0x000fe20007f5e0ff */
[----:B------:R-:W-:Y:S01]  /*a2b0*/  UMOV UR8, 0x0 ;  /* 0x0000000000087882 */ /* 0x000fe20000000000 */
[----:B------:R-:W-:Y:S01]  /*a2c0*/  UMOV UR9, 0x14f00000 ;  /* 0x14f0000000097882 */ /* 0x000fe20000000000 */
[----:B------:R-:W-:Y:S01]  /*a2d0*/  UMOV UR18, URZ ;  /* 0x0000003f00127c82 */ /* 0x000fe20008000000 */
[----:B------:R-:W-:Y:S01]  /*a2e0*/  R2UR UR6, R0 ;  /* 0x00000000000672ca */ /* 0x000fe200000e0000 */
[----:B------:R-:W-:Y:S01]  /*a2f0*/  IMAD.X R0, RZ, RZ, R10, P2 ;  /* 0x000000ffff007224 */ /* 0x000fe200010e060a */
[C---:B------:R-:W-:Y:S01]  /*a300*/  ISETP.NE.AND P1, PT, R13.reuse, 0x2, PT ;  /* 0x000000020d00780c */ /* 0x040fe20003f25270 */
[----:B------:R-:W-:Y:S01]  /*a310*/  UMOV UR34, 0x40 ;  /* 0x0000004000227882 */ /* 0x000fe20000000000 */
[----:B------:R-:W-:Y:S01]  /*a320*/  R2UR UR4, R16 ;  /* 0x00000000100472ca */ /* 0x000fe200000e0000 */
[----:B------:R-:W-:Y:S01]  /*a330*/  UIADD3 UR19, UR19, -0x40, URZ ;  /* 0xffffffc013137890 */ /* 0x000fe2000fffe03f */
[----:B------:R-:W-:Y:S01]  /*a340*/  R2UR UR7, R0 ;  /* 0x00000000000772ca */ /* 0x000fe200000e0000 */
        /* <DEDUP_REMOVED lines=23> */
[----:B------:R-:W-:Y:S01]  /*a4c0*/  ISETP.NE.AND P2, PT, R4, RZ, PT ;  /* 0x000000ff0400720c */ /* 0x000fe20003f45270 */
        /* <DEDUP_REMOVED lines=8> */
.L_x_465:
[----:B------:R-:W-:Y:S01]  /*a550*/  LOP3.LUT R12, R12, 0x1, RZ, 0x3c, !PT ;  /* 0x000000010c0c7812 */ /* 0x000fe200078e3cff */
[----:B------:R-:W-:Y:S06]  /*a560*/  @P2 BRA `(.L_x_453) ;  /* 0x0000000000142947 */ /* 0x000fec0003800000 */
[----:B------:R-:W-:Y:S01]  /*a570*/  ISETP.NE.AND P1, PT, R14, RZ, PT ;  /* 0x000000ff0e00720c */ /* 0x000fe20003f25270 */
[----:B-1----:R-:W-:-:S04]  /*a580*/  IMAD.MOV.U32 R0, RZ, RZ, 0x8100 ;  /* 0x00008100ff007424 */ /* 0x002fc800078e00ff */
[----:B------:R2:W-:Y:S08]  /*a590*/  SYNCS.ARRIVE.TRANS64 RZ, [R20+URZ+0x31810], R0 ;  /* 0x0318100014ff79a7 */ /* 0x0005f0000800003f */
[----:B------:R-:W-:Y:S05]  /*a5a0*/  @!P1 BRA `(.L_x_453) ;  /* 0x0000000000049947 */ /* 0x000fea0003800000 */
[----:B------:R-:W-:Y:S01]  /*a5b0*/  BPT.TRAP 0x1 ;  /* 0x000000040000795c */ /* 0x000fe20000300000 */
.L_x_453:
        /* <DEDUP_REMOVED lines=13> */
[----:B------:R-:W-:Y:S01]  /*a690*/  R2UR UR15, R19 ;  /* 0x00000000130f72ca */ /* 0x000fe200000e0000 */
[----:B------:R-:W-:Y:S01]  /*a6a0*/  UIADD3 UR41, UR41, 0x31810, URZ ;  /* 0x0003181029297890 */ /* 0x000fe2000fffe03f */
[----:B------:R-:W-:Y:S01]  /*a6b0*/  ISETP.GE.AND P1, PT, R5, R11, PT ;  /* 0x0000000b0500720c */ /* 0x000fe20003f26270 */
[----:B------:R-:W-:Y:S01]  /*a6c0*/  UMOV UR45, UR21 ;  /* 0x00000015002d7c82 */ /* 0x000fe20008000000 */
        /* <DEDUP_REMOVED lines=20> */
[----:B------:R-:W-:Y:S01]  /*a810*/  UIADD3 UR8, UR8, 0x2c100, URZ ;  /* 0x0002c10008087890 */ /* 0x000fe2000fffe03f */
[----:B------:R-:W-:Y:S01]  /*a820*/  IMAD.X R18, RZ, RZ, R18, P3 ;  /* 0x000000ffff127224 */ /* 0x000fe200018e0612 */
[----:B------:R-:W-:Y:S01]  /*a830*/  UMOV UR25, UR41 ;  /* 0x0000002900197c82 */ /* 0x000fe20008000000 */
        /* <DEDUP_REMOVED lines=12> */
.L_x_449:
[----:B------:R-:W-:-:S04]  /*a900*/  SHF.L.U32 R3, R12, 0x1f, RZ ;  /* 0x0000001f0c037819 */ /* 0x000fc800000006ff */
[----:B------:R-:W1:Y:S02]  /*a910*/  SYNCS.PHASECHK.TRANS64.TRYWAIT P1, [R6+URZ+0x31838], R3 ;  /* 0x03183803060075a7 */ /* 0x000e64000802017f */
[----:B-1----:R-:W-:Y:S05]  /*a920*/  @!P1 BRA `(.L_x_455) ;  /* 0x0000000400ec9947 */ /* 0x002fea0003800000 */
.L_x_466:
[----:B------:R-:W-:Y:S05]  /*a930*/  @P0 BRA `(.L_x_456) ;  /* 0x0000000000140947 */ /* 0x000fea0003800000 */
[----:B------:R-:W-:Y:S01]  /*a940*/  LOP3.LUT P0, RZ, R21, 0x1f, RZ, 0xc0, !PT ;  /* 0x0000001f15ff7812 */ /* 0x000fe2000780c0ff */
[----:B-1----:R-:W-:-:S04]  /*a950*/  IMAD.MOV.U32 R3, RZ, RZ, 0x8100 ;  /* 0x00008100ff037424 */ /* 0x002fc800078e00ff */
[----:B------:R2:W-:Y:S08]  /*a960*/  SYNCS.ARRIVE.TRANS64 RZ, [R6+URZ+0x31830], R3 ;  /* 0x0318300306ff79a7 */ /* 0x0005f0000800003f */
[----:B------:R-:W-:Y:S05]  /*a970*/  @!P0 BRA `(.L_x_456) ;  /* 0x0000000000048947 */ /* 0x000fea0003800000 */
[----:B------:R-:W-:Y:S01]  /*a980*/  BPT.TRAP 0x1 ;  /* 0x000000040000795c */ /* 0x000fe20000300000 */
.L_x_456:
        /* <DEDUP_REMOVED lines=18> */
[----:B------:R-:W-:Y:S01]  /*aab0*/  ISETP.NE.AND P0, PT, R0, 0x2, PT ;  /* 0x000000020000780c */ /* 0x000fe20003f05270 */
        /* <DEDUP_REMOVED lines=31> */
.L_x_445:
[----:B------:R-:W-:Y:S05]  /*acb0*/  WARPSYNC.ALL ;  /* 0x0000000000007948 */ /* 0x000fea0003800000 */
[----:B------:R-:W-:-:S13]  /*acc0*/  ELECT P0, URZ, PT ;  /* 0x00000000003f782f */ /* 0x000fda0003800000 */
        /* <DEDUP_REMOVED lines=8> */
.L_x_457:
        /* <DEDUP_REMOVED lines=8> */
.L_x_467:
        /* <DEDUP_REMOVED lines=9> */
.L_x_468:
[----:B------:R-:W-:Y:S05]  /*ae60*/  @!P1 BRA `(.L_x_460) ;  /* 0x0000000000049947 */ /* 0x000fea0003800000 */
[----:B------:R-:W-:Y:S01]  /*ae70*/  BPT.TRAP 0x1 ;  /* 0x000000040000795c */ /* 0x000fe20000300000 */
.L_x_460:
[----:B------:R-:W-:-:S07]  /*ae80*/  SHF.L.U32 R12, R12, 0x1f, RZ ;  /* 0x0000001f0c0c7819 */ /* 0x000fce00000006ff */
.L_x_461:
[----:B--2---:R2:W3:Y:S02]  /*ae90*/  SYNCS.PHASECHK.TRANS64.TRYWAIT P0, [R7+URZ+0x31838], R12 ;  /* 0x0318380c070075a7 */ /* 0x0044e4000800017f */
[----:B---3--:R-:W-:Y:S05]  /*aea0*/  @!P0 NANOSLEEP.SYNCS 0x989680 ;  /* 0x009896800000895d */ /* 0x008fea0003900000 */
[----:B------:R-:W3:Y:S02]  /*aeb0*/  @!P0 SYNCS.PHASECHK.TRANS64 P0, [R7+URZ+0x31838], R12 ;  /* 0x0318380c070085a7 */ /* 0x000ee4000800007f */
[----:B---3--:R-:W-:Y:S05]  /*aec0*/  @!P0 BRA `(.L_x_461) ;  /* 0xfffffffc00f08947 */ /* 0x008fea000383ffff */
.L_x_417:
[----:B------:R-:W-:Y:S05]  /*aed0*/  BSYNC B0 ;  /* 0x0000000000007941 */ /* 0x000fea0003800000 */
.L_x_414:
[----:B------:R-:W-:Y:S05]  /*aee0*/  EXIT ;  /* 0x000000000000794d */ /* 0x000fea0003800000 */
.L_x_421:
[----:B-1----:R1:W2:Y:S02]  /*aef0*/  SYNCS.PHASECHK.TRANS64.TRYWAIT P0, [R17+URZ+0x31800], R8 ;  /* 0x03180008110075a7 */ /* 0x0022a4000800017f */
[----:B--2---:R-:W-:Y:S05]  /*af00*/  @!P0 NANOSLEEP.SYNCS 0x989680 ;  /* 0x009896800000895d */ /* 0x004fea0003900000 */
[----:B------:R-:W2:Y:S02]  /*af10*/  @!P0 SYNCS.PHASECHK.TRANS64 P0, [R17+URZ+0x31800], R8 ;  /* 0x03180008110085a7 */ /* 0x000ea4000800007f */
[----:B--2---:R-:W-:Y:S05]  /*af20*/  @!P0 BRA `(.L_x_421) ;  /* 0xfffffffc00f08947 */ /* 0x004fea000383ffff */
[----:B------:R-:W-:Y:S05]  /*af30*/  BRA `(.L_x_420) ;  /* 0xffffff5c00a87947 */ /* 0x000fea000383ffff */
.L_x_425:
[----:B--2---:R2:W3:Y:S02]  /*af40*/  SYNCS.PHASECHK.TRANS64.TRYWAIT P0, [R16+URZ+0x31810], R9 ;  /* 0x03181009100075a7 */ /* 0x0044e4000800017f */
[----:B---3--:R-:W-:Y:S05]  /*af50*/  @!P0 NANOSLEEP.SYNCS 0x989680 ;  /* 0x009896800000895d */ /* 0x008fea0003900000 */
[----:B------:R-:W3:Y:S02]  /*af60*/  @!P0 SYNCS.PHASECHK.TRANS64 P0, [R16+URZ+0x31810], R9 ;  /* 0x03181009100085a7 */ /* 0x000ee4000800007f */
[----:B---3--:R-:W-:Y:S05]  /*af70*/  @!P0 BRA `(.L_x_425) ;  /* 0xfffffffc00f08947 */ /* 0x008fea000383ffff */
[----:B------:R-:W-:Y:S05]  /*af80*/  BRA `(.L_x_424) ;  /* 0xffffff6800247947 */ /* 0x000fea000383ffff */
.L_x_429:
[----:B----4-:R4:W1:Y:S02]  /*af90*/  SYNCS.PHASECHK.TRANS64.TRYWAIT P0, [R17+URZ+0x31830], R10 ;  /* 0x0318300a110075a7 */ /* 0x010864000800017f */
[----:B-1----:R-:W-:Y:S05]  /*afa0*/  @!P0 NANOSLEEP.SYNCS 0x989680 ;  /* 0x009896800000895d */ /* 0x002fea0003900000 */
[----:B------:R-:W1:Y:S02]  /*afb0*/  @!P0 SYNCS.PHASECHK.TRANS64 P0, [R17+URZ+0x31830], R10 ;  /* 0x0318300a110085a7 */ /* 0x000e64000800007f */
[----:B-1----:R-:W-:Y:S05]  /*afc0*/  @!P0 BRA `(.L_x_429) ;  /* 0xfffffffc00f08947 */ /* 0x002fea000383ffff */
[----:B------:R-:W-:Y:S05]  /*afd0*/  BRA `(.L_x_428) ;  /* 0xffffff8400347947 */ /* 0x000fea000383ffff */
.L_x_447:
[----:B-1----:R1:W2:Y:S02]  /*afe0*/  SYNCS.PHASECHK.TRANS64.TRYWAIT P0, [R6+URZ+0x31820], R3 ;  /* 0x03182003060075a7 */ /* 0x0022a4000800017f */
[----:B--2---:R-:W-:Y:S05]  /*aff0*/  @!P0 NANOSLEEP.SYNCS 0x989680 ;  /* 0x009896800000895d */ /* 0x004fea0003900000 */
[----:B------:R-:W2:Y:S02]  /*b000*/  @!P0 SYNCS.PHASECHK.TRANS64 P0, [R6+URZ+0x31820], R3 ;  /* 0x03182003060085a7 */ /* 0x000ea4000800007f */
[----:B--2---:R-:W-:Y:S05]  /*b010*/  @!P0 BRA `(.L_x_447) ;  /* 0xfffffffc00f08947 */ /* 0x004fea000383ffff */
[----:B------:R-:W-:Y:S05]  /*b020*/  BRA `(.L_x_462) ;  /* 0xffffffe8003c7947 */ /* 0x000fea000383ffff */
.L_x_450:
[----:B-1----:R1:W2:Y:S02]  /*b030*/  SYNCS.PHASECHK.TRANS64.TRYWAIT P1, [R6+URZ+0x31838], R9 ;  /* 0x03183809060075a7 */ /* 0x0022a4000802017f */
[----:B--2---:R-:W-:Y:S05]  /*b040*/  @!P1 NANOSLEEP.SYNCS 0x989680 ;  /* 0x009896800000995d */ /* 0x004fea0003900000 */
[----:B------:R-:W2:Y:S02]  /*b050*/  @!P1 SYNCS.PHASECHK.TRANS64 P1, [R6+URZ+0x31838], R9 ;  /* 0x03183809060095a7 */ /* 0x000ea4000802007f */
[----:B--2---:R-:W-:Y:S05]  /*b060*/  @!P1 BRA `(.L_x_450) ;  /* 0xfffffffc00f09947 */ /* 0x004fea000383ffff */
[----:B------:R-:W-:Y:S05]  /*b070*/  BRA `(.L_x_463) ;  /* 0xfffffff0005c7947 */ /* 0x000fea000383ffff */
.L_x_452:
[----:B------:R-:W-:-:S07]  /*b080*/  SHF.L.U32 R0, R8, 0x1f, RZ ;  /* 0x0000001f08007819 */ /* 0x000fce00000006ff */
.L_x_464:
[----:B-1----:R1:W2:Y:S02]  /*b090*/  SYNCS.PHASECHK.TRANS64.TRYWAIT P1, [R20+URZ+0x31820], R0 ;  /* 0x03182000140075a7 */ /* 0x0022a4000802017f */
[----:B--2---:R-:W-:Y:S05]  /*b0a0*/  @!P1 NANOSLEEP.SYNCS 0x989680 ;  /* 0x009896800000995d */ /* 0x004fea0003900000 */
[----:B------:R-:W2:Y:S02]  /*b0b0*/  @!P1 SYNCS.PHASECHK.TRANS64 P1, [R20+URZ+0x31820], R0 ;  /* 0x03182000140095a7 */ /* 0x000ea4000802007f */
[----:B--2---:R-:W-:Y:S05]  /*b0c0*/  @!P1 BRA `(.L_x_464) ;  /* 0xfffffffc00f09947 */ /* 0x004fea000383ffff */
[----:B------:R-:W-:Y:S05]  /*b0d0*/  BRA `(.L_x_465) ;  /* 0xfffffff4001c7947 */ /* 0x000fea000383ffff */
.L_x_455:
[----:B-1----:R1:W2:Y:S02]  /*b0e0*/  SYNCS.PHASECHK.TRANS64.TRYWAIT P1, [R6+URZ+0x31838], R3 ;  /* 0x03183803060075a7 */ /* 0x0022a4000802017f */
[----:B--2---:R-:W-:Y:S05]  /*b0f0*/  @!P1 NANOSLEEP.SYNCS 0x989680 ;  /* 0x009896800000995d */ /* 0x004fea0003900000 */
[----:B------:R-:W2:Y:S02]  /*b100*/  @!P1 SYNCS.PHASECHK.TRANS64 P1, [R6+URZ+0x31838], R3 ;  /* 0x03183803060095a7 */ /* 0x000ea4000802007f */
[----:B--2---:R-:W-:Y:S05]  /*b110*/  @!P1 BRA `(.L_x_455) ;  /* 0xfffffffc00f09947 */ /* 0x004fea000383ffff */
[----:B------:R-:W-:Y:S05]  /*b120*/  BRA `(.L_x_466) ;  /* 0xfffffff800007947 */ /* 0x000fea000383ffff */
.L_x_458:
[----:B-1----:R1:W2:Y:S02]  /*b130*/  SYNCS.PHASECHK.TRANS64.TRYWAIT P0, [R5+URZ], R2 ;  /* 0x00000002050075a7 */ /* 0x0022a4000800017f */
[----:B--2---:R-:W-:Y:S05]  /*b140*/  @!P0 NANOSLEEP.SYNCS 0x989680 ;  /* 0x009896800000895d */ /* 0x004fea0003900000 */
[----:B------:R-:W2:Y:S02]  /*b150*/  @!P0 SYNCS.PHASECHK.TRANS64 P0, [R5+URZ], R2 ;  /* 0x00000002050085a7 */ /* 0x000ea4000800007f */
[----:B--2---:R-:W-:Y:S05]  /*b160*/  @!P0 BRA `(.L_x_458) ;  /* 0xfffffffc00f08947 */ /* 0x004fea000383ffff */
[----:B------:R-:W-:Y:S05]  /*b170*/  BRA `(.L_x_467) ;  /* 0xfffffffc00147947 */ /* 0x000fea000383ffff */
.L_x_459:
[----:B-1----:R1:W2:Y:S02]  /*b180*/  SYNCS.PHASECHK.TRANS64.TRYWAIT P0, [R3+URZ], R0 ;  /* 0x00000000030075a7 */ /* 0x0022a4000800017f */
[----:B--2---:R-:W-:Y:S05]  /*b190*/  @!P0 NANOSLEEP.SYNCS 0x989680 ;  /* 0x009896800000895d */ /* 0x004fea0003900000 */
[----:B------:R-:W2:Y:S02]  /*b1a0*/  @!P0 SYNCS.PHASECHK.TRANS64 P0, [R3+URZ], R0 ;  /* 0x00000000030085a7 */ /* 0x000ea4000800007f */
[----:B--2---:R-:W-:Y:S05]  /*b1b0*/  @!P0 BRA `(.L_x_459) ;  /* 0xfffffffc00f08947 */ /* 0x004fea000383ffff */
[----:B------:R-:W-:Y:S05]  /*b1c0*/  BRA `(.L_x_468) ;  /* 0xfffffffc00247947 */ /* 0x000fea000383ffff */
.L_x_469:
        /* <DEDUP_REMOVED lines=11> */
.L_x_1150:


//--------------------- .text._ZN7cutlass13device_kernelIN5flash11enable_sm90INS1_16FlashAttnBwdSm90INS1_25CollectiveMainloopBwdSm90ILi2ELi1ELi1EN4cute5tupleIJNS5_1CILi1EEES8_S8_EEENS6_IJNS7_ILi64EEENS7_ILi80EEENS7_ILi256EEEEEENS_6half_tEfNS_4arch4Sm90ELb0ELb1ELb0ELb1ELb0ELb0ELb1ELb1ELi2ELi1ELi1ELi1ELb0EEENS1_21CollectiveEpilogueBwdISD_SE_SG_Li256ELb1ELb1ELi2EEENS1_19SingleTileSchedulerILb1ELb0ELb0ELi80EEEEEEEEEvNT_6ParamsE --------------------------
	.section	.text._ZN7cutlass13device_kernelIN5flash11enable_sm90INS1_16FlashAttnBwdSm90INS1_25CollectiveMainloopBwdSm90ILi2ELi1ELi1EN4cute5tupleIJNS5_1CILi1EEES8_S8_EEENS6_IJNS7_ILi64EEENS7_ILi80EEENS7_ILi256EEEEEENS_6half_tEfNS_4arch4Sm90ELb0ELb1ELb0ELb1ELb0ELb0ELb1ELb1ELi2ELi1ELi1ELi1ELb0EEENS1_21CollectiveEpilogueBwdISD_SE_SG_Li256ELb1ELb1ELi2EEENS1_19SingleTileSchedulerILb1ELb0ELb0ELi80EEEEEEEEEvNT_6ParamsE,"ax",@progbits
	.align	128
.text._ZN7cutlass13device_kernelIN5flash11enable_sm90INS1_16FlashAttnBwdSm90INS1_25CollectiveMainloopBwdSm90ILi2ELi1ELi1EN4cute5tupleIJNS5_1CILi1EEES8_S8_EEENS6_IJNS7_ILi64EEENS7_ILi80EEENS7_ILi256EEEEEENS_6half_tEfNS_4arch4Sm90ELb0ELb1ELb0ELb1ELb0ELb0ELb1ELb1ELi2ELi1ELi1ELi1ELb0EEENS1_21CollectiveEpilogueBwdISD_SE_SG_Li256ELb1ELb1ELi2EEENS1_19SingleTileSchedulerILb1ELb0ELb0ELi80EEEEEEEEEvNT_6ParamsE:
        .type           _ZN7cutlass13device_kernelIN5flash11enable_sm90INS1_16FlashAttnBwdSm90INS1_25CollectiveMainloopBwdSm90ILi2ELi1ELi1EN4cute5tupleIJNS5_1CILi1EEES8_S8_EEENS6_IJNS7_ILi64EEENS7_ILi80EEENS7_ILi256EEEEEENS_6half_tEfNS_4arch4Sm90ELb0ELb1ELb0ELb1ELb0ELb0ELb1ELb1ELi2ELi1ELi1ELi1ELb0EEENS1_21CollectiveEpilogueBwdISD_SE_SG_Li256ELb1ELb1ELi2EEENS1_19SingleTileSchedulerILb1ELb0ELb0ELi80EEEEEEEEEvNT_6ParamsE,@function
        .size           _ZN7cutlass13device_kernelIN5flash11enable_sm90INS1_16FlashAttnBwdSm90INS1_25CollectiveMainloopBwdSm90ILi2ELi1ELi1EN4cute5tupleIJNS5_1CILi1EEES8_S8_EEENS6_IJNS7_ILi64EEENS7_ILi80EEENS7_ILi256EEEEEENS_6half_tEfNS_4arch4Sm90ELb0ELb1ELb0ELb1ELb0ELb0ELb1ELb1ELi2ELi1ELi1ELi1ELb0EEENS1_21CollectiveEpilogueBwdISD_SE_SG_Li256ELb1ELb1ELi2EEENS1_19SingleTileSchedulerILb1ELb0ELb0ELi80EEEEEEEEEvNT_6ParamsE,(.L_x_1151 - _ZN7cutlass13device_kernelIN5flash11enable_sm90INS1_16FlashAttnBwdSm90INS1_25CollectiveMainloopBwdSm90ILi2ELi1ELi1EN4cute5tupleIJNS5_1CILi1EEES8_S8_EEENS6_IJNS7_ILi64EEENS7_ILi80EEENS7_ILi256EEEEEENS_6half_tEfNS_4arch4Sm90ELb0ELb1ELb0ELb1ELb0ELb0ELb1ELb1ELi2ELi1ELi1ELi1ELb0EEENS1_21CollectiveEpilogueBwdISD_SE_SG_Li256ELb1ELb1ELi2EEENS1_19SingleTileSchedulerILb1ELb0ELb0ELi80EEEEEEEEEvNT_6ParamsE)
        .other          _ZN7cutlass13device_kernelIN5flash11enable_sm90INS1_16FlashAttnBwdSm90INS1_25CollectiveMainloopBwdSm90ILi2ELi1ELi1EN4cute5tupleIJNS5_1CILi1EEES8_S8_EEENS6_IJNS7_ILi64EEENS7_ILi80EEENS7_ILi256EEEEEENS_6half_tEfNS_4arch4Sm90ELb0ELb1ELb0ELb1ELb0ELb0ELb1ELb1ELi2ELi1ELi1ELi1ELb0EEENS1_21CollectiveEpilogueBwdISD_SE_SG_Li256ELb1ELb1ELi2EEENS1_19SingleTileSchedulerILb1ELb0ELb0ELi80EEEEEEEEEvNT_6ParamsE,@"STO_CUDA_ENTRY STV_DEFAULT"
_ZN7cutlass13device_kernelIN5flash11enable_sm90INS1_16FlashAttnBwdSm90INS1_25CollectiveMainloopBwdSm90ILi2ELi1ELi1EN4cute5tupleIJNS5_1CILi1EEES8_S8_EEENS6_IJNS7_ILi64EEENS7_ILi80EEENS7_ILi256EEEEEENS_6half_tEfNS_4arch4Sm90ELb0ELb1ELb0ELb1ELb0ELb0ELb1ELb1ELi2ELi1ELi1ELi1ELb0EEENS1_21CollectiveEpilogueBwdISD_SE_SG_Li256ELb1ELb1ELi2EEENS1_19SingleTileSchedulerILb1ELb0ELb0ELi80EEEEEEEEEvNT_6ParamsE:
[----:B------:R-:W0:Y:S02]  /*0000*/  LDC R1, c[0x0][0x28] ;  /* 0x00000a00ff017b82 */ /* 0x000e240000000800 */
[----:B0-----:R-:W-:Y:S01]  /*0010*/  VIADD R1, R1, 0xfffffff8 ;  /* 0xfffffff801017836 */ /* 0x001fe20000000000 */
[----:B------:R-:W0:Y:S01]  /*0020*/  S2R R21, SR_TID.X ;  /* 0x0000000000157919 */ /* 0x000e220000002100 */
[----:B------:R-:W-:Y:S01]  /*0030*/  ELECT P0, URZ, PT ;  /* 0x00000000003f782f */ /* 0x000fe20003800000 */
[----:B------:R-:W-:Y:S01]  /*0040*/  BSSY B0, `(.L_x_470) ;  /* 0x0000014000007945 */ /* 0x000fe20003800000 */
[----:B0-----:R-:W-:-:S05]  /*0050*/  SHF.R.U32.HI R0, RZ, 0x5, R21 ;  /* 0x00000005ff007819 */ /* 0x001fca0000011615 */
[----:B------:R-:W0:Y:S02]  /*0060*/  SHFL.IDX PT, R2, R0, RZ, 0x1f ;  /* 0x00001fff00027589 */ /* 0x000e2400000e0000 */
[----:B0-----:R-:W-:Y:S02]  /*0070*/  ISETP.EQ.AND P0, PT, R2, RZ, P0 ;  /* 0x000000ff0200720c */ /* 0x001fe40000702270 */
        /* <DEDUP_REMOVED lines=16> */
.L_x_471:
[----:B------:R-:W-:Y:S05]  /*0180*/  BSYNC B0 ;  /* 0x0000000000007941 */ /* 0x000fea0003800000 */
.L_x_470:
[----:B------:R-:W-:Y:S01]  /*0190*/  VOTEU.ANY UP0, P0 ;  /* 0x00000000003f7886 */ /* 0x000fe20000000100 */
[----:B------:R-:W0:Y:S01]  /*01a0*/  SHFL.IDX PT, R2, R2, RZ, 0x1f ;  /* 0x00001fff02027589 */ /* 0x000e2200000e0000 */
[----:B------:R-:W-:Y:S01]  /*01b0*/  UMOV UR4, 0x1 ;  /* 0x0000000100047882 */ /* 0x000fe20000000000 */
[----:B------:R-:W-:Y:S02]  /*01c0*/  VOTEU.ANY UP1, P0 ;  /* 0x00000000003f7886 */ /* 0x000fe40000020100 */
[----:B------:R-:W1:Y:S01]  /*01d0*/  @UP0 S2UR UR7, SR_CgaCtaId ;  /* 0x00000000000709c3 */ /* 0x000e620000008800 */
[----:B------:R-:W-:Y:S01]  /*01e0*/  @UP0 UMOV UR6, 0x400 ;  /* 0x0000040000060882 */ /* 0x000fe20000000000 */
[----:B------:R-:W-:-:S04]  /*01f0*/  @UP0 UIADD3 UR4, -UR4, 0x100000, URZ ;  /* 0x0010000004040890 */ /* 0x000fc8000fffe13f */
[----:B------:R-:W-:Y:S02]  /*0200*/  @UP0 USHF.L.U32 UR5, UR4, 0xb, URZ ;  /* 0x0000000b04050899 */ /* 0x000fe4000800063f */
[----:B------:R-:W-:Y:S01]  /*0210*/  @UP0 USHF.L.U32 UR4, UR4, 0x1, URZ ;  /* 0x0000000104040899 */ /* 0x000fe2000800063f */
[----:B------:R-:W2:Y:S01]  /*0220*/  SHFL.IDX PT, R3, R0, RZ, 0x1f ;  /* 0x00001fff00037589 */ /* 0x000ea200000e0000 */
[----:B0-----:R-:W-:Y:S01]  /*0230*/  R2UR UR8, R2 ;  /* 0x00000000020872ca */ /* 0x001fe200000e0000 */
[----:B-1----:R-:W-:-:S03]  /*0240*/  @UP0 ULEA UR6, UR7, UR6, 0x18 ;  /* 0x0000000607060291 */ /* 0x002fc6000f8ec03f */
[----:B------:R-:W-:Y:S01]  /*0250*/  UMOV UR7, 0x1 ;  /* 0x0000000100077882 */ /* 0x000fe20000000000 */
[----:B--2---:R-:W-:-:S08]  /*0260*/  ISETP.NE.AND P1, PT, R3, RZ, PT ;  /* 0x000000ff0300720c */ /* 0x004fd00003f25270 */
[----:B------:R-:W-:Y:S01]  /*0270*/  UISETP.NE.AND UP0, UPT, UR8, URZ, UPT ;  /* 0x0000003f0800728c */ /* 0x000fe2000bf05270 */
[----:B------:R-:W0:Y:S02]  /*0280*/  FENCE.VIEW.ASYNC.S ;  /* 0x00000000000073c6 */ /* 0x000e240000000000 */
[----:B0-----:R0:W1:Y:S02]  /*0290*/  @UP1 SYNCS.EXCH.64 URZ, [UR6+0x31600], UR4 ;  /* 0x03160004063f15b2 */ /* 0x0010640008000100 */
[----:B0-----:R-:W-:-:S06]  /*02a0*/  USEL UR4, UR7, 0x2, !UP0 ;  /* 0x0000000207047887 */ /* 0x001fcc000c000000 */
[----:B------:R-:W-:-:S05]  /*02b0*/  IMAD.U32 R2, RZ, RZ, UR4 ;  /* 0x00000004ff027e24 */ /* 0x000fca000f8e00ff */
[----:B------:R0:W-:Y:S01]  /*02c0*/  STL [R1], R2 ;  /* 0x0000000201007387 */ /* 0x0001e20000100800 */
[----:B------:R-:W-:Y:S05]  /*02d0*/  @P1 BRA `(.L_x_472) ;  /* 0x0000000000481947 */ /* 0x000fea0003800000 */
[----:B------:R-:W2:Y:S01]  /*02e0*/  S2UR UR5, SR_CgaCtaId ;  /* 0x00000000000579c3 */ /* 0x000ea20000008800 */
        /* <DEDUP_REMOVED lines=12> */
[----:B--2---:R2:W3:Y:S08]  /*03b0*/  SYNCS.EXCH.64 URZ, [UR8+0x31610], UR6 ;  /* 0x03161006083f75b2 */ /* 0x0044f00008000100 */
[----:B------:R2:W4:Y:S01]  /*03c0*/  SYNCS.EXCH.64 URZ, [UR8+0x31620], UR4 ;  /* 0x03162004083f75b2 */ /* 0x0005220008000100 */
[----:B------:R2:W0:Y:S01]  /*03d0*/  SYNCS.EXCH.64 URZ, [UR8+0x31618], UR6 ;  /* 0x03161806083f75b2 */ /* 0x0004220008000100 */
[----:B------:R2:W0:Y:S01]  /*03e0*/  SYNCS.EXCH.64 URZ, [UR8+0x31628], UR4 ;  /* 0x03162804083f75b2 */ /* 0x0004220008000100 */
[----:B------:R-:W-:Y:S01]  /*03f0*/  NOP ;  /* 0x0000000000007918 */ /* 0x000fe20000000000 */
.L_x_472:
[----:B0-----:R-:W0:Y:S01]  /*0400*/  SHFL.IDX PT, R2, R0, RZ, 0x1f ;  /* 0x00001fff00027589 */ /* 0x001e2200000e0000 */
[----:B------:R-:W-:Y:S01]  /*0410*/  NOP ;  /* 0x0000000000007918 */ /* 0x000fe20000000000 */
[----:B0-----:R-:W-:-:S13]  /*0420*/  ISETP.NE.AND P0, PT, R2, RZ, PT ;  /* 0x000000ff0200720c */ /* 0x001fda0003f05270 */
[----:B------:R-:W-:Y:S05]  /*0430*/  @P0 BRA `(.L_x_473) ;  /* 0x0000000000400947 */ /* 0x000fea0003800000 */
[----:B--2---:R-:W0:Y:S01]  /*0440*/  S2UR UR5, SR_CgaCtaId ;  /* 0x00000000000579c3 */ /* 0x004e220000008800 */
[----:B------:R-:W-:Y:S01]  /*0450*/  UMOV UR4, 0x400 ;  /* 0x0000040000047882 */ /* 0x000fe20000000000 */
[----:B------:R-:W-:Y:S01]  /*0460*/  UMOV UR6, 0x1 ;  /* 0x0000000100067882 */ /* 0x000fe20000000000 */
[----:B------:R-:W-:Y:S01]  /*0470*/  UMOV UR7, 0x100 ;  /* 0x0000010000077882 */ /* 0x000fe20000000000 */
[----:B------:R-:W-:Y:S01]  /*0480*/  ELECT P0, URZ, PT ;  /* 0x00000000003f782f */ /* 0x000fe20003800000 */
[----:B0-----:R-:W-:Y:S02]  /*0490*/  ULEA UR8, UR5, UR4, 0x18 ;  /* 0x0000000405087291 */ /* 0x001fe4000f8ec03f */
[----:B------:R-:W-:-:S04]  /*04a0*/  UIADD3 UR4, -UR6, 0x100000, URZ ;  /* 0x0010000006047890 */ /* 0x000fc8000fffe13f */
[----:B------:R-:W-:Y:S02]  /*04b0*/  USHF.L.U32 UR5, UR4, 0xb, URZ ;  /* 0x0000000b04057899 */ /* 0x000fe4000800063f */
[----:B------:R-:W-:Y:S02]  /*04c0*/  USHF.L.U32 UR4, UR4, 0x1, URZ ;  /* 0x0000000104047899 */ /* 0x000fe4000800063f */
[----:B------:R-:W-:-:S04]  /*04d0*/  UIADD3 UR6, -UR7, 0x100000, URZ ;  /* 0x0010000007067890 */ /* 0x000fc8000fffe13f */
[----:B------:R-:W-:Y:S02]  /*04e0*/  USHF.L.U32 UR7, UR6, 0xb, URZ ;  /* 0x0000000b06077899 */ /* 0x000fe4000800063f */
[----:B------:R-:W-:Y:S01]  /*04f0*/  USHF.L.U32 UR6, UR6, 0x1, URZ ;  /* 0x0000000106067899 */ /* 0x000fe2000800063f */
[----:B------:R-:W0:Y:S03]  /*0500*/  FENCE.VIEW.ASYNC.S ;  /* 0x00000000000073c6 */ /* 0x000e260000000000 */
[----:B0-----:R0:W2:Y:S08]  /*0510*/  SYNCS.EXCH.64 URZ, [UR8+0x31630], UR4 ;  /* 0x03163004083f75b2 */ /* 0x0010b00008000100 */
[----:B------:R0:W0:Y:S01]  /*0520*/  SYNCS.EXCH.64 URZ, [UR8+0x31638], UR6 ;  /* 0x03163806083f75b2 */ /* 0x0000220008000100 */
[----:B------:R-:W-:Y:S01]  /*0530*/  NOP ;  /* 0x0000000000007918 */ /* 0x000fe20000000000 */
.L_x_473:
[----:B------:R-:W-:Y:S01]  /*0540*/  PLOP3.LUT P0, PT, PT, PT, UP0, 0x80, 0x0 ;  /* 0x000000000000781c */ /* 0x000fe20003f0f008 */
[----:B------:R-:W-:Y:S01]  /*0550*/  NOP ;  /* 0x0000000000007918 */ /* 0x000fe20000000000 */
[----:B------:R-:W-:Y:S01]  /*0560*/  BSSY B0, `(.L_x_474) ;  /* 0x0000f0b000007945 */ /* 0x000fe20003800000 */
[----:B------:R-:W-:Y:S01]  /*0570*/  LOP3.LUT R11, R21, 0x7f, RZ, 0xc0, !PT ;  /* 0x0000007f150b7812 */ /* 0x000fe200078ec0ff */
[----:B01234-:R-:W-:Y:S09]  /*0580*/  BAR.SYNC.DEFER_BLOCKING 0x0 ;  /* 0x0000000000007b1d */ /* 0x01fff20000010000 */
[----:B------:R-:W-:Y:S05]  /*0590*/  @!P0 BRA `(.L_x_475) ;  /* 0x000000cc004c8947 */ /* 0x000fea0003800000 */
.L_x_476:
        /* <DEDUP_REMOVED lines=15> */
.L_x_477:
        /* <DEDUP_REMOVED lines=11> */
.L_x_479:
[----:B------:R-:W2:Y:S02]  /*0740*/  LDC R0, c[0x0][0x8bc] ;  /* 0x00022f00ff007b82 */ /* 0x000ea40000000800 */
.L_x_478:
[----:B0-----:R-:W-:-:S05]  /*0750*/  IMAD R11, R2, 0x50, RZ ;  /* 0x00000050020b7824 */ /* 0x001fca00078e02ff */
[----:B--2--5:R-:W-:-:S04]  /*0760*/  ISETP.GE.AND P0, PT, R11, R0, PT ;  /* 0x000000000b00720c */ /* 0x024fc80003f06270 */
[----:B-1----:R-:W-:-:S04]  /*0770*/  SEL R234, R7, 0xffffffff, !P0 ;  /* 0xffffffff07ea7807 */ /* 0x002fc80004000000 */
[----:B------:R-:W-:-:S13]  /*0780*/  ISETP.GE.AND P0, PT, R234, RZ, PT ;  /* 0x000000ffea00720c */ /* 0x000fda0003f06270 */
[----:B------:R-:W-:Y:S05]  /*0790*/  @!P0 BRA `(.L_x_480) ;  /* 0x000000ec009c8947 */ /* 0x000fea0003800000 */
[----:B------:R-:W0:Y:S01]  /*07a0*/  LDC.64 R6, c[0x0][0x770] ;  /* 0x0001dc00ff067b82 */ /* 0x000e220000000a00 */
[----:B------:R-:W-:-:S07]  /*07b0*/  ULDC.64 UR6, c[0x0][0x208] ;  /* 0x0000820000067ab9 */ /* 0x000fce0000000a00 */
[----:B------:R-:W1:Y:S08]  /*07c0*/  LDC.64 R8, c[0x0][0x780] ;  /* 0x0001e000ff087b82 */ /* 0x000e700000000a00 */
[----:B------:R-:W2:Y:S01]  /*07d0*/  LDC.64 R4, c[0x0][0x770] ;  /* 0x0001dc00ff047b82 */ /* 0x000ea20000000a00 */
[----:B0-----:R-:W-:-:S04]  /*07e0*/  ISETP.NE.U32.AND P1, PT, R6, RZ, PT ;  /* 0x000000ff0600720c */ /* 0x001fc80003f25070 */
[----:B------:R-:W-:Y:S02]  /*07f0*/  ISETP.NE.AND.EX P1, PT, R7, RZ, PT, P1 ;  /* 0x000000ff0700720c */ /* 0x000fe40003f25310 */
[----:B-1----:R-:W-:-:S04]  /*0800*/  ISETP.NE.U32.AND P0, PT, R8, RZ, PT ;  /* 0x000000ff0800720c */ /* 0x002fc80003f05070 */
[----:B------:R-:W-:Y:S01]  /*0810*/  ISETP.NE.AND.EX P0, PT, R9, RZ, PT, P0 ;  /* 0x000000ff0900720c */ /* 0x000fe20003f05300 */
[----:B--2---:R-:W-:-:S06]  /*0820*/  IMAD.WIDE R8, R234, 0x4, R4 ;  /* 0x00000004ea087825 */ /* 0x004fcc00078e0204 */
[----:B------:R-:W2:Y:S06]  /*0830*/  @P1 LDG.E R3, desc[UR6][R8.64] ;  /* 0x0000000608031981 */ /* 0x000eac000c1e1900 */
[----:B------:R-:W0:Y:S08]  /*0840*/  @P0 LDC.64 R6, c[0x0][0x780] ;  /* 0x0001e000ff060b82 */ /* 0x000e300000000a00 */
[----:B------:R-:W1:Y:S01]  /*0850*/  LDC R0, c[0x0][0x290] ;  /* 0x0000a400ff007b82 */ /* 0x000e620000000800 */
[----:B------:R-:W-:-:S02]  /*0860*/  ULDC UR4, c[0x0][0x280] ;  /* 0x0000a00000047ab9 */ /* 0x000fc40000000800 */
[----:B------:R-:W-:Y:S01]  /*0870*/  IMAD.U32 R5, RZ, RZ, UR4 ;  /* 0x00000004ff057e24 */ /* 0x000fe2000f8e00ff */
[----:B------:R-:W-:Y:S02]  /*0880*/  ULDC.64 UR4, c[0x0][0x788] ;  /* 0x0001e20000047ab9 */ /* 0x000fe40000000a00 */
[----:B------:R-:W-:-:S04]  /*0890*/  ISETP.NE.U32.AND P2, PT, RZ, UR4, PT ;  /* 0x00000004ff007c0c */ /* 0x000fc8000bf45070 */
[----:B------:R-:W-:Y:S01]  /*08a0*/  ISETP.NE.AND.EX P2, PT, RZ, UR5, PT, P2 ;  /* 0x00000005ff007c0c */ /* 0x000fe2000bf45320 */
[----:B0-----:R-:W-:-:S05]  /*08b0*/  @P0 IMAD.WIDE R6, R234, 0x4, R6 ;  /* 0x00000004ea060825 */ /* 0x001fca00078e0206 */
        /* <DEDUP_REMOVED lines=12> */
.L_x_481:
[----:B------:R-:W-:Y:S01]  /*0980*/  @P1 LOP3.LUT R3, R4, 0xffffc000, RZ, 0xc0, !PT ;  /* 0xffffc00004031812 */ /* 0x000fe200078ec0ff */
[----:B------:R-:W-:Y:S06]  /*0990*/  @!P2 BRA `(.L_x_482) ;  /* 0x000000000014a947 */ /* 0x000fec0003800000 */
[----:B------:R-:W0:Y:S01]  /*09a0*/  LDC.64 R6, c[0x0][0x788] ;  /* 0x0001e200ff067b82 */ /* 0x000e220000000a00 */
[----:B------:R-:W-:Y:S01]  /*09b0*/  ULDC.64 UR4, c[0x0][0x208] ;  /* 0x0000820000047ab9 */ /* 0x000fe20000000a00 */
[----:B0-----:R-:W-:-:S05]  /*09c0*/  IMAD.WIDE R6, R234, 0x4, R6 ;  /* 0x00000004ea067825 */ /* 0x001fca00078e0206 */
[----:B------:R0:W5:Y:S01]  /*09d0*/  LDG.E R0, desc[UR4][R6.64] ;  /* 0x0000000406007981 */ /* 0x000162000c1e1900 */
[----:B------:R-:W-:Y:S05]  /*09e0*/  BRA `(.L_x_483) ;  /* 0x0000000000287947 */ /* 0x000fea0003800000 */
.L_x_482:
        /* <DEDUP_REMOVED lines=10> */
.L_x_483:
[----:B-----5:R-:W-:Y:S01]  /*0a90*/  VIADD R4, R5, 0x3f ;  /* 0x0000003f05047836 */ /* 0x020fe20000000000 */
[----:B------:R-:W-:Y:S01]  /*0aa0*/  ISETP.GE.AND P2, PT, R2, RZ, PT ;  /* 0x000000ff0200720c */ /* 0x000fe20003f46270 */
[----:B------:R-:W-:Y:S01]  /*0ab0*/  ULDC UR4, c[0x0][0x74c] ;  /* 0x0001d30000047ab9 */ /* 0x000fe20000000800 */
[----:B0-----:R-:W-:Y:S02]  /*0ac0*/  IADD3 R6, R11, R5, -R0 ;  /* 0x000000050b067210 */ /* 0x001fe40007ffe800 */
[----:B------:R-:W-:Y:S02]  /*0ad0*/  SHF.R.S32.HI R7, RZ, 0x1f, R4 ;  /* 0x0000001fff077819 */ /* 0x000fe40000011404 */
[----:B------:R-:W-:Y:S01]  /*0ae0*/  PLOP3.LUT P0, PT, PT, PT, PT, 0x80, 0x0 ;  /* 0x000000000000781c */ /* 0x000fe20003f0f070 */
[----:B------:R-:W-:Y:S01]  /*0af0*/  VIADD R6, R6, -UR4 ;  /* 0x8000000406067c36 */ /* 0x000fe20008000000 */
[----:B------:R-:W-:-:S04]  /*0b00*/  LEA.HI R7, R7, R4, RZ, 0x6 ;  /* 0x0000000407077211 */ /* 0x000fc800078f30ff */
[----:B------:R-:W-:Y:S02]  /*0b10*/  SHF.R.S32.HI R7, RZ, 0x6, R7 ;  /* 0x00000006ff077819 */ /* 0x000fe40000011407 */
[----:B------:R-:W-:Y:S02]  /*0b20*/  SHF.R.S32.HI R9, RZ, 0x1f, R6 ;  /* 0x0000001fff097819 */ /* 0x000fe40000011406 */
[----:B------:R-:W-:Y:S02]  /*0b30*/  R2UR UR61, R7 ;  /* 0x00000000073d72ca */ /* 0x000fe400000e0000 */
[----:B------:R-:W-:Y:S01]  /*0b40*/  LEA.HI R9, R9, R6, RZ, 0x6 ;  /* 0x0000000609097211 */ /* 0x000fe200078f30ff */
[----:B------:R-:W-:-:S12]  /*0b50*/  @!P2 BRA `(.L_x_484) ;  /* 0x000000000024a947 */ /* 0x000fd80003800000 */
[----:B------:R-:W-:Y:S01]  /*0b60*/  IADD3 R4, -R0, 0x8f, R5 ;  /* 0x0000008f00047810 */ /* 0x000fe20007ffe105 */
[----:B------:R-:W-:-:S03]  /*0b70*/  ULDC UR4, c[0x0][0x748] ;  /* 0x0001d20000047ab9 */ /* 0x000fc60000000800 */
[----:B------:R-:W-:-:S04]  /*0b80*/  IADD3 R4, R4, UR4, R11 ;  /* 0x0000000404047c10 */ /* 0x000fc8000fffe00b */
[----:B------:R-:W-:-:S04]  /*0b90*/  SHF.R.S32.HI R7, RZ, 0x1f, R4 ;  /* 0x0000001fff077819 */ /* 0x000fc80000011404 */
[----:B------:R-:W-:-:S04]  /*0ba0*/  LEA.HI R7, R7, R4, RZ, 0x6 ;  /* 0x0000000407077211 */ /* 0x000fc800078f30ff */
[----:B------:R-:W-:-:S04]  /*0bb0*/  SHF.R.S32.HI R7, RZ, 0x6, R7 ;  /* 0x00000006ff077819 */ /* 0x000fc80000011407 */
[----:B------:R-:W-:-:S13]  /*0bc0*/  R2UR UR4, R7 ;  /* 0x00000000070472ca */ /* 0x000fda00000e0000 */
[----:B------:R-:W-:-:S04]  /*0bd0*/  UISETP.LT.AND UP0, UPT, UR61, UR4, UPT ;  /* 0x000000043d00728c */ /* 0x000fc8000bf01270 */
[----:B------:R-:W-:-:S12]  /*0be0*/  USEL UR61, UR61, UR4, UP0 ;  /* 0x000000043d3d7287 */ /* 0x000fd80008000000 */
.L_x_484:
[----:B------:R-:W-:Y:S02]  /*0bf0*/  SHF.R.S32.HI R9, RZ, 0x6, R9 ;  /* 0x00000006ff097819 */ /* 0x000fe40000011409 */
[----:B------:R-:W-:Y:S02]  /*0c00*/  CS2R R134, SRZ ;  /* 0x0000000000867805 */ /* 0x000fe4000001ff00 */
[----:B------:R-:W-:Y:S02]  /*0c10*/  CS2R R132, SRZ ;  /* 0x0000000000847805 */ /* 0x000fe4000001ff00 */
[----:B------:R-:W-:Y:S02]  /*0c20*/  CS2R R130, SRZ ;  /* 0x0000000000827805 */ /* 0x000fe4000001ff00 */
[----:B------:R-:W-:Y:S02]  /*0c30*/  VIMNMX R9, RZ, R9, !PT ;  /* 0x00000009ff097248 */ /* 0x000fe40007fe0100 */
[----:B------:R-:W-:-:S02]  /*0c40*/  CS2R R128, SRZ ;  /* 0x0000000000807805 */ /* 0x000fc4000001ff00 */
[----:B------:R-:W-:Y:S02]  /*0c50*/  CS2R R94, SRZ ;  /* 0x00000000005e7805 */ /* 0x000fe4000001ff00 */
[----:B------:R-:W-:Y:S02]  /*0c60*/  CS2R R92, SRZ ;  /* 0x00000000005c7805 */ /* 0x000fe4000001ff00 */
[----:B------:R-:W-:Y:S02]  /*0c70*/  ISETP.LT.AND P2, PT, R9, UR61, PT ;  /* 0x0000003d09007c0c */ /* 0x000fe4000bf41270 */
        /* <DEDUP_REMOVED lines=73> */
[----:B------:R-:W-:Y:S01]  /*1110*/  CS2R R136, SRZ ;  /* 0x0000000000887805 */ /* 0x000fe2000001ff00 */
[----:B------:R-:W-:Y:S06]  /*1120*/  @!P2 BRA `(.L_x_485) ;  /* 0x0000007c00b0a947 */ /* 0x000fec0003800000 */
[----:B------:R-:W0:Y:S01]  /*1130*/  S2R R4, SR_CgaCtaId ;  /* 0x0000000000047919 */ /* 0x000e220000008800 */
[----:B------:R-:W-:Y:S01]  /*1140*/  MOV R17, 0x400 ;  /* 0x0000040000117802 */ /* 0x000fe20000000f00 */
[----:B------:R-:W-:Y:S01]  /*1150*/  VIADD R21, R21, 0xffffff80 ;  /* 0xffffff8015157836 */ /* 0x000fe20000000000 */
[----:B------:R-:W-:Y:S02]  /*1160*/  SHF.L.U32 R12, RZ, 0x1f, RZ ;  /* 0x0000001fff0c7819 */ /* 0x000fe400000006ff */
[----:B0-----:R-:W-:Y:S02]  /*1170*/  LEA R17, R4, R17, 0x18 ;  /* 0x0000001104117211 */ /* 0x001fe400078ec0ff */
[----:B------:R-:W-:Y:S02]  /*1180*/  SHF.R.S32.HI R4, RZ, 0x1f, R21 ;  /* 0x0000001fff047819 */ /* 0x000fe40000011415 */
[----:B------:R-:W0:Y:S02]  /*1190*/  SYNCS.PHASECHK.TRANS64.TRYWAIT P0, [R17+URZ+0x31600], R12 ;  /* 0x0316000c110075a7 */ /* 0x000e24000800017f */
[----:B------:R-:W-:-:S02]  /*11a0*/  LEA.HI R6, R4, R21, RZ, 0x7 ;  /* 0x0000001504067211 */ /* 0x000fc400078f38ff */
[CC--:B------:R-:W-:Y:S02]  /*11b0*/  LEA.HI R10, R4.reuse, R21.reuse, RZ, 0x5 ;  /* 0x00000015040a7211 */ /* 0x0c0fe400078f28ff */
[----:B------:R-:W-:Y:S02]  /*11c0*/  SHF.R.S32.HI R7, RZ, 0x7, R6 ;  /* 0x00000007ff077819 */ /* 0x000fe40000011406 */
[----:B------:R-:W-:-:S03]  /*11d0*/  LEA.HI R4, R4, R21, RZ, 0x4 ;  /* 0x0000001504047211 */ /* 0x000fc600078f20ff */
[----:B------:R1:W2:Y:S02]  /*11e0*/  SHFL.IDX PT, R8, R7, RZ, 0x1f ;  /* 0x00001fff07087589 */ /* 0x0002a400000e0000 */
[----:B012---:R-:W-:Y:S05]  /*11f0*/  @P0 BRA `(.L_x_486) ;  /* 0x0000000000080947 */ /* 0x007fea0003800000 */
[----:B------:R-:W0:Y:S02]  /*1200*/  SYNCS.PHASECHK.TRANS64.TRYWAIT P0, [R17+URZ+0x31600], R12 ;  /* 0x0316000c110075a7 */ /* 0x000e24000800017f */
[----:B0-----:R-:W-:Y:S05]  /*1210*/  @!P0 BRA `(.L_x_487) ;  /* 0x000000e400048947 */ /* 0x001fea0003800000 */
.L_x_486:
[----:B------:R-:W2:Y:S01]  /*1220*/  LDL R11, [R1] ;  /* 0x00000000010b7983 */ /* 0x000ea20000100800 */
[----:B------:R-:W-:Y:S01]  /*1230*/  LOP3.LUT R6, R6, 0xffffff80, RZ, 0xc0, !PT ;  /* 0xffffff8006067812 */ /* 0x000fe200078ec0ff */
[----:B------:R-:W1:Y:S01]  /*1240*/  S2UR UR4, SR_CTAID.Y ;  /* 0x00000000000479c3 */ /* 0x000e620000002600 */
[----:B------:R-:W-:Y:S01]  /*1250*/  LOP3.LUT R4, R4, 0xffffff0, RZ, 0xc0, !PT ;  /* 0x0ffffff004047812 */ /* 0x000fe200078ec0ff */
[----:B------:R-:W-:Y:S01]  /*1260*/  IMAD R20, R2, -0x50, RZ ;  /* 0xffffffb002147824 */ /* 0x000fe200078e02ff */
[----:B0-----:R-:W-:Y:S01]  /*1270*/  SHF.R.S32.HI R12, RZ, 0x5, R10 ;  /* 0x00000005ff0c7819 */ /* 0x001fe2000001140a */
[----:B------:R-:W-:Y:S01]  /*1280*/  IMAD.IADD R230, R0, 0x1, -R5 ;  /* 0x0000000100e67824 */ /* 0x000fe200078e0a05 */
[----:B------:R-:W-:Y:S01]  /*1290*/  SEL R229, R234, RZ, !P1 ;  /* 0x000000ffeae57207 */ /* 0x000fe20004800000 */
[----:B------:R-:W-:Y:S01]  /*12a0*/  IMAD.IADD R4, R21, 0x1, -R4 ;  /* 0x0000000115047824 */ /* 0x000fe200078e0a04 */
[----:B------:R-:W-:Y:S01]  /*12b0*/  CS2R R134, SRZ ;  /* 0x0000000000867805 */ /* 0x000fe2000001ff00 */
[----:B------:R-:W0:Y:S01]  /*12c0*/  LDC.64 R18, c[0x0][0x2d8] ;  /* 0x0000b600ff127b82 */ /* 0x000e220000000a00 */
[----:B------:R-:W-:Y:S01]  /*12d0*/  IMAD.IADD R232, R20, 0x1, R0 ;  /* 0x0000000114e87824 */ /* 0x000fe200078e0200 */
[----:B------:R-:W-:Y:S01]  /*12e0*/  CS2R R132, SRZ ;  /* 0x0000000000847805 */ /* 0x000fe2000001ff00 */
[----:B------:R-:W-:Y:S01]  /*12f0*/  IMAD R16, R7, 0x40, R4 ;  /* 0x0000004007107824 */ /* 0x000fe200078e0204 */
[----:B------:R-:W-:Y:S01]  /*1300*/  LEA.HI R4, R8, R8, RZ, 0x1 ;  /* 0x0000000808047211 */ /* 0x000fe200078f08ff */
[----:B------:R-:W-:Y:S01]  /*1310*/  IMAD.MOV.U32 R2, RZ, RZ, RZ ;  /* 0x000000ffff027224 */ /* 0x000fe200078e00ff */
        /* <DEDUP_REMOVED lines=10> */
[----:B-1----:R-:W-:Y:S01]  /*13c0*/  USHF.R.S32.HI UR5, URZ, 0x1f, UR4 ;  /* 0x0000001f3f057899 */ /* 0x002fe20008011404 */
        /* <DEDUP_REMOVED lines=68> */
[----:B------:R-:W-:Y:S01]  /*1810*/  UMOV UR60, URZ ;  /* 0x0000003f003c7c82 */ /* 0x000fe20008000000 */
[----:B--2---:R-:W-:-:S02]  /*1820*/  R2UR UR6, R11 ;  /* 0x000000000b0672ca */ /* 0x004fc400000e0000 */
[----:B------:R-:W-:Y:S01]  /*1830*/  SHF.R.S32.HI R11, RZ, 0x1f, R10 ;  /* 0x0000001fff0b7819 */ /* 0x000fe2000001140a */
[----:B------:R-:W-:Y:S01]  /*1840*/  IMAD.IADD R10, R21, 0x1, -R6 ;  /* 0x00000001150a7824 */ /* 0x000fe200078e0a06 */
[----:B------:R-:W-:Y:S02]  /*1850*/  LEA.HI R6, R7, R7, RZ, 0x1 ;  /* 0x0000000707067211 */ /* 0x000fe400078f08ff */
[----:B------:R-:W-:Y:S02]  /*1860*/  LEA.HI R11, R11, R12, RZ, 0x2 ;  /* 0x0000000c0b0b7211 */ /* 0x000fe400078f10ff */
[----:B------:R-:W-:Y:S02]  /*1870*/  LOP3.LUT R6, R6, 0x1ffffffe, RZ, 0xc0, !PT ;  /* 0x1ffffffe06067812 */ /* 0x000fe400078ec0ff */
[----:B------:R-:W-:Y:S02]  /*1880*/  LOP3.LUT R13, R11, 0xfffffc, RZ, 0xc0, !PT ;  /* 0x00fffffc0b0d7812 */ /* 0x000fe400078ec0ff */
[----:B------:R-:W-:Y:S01]  /*1890*/  SHF.R.S32.HI R11, RZ, 0x1f, R10 ;  /* 0x0000001fff0b7819 */ /* 0x000fe2000001140a */
[----:B------:R-:W-:-:S02]  /*18a0*/  IMAD.IADD R14, R7, 0x1, -R6 ;  /* 0x00000001070e7824 */ /* 0x000fc400078e0a06 */
[----:B------:R-:W-:Y:S01]  /*18b0*/  IMAD R6, R7, 0x800, R10 ;  /* 0x0000080007067824 */ /* 0x000fe200078e020a */
[----:B------:R-:W-:Y:S01]  /*18c0*/  LOP3.LUT R7, R4, 0xfffffffe, RZ, 0xc0, !PT ;  /* 0xfffffffe04077812 */ /* 0x000fe200078ec0ff */
[----:B------:R-:W-:Y:S02]  /*18d0*/  IMAD.IADD R13, R12, 0x1, -R13 ;  /* 0x000000010c0d7824 */ /* 0x000fe400078e0a0d */
[----:B------:R-:W-:Y:S02]  /*18e0*/  IMAD.SHL.U32 R6, R6, 0x4, RZ ;  /* 0x0000000406067824 */ /* 0x000fe400078e00ff */
[----:B------:R-:W-:Y:S01]  /*18f0*/  IMAD.IADD R4, R8, 0x1, -R7 ;  /* 0x0000000108047824 */ /* 0x000fe200078e0a07 */
[----:B------:R-:W-:Y:S01]  /*1900*/  LEA.HI R7, R11, R10, RZ, 0x2 ;  /* 0x0000000a0b077211 */ /* 0x000fe200078f10ff */
[----:B------:R-:W-:Y:S01]  /*1910*/  IMAD R16, R13, 0x10, R16 ;  /* 0x000000100d107824 */ /* 0x000fe200078e0210 */
[----:B------:R-:W-:Y:S02]  /*1920*/  SHF.R.S32.HI R12, RZ, 0x1f, R6 ;  /* 0x0000001fff0c7819 */ /* 0x000fe40000011406 */
[----:B------:R-:W-:Y:S01]  /*1930*/  IADD3 R6, P0, R6, R3, RZ ;  /* 0x0000000306067210 */ /* 0x000fe20007f1e0ff */
[----:B------:R-:W-:Y:S01]  /*1940*/  IMAD.SHL.U32 R0, R16, 0x8, RZ ;  /* 0x0000000810007824 */ /* 0x000fe200078e00ff */
[----:B------:R-:W-:-:S02]  /*1950*/  SHF.R.S32.HI R8, RZ, 0x2, R7 ;  /* 0x00000002ff087819 */ /* 0x000fc40000011407 */
[----:B------:R-:W-:Y:S01]  /*1960*/  SHF.R.S32.HI R13, RZ, 0x1f, R7 ;  /* 0x0000001fff0d7819 */ /* 0x000fe20000011407 */
[----:B------:R-:W-:Y:S01]  /*1970*/  IMAD R0, R0, 0x2, R17 ;  /* 0x0000000200007824 */ /* 0x000fe200078e0211 */
[----:B------:R-:W-:Y:S02]  /*1980*/  LOP3.LUT R15, R7, 0x7ffffffc, RZ, 0xc0, !PT ;  /* 0x7ffffffc070f7812 */ /* 0x000fe400078ec0ff */
[----:B------:R-:W-:Y:S02]  /*1990*/  LEA.HI.X.SX32 R7, R3, R12, 0x1, P0 ;  /* 0x0000000c03077211 */ /* 0x000fe400000f0eff */
[----:B------:R-:W-:Y:S01]  /*19a0*/  LEA.HI R13, R13, R8, RZ, 0x3 ;  /* 0x000000080d0d7211 */ /* 0x000fe200078f18ff */
[----:B------:R-:W-:Y:S01]  /*19b0*/  IMAD.IADD R15, R10, 0x1, -R15 ;  /* 0x000000010a0f7824 */ /* 0x000fe200078e0a0f */
[----:B------:R-:W-:Y:S01]  /*19c0*/  SHF.R.S32.HI R3, RZ, 0x1f, R234 ;  /* 0x0000001fff037819 */ /* 0x000fe200000114ea */
[----:B0-----:R-:W-:Y:S01]  /*19d0*/  IMAD.WIDE.U32 R6, R18, UR4, R6 ;  /* 0x0000000412067c25 */ /* 0x001fe2000f8e0006 */
[----:B------:R-:W-:-:S02]  /*19e0*/  LEA.HI R11, R11, R10, RZ, 0x5 ;  /* 0x0000000a0b0b7211 */ /* 0x000fc400078f28ff */
[----:B------:R-:W-:Y:S01]  /*19f0*/  LOP3.LUT R13, R13, 0xfffffff8, RZ, 0xc0, !PT ;  /* 0xfffffff80d0d7812 */ /* 0x000fe200078ec0ff */
[----:B------:R-:W-:Y:S01]  /*1a00*/  IMAD R10, R18, UR5, RZ ;  /* 0x00000005120a7c24 */ /* 0x000fe2000f8e02ff */
[----:B------:R-:W-:Y:S01]  /*1a10*/  SEL R3, R3, RZ, !P1 ;  /* 0x000000ff03037207 */ /* 0x000fe20004800000 */
[----:B------:R-:W-:Y:S01]  /*1a20*/  IMAD R14, R14, 0x4, R15 ;  /* 0x000000040e0e7824 */ /* 0x000fe200078e020f */
[----:B------:R-:W-:Y:S01]  /*1a30*/  SHF.R.S32.HI R11, RZ, 0x5, R11 ;  /* 0x00000005ff0b7819 */ /* 0x000fe2000001140b */
[----:B------:R-:W-:Y:S01]  /*1a40*/  IMAD R19, R19, UR4, R10 ;  /* 0x0000000413137c24 */ /* 0x000fe2000f8e020a */
[----:B------:R-:W-:Y:S01]  /*1a50*/  ULDC.64 UR4, c[0x0][0x2e0] ;  /* 0x0000b80000047ab9 */ /* 0x000fe20000000a00 */
[----:B------:R-:W-:Y:S02]  /*1a60*/  IMAD.IADD R18, R8, 0x1, -R13 ;  /* 0x0000000108127824 */ /* 0x000fe400078e0a0d */
[----:B------:R-:W-:Y:S02]  /*1a70*/  IMAD R8, R3, UR4, RZ ;  /* 0x0000000403087c24 */ /* 0x000fe4000f8e02ff */
[----:B------:R-:W-:-:S02]  /*1a80*/  IMAD.IADD R7, R7, 0x1, R19 ;  /* 0x0000000107077824 */ /* 0x000fc400078e0213 */
[C---:B------:R-:W-:Y:S02]  /*1a90*/  IMAD R235, R229.reuse, UR5, R8 ;  /* 0x00000005e5eb7c24 */ /* 0x040fe4000f8e0208 */
[----:B------:R-:W-:Y:S01]  /*1aa0*/  IMAD.WIDE.U32 R228, R229, UR4, R6 ;  /* 0x00000004e5e47c25 */ /* 0x000fe2000f8e0006 */
[----:B------:R-:W-:Y:S01]  /*1ab0*/  ULOP3.LUT UR4, UR6, 0x1, URZ, 0xfc, !UPT ;  /* 0x0000000106047892 */ /* 0x000fe2000f8efc3f */
[----:B------:R-:W-:Y:S02]  /*1ac0*/  IADD3 R6, -R5, 0x1, R232 ;  /* 0x0000000105067810 */ /* 0x000fe40007ffe1e8 */
[----:B------:R-:W-:Y:S02]  /*1ad0*/  IMAD.SHL.U32 R233, R14, 0x2, RZ ;  /* 0x000000020ee97824 */ /* 0x000fe400078e00ff */
[----:B------:R-:W-:Y:S02]  /*1ae0*/  IMAD R18, R11, 0x10, R18 ;  /* 0x000000100b127824 */ /* 0x000fe400078e0212 */
[----:B------:R-:W-:-:S02]  /*1af0*/  IMAD.IADD R232, R232, 0x1, -R233 ;  /* 0x00000001e8e87824 */ /* 0x000fc400078e0ae9 */
[----:B------:R-:W-:Y:S02]  /*1b00*/  IMAD.IADD R231, R6, 0x1, -R233 ;  /* 0x0000000106e77824 */ /* 0x000fe400078e0ae9 */
[----:B------:R-:W-:Y:S02]  /*1b10*/  IMAD.MOV.U32 R3, RZ, RZ, R9 ;  /* 0x000000ffff037224 */ /* 0x000fe400078e0009 */
[----:B------:R-:W-:Y:S02]  /*1b20*/  IMAD.MOV.U32 R19, RZ, RZ, RZ ;  /* 0x000000ffff137224 */ /* 0x000fe400078e00ff */
[----:B------:R-:W-:Y:S02]  /*1b30*/  IMAD.U32 R236, RZ, RZ, UR4 ;  /* 0x00000004ffec7e24 */ /* 0x000fe4000f8e00ff */
[----:B------:R-:W-:Y:S02]  /*1b40*/  IMAD.IADD R233, R20, 0x1, -R233 ;  /* 0x0000000114e97824 */ /* 0x000fe400078e0ae9 */
[----:B------:R-:W-:-:S07]  /*1b50*/  IMAD.IADD R235, R229, 0x1, R235 ;  /* 0x00000001e5eb7824 */ /* 0x000fce00078e02eb */
.L_x_506:
[----:B------:R-:W-:-:S13]  /*1b60*/  R2UR UR4, R236 ;  /* 0x00000000ec0472ca */ /* 0x000fda00000e0000 */
[----:B------:R-:W-:-:S06]  /*1b70*/  UISETP.NE.AND UP0, UPT, UR4, 0x3, UPT ;  /* 0x000000030400788c */ /* 0x000fcc000bf05270 */
[----:B------:R-:W-:-:S13]  /*1b80*/  PLOP3.LUT P0, PT, PT, PT, UP0, 0x40, 0x0 ;  /* 0x000000000000781c */ /* 0x000fda0003f0e808 */
[----:B0-----:R-:W-:Y:S05]  /*1b90*/  @P0 BRA `(.L_x_488) ;  /* 0x0000000000040947 */ /* 0x001fea0003800000 */
[----:B------:R-:W-:Y:S01]  /*1ba0*/  BPT.TRAP 0x1 ;  /* 0x000000040000795c */ /* 0x000fe20000300000 */
.L_x_488:
[----:B------:R-:W-:Y:S01]  /*1bb0*/  PLOP3.LUT P1, PT, PT, PT, UP0, 0x40, 0x0 ;  /* 0x000000000000781c */ /* 0x000fe20003f2e808 */
[----:B------:R-:W-:Y:S01]  /*1bc0*/  IMAD R16, R2, 0x8, R17 ;  /* 0x0000000802107824 */ /* 0x000fe200078e0211 */
[----:B------:R-:W-:-:S04]  /*1bd0*/  SHF.L.U32 R9, R19, 0x1f, RZ ;  /* 0x0000001f13097819 */ /* 0x000fc800000006ff */
[----:B------:R0:W1:Y:S07]  /*1be0*/  SYNCS.PHASECHK.TRANS64.TRYWAIT P0, [R16+URZ+0x31610], R9 ;  /* 0x03161009100075a7 */ /* 0x00006e000800017f */
[----:B------:R-:W-:Y:S05]  /*1bf0*/  @P1 BRA `(.L_x_489) ;  /* 0x0000000000041947 */ /* 0x000fea0003800000 */
[----:B------:R-:W-:Y:S01]  /*1c00*/  BPT.TRAP 0x1 ;  /* 0x000000040000795c */ /* 0x000fe20000300000 */
.L_x_489:
        /* <DEDUP_REMOVED lines=11> */
.L_x_490:
[----:B------:R-:W-:Y:S01]  /*1cc0*/  IMAD R7, R2, 0x800, R11 ;  /* 0x0000080002077824 */ /* 0x000fe200078e020b */
[C---:B------:R-:W-:Y:S01]  /*1cd0*/  R2UR UR6, R5.reuse ;  /* 0x00000000050672ca */ /* 0x040fe200000e0000 */
[C---:B------:R-:W-:Y:S01]  /*1ce0*/  VIADD R8, R5.reuse, 0x80 ;  /* 0x0000008005087836 */ /* 0x040fe20000000000 */
[----:B------:R-:W-:Y:S01]  /*1cf0*/  WARPGROUP.ARRIVE ;  /* 0x00000000000079c5 */ /* 0x000fe20000000000 */
[----:B01----:R-:W-:Y:S01]  /*1d00*/  VIADD R9, R5, 0x100 ;  /* 0x0000010005097836 */ /* 0x003fe20000000000 */
        /* <DEDUP_REMOVED lines=417> */
[----:B------:R0:W1:Y:S04]  /*3720*/  LDS R13, [R8+0x2c100] ;  /* 0x02c10000080d7984 */ /* 0x0000680000000800 */
[----:B------:R0:W2:Y:S01]  /*3730*/  LDS R5, [R8+0x2c120] ;  /* 0x02c1200008057984 */ /* 0x0000a20000000800 */
        /* <DEDUP_REMOVED lines=13> */
[----:B0-----:R-:W-:Y:S05]  /*3810*/  @P0 BRA `(.L_x_492) ;  /* 0x0000000000040947 */ /* 0x001fea0003800000 */
[----:B------:R-:W-:Y:S01]  /*3820*/  BPT.TRAP 0x1 ;  /* 0x000000040000795c */ /* 0x000fe20000300000 */
.L_x_492:
[----:B------:R-:W-:Y:S01]  /*3830*/  PLOP3.LUT P1, PT, PT, PT, UP0, 0x40, 0x0 ;  /* 0x000000000000781c */ /* 0x000fe20003f2e808 */
[----:B------:R-:W-:-:S05]  /*3840*/  IMAD.U32 R8, RZ, RZ, UR60 ;  /* 0x0000003cff087e24 */ /* 0x000fca000f8e00ff */
[----:B------:R-:W-:-:S04]  /*3850*/  SHF.L.U32 R8, R8, 0x1f, RZ ;  /* 0x0000001f08087819 */ /* 0x000fc800000006ff */
[----:B------:R0:W3:Y:S03]  /*3860*/  SYNCS.PHASECHK.TRANS64.TRYWAIT P0, [R17+URZ+0x31630], R8 ;  /* 0x03163008110075a7 */ /* 0x0000e6000800017f */
[----:B------:R-:W-:Y:S05]  /*3870*/  @P1 BRA `(.L_x_493) ;  /* 0x0000000000041947 */ /* 0x000fea0003800000 */
[----:B------:R-:W-:Y:S01]  /*3880*/  BPT.TRAP 0x1 ;  /* 0x000000040000795c */ /* 0x000fe20000300000 */
.L_x_493:
        /* <DEDUP_REMOVED lines=11> */
.L_x_494:
[C---:B0--3--:R-:W-:Y:S01]  /*3940*/  VIADD R8, R6.reuse, 0x80 ;  /* 0x0000008006087836 */ /* 0x049fe20000000000 */
[----:B------:R-:W-:Y:S01]  /*3950*/  R2UR UR4, R7 ;  /* 0x00000000070472ca */ /* 0x000fe200000e0000 */
[C---:B------:R-:W-:Y:S01]  /*3960*/  VIADD R9, R6.reuse, 0x100 ;  /* 0x0000010006097836 */ /* 0x040fe20000000000 */
        /* <DEDUP_REMOVED lines=421> */
[----:B------:R-:W-:Y:S02]  /*53c0*/  UMOV UR7, 0x40000000 ;  /* 0x4000000000077882 */ /* 0x000fe40000000000 */
[----:B------:R-:W-:Y:S02]  /*53d0*/  HGMMA.64x8x16.F32 R52, gdesc[UR4], R52 ;  /* 0x00000000043479f0 */ /* 0x000fe40008700834 */
[----:B------:R-:W-:Y:S01]  /*53e0*/  UMOV UR6, UR10 ;  /* 0x0000000a00067c82 */ /* 0x000fe20008000000 */
[----:B------:R-:W-:-:S02]  /*53f0*/  UMOV UR7, 0x40000000 ;  /* 0x4000000000077882 */ /* 0x000fc40000000000 */
        /* <DEDUP_REMOVED lines=15> */
[----:B------:R-:W-:Y:S01]  /*54f0*/  IMAD.IADD R6, R230, 0x1, R10 ;  /* 0x00000001e6067824 */ /* 0x000fe200078e020a */
[----:B------:R-:W-:Y:S04]  /*5500*/  BSSY B1, `(.L_x_497) ;  /* 0x0000012000017945 */ /* 0x000fe80003800000 */
        /* <DEDUP_REMOVED lines=11> */
.L_x_498:
[----:B------:R-:W-:-:S06]  /*55c0*/  UISETP.NE.AND UP1, UPT, UR6, 0x1, UPT ;  /* 0x000000010600788c */ /* 0x000fcc000bf25270 */
[----:B------:R-:W-:-:S05]  /*55d0*/  PLOP3.LUT P0, PT, PT, PT, UP1, 0x80, 0x0 ;  /* 0x000000000000781c */ /* 0x000fca0003f0f018 */
[----:B------:R-:W-:-:S08]  /*55e0*/  @UP1 ULDC UR4, c[0x0][0x754] ;  /* 0x0001d50000041ab9 */ /* 0x000fd00000000800 */
[----:B------:R-:W-:Y:S01]  /*55f0*/  @P0 IMAD.HI.U32 R8, R6, UR4, RZ ;  /* 0x0000000406080c27 */ /* 0x000fe2000f8e00ff */
[----:B------:R-:W-:-:S04]  /*5600*/  @UP1 ULDC UR4, c[0x0][0x758] ;  /* 0x0001d60000041ab9 */ /* 0x000fc80000000800 */
[----:B------:R-:W-:-:S07]  /*5610*/  @P0 SHF.R.U32.HI R6, RZ, UR4, R8 ;  /* 0x00000004ff060c19 */ /* 0x000fce0008011608 */
.L_x_499:
[----:B------:R-:W-:Y:S05]  /*5620*/  BSYNC B1 ;  /* 0x0000000000017941 */ /* 0x000fea0003800000 */
.L_x_497:
[----:B------:R-:W-:-:S05]  /*5630*/  IMAD R6, R6, UR6, R233 ;  /* 0x0000000606067c24 */ /* 0x000fca000f8e02e9 */
[----:B------:R-:W-:Y:S02]  /*5640*/  VIMNMX R11, R11, R6, !PT ;  /* 0x000000060b0b7248 */ /* 0x000fe40007fe0100 */
[----:B------:R-:W-:-:S07]  /*5650*/  VIADDMNMX R15, R6, UR6, R15, PT ;  /* 0x00000006060f7c46 */ /* 0x000fce000b80010f */
.L_x_496:
[----:B------:R-:W0:Y:S01]  /*5660*/  S2R R21, SR_CTAID.X ;  /* 0x0000000000157919 */ /* 0x000e220000002500 */
[----:B------:R-:W-:-:S05]  /*5670*/  VIADD R10, R10, 0x8 ;  /* 0x000000080a0a7836 */ /* 0x000fca0000000000 */
[----:B------:R-:W-:Y:S01]  /*5680*/  VIADDMNMX R20, R10, R9, R232, PT ;  /* 0x000000090a147246 */ /* 0x000fe200038001e8 */
[----:B0-----:R-:W-:-:S05]  /*5690*/  IMAD R21, R21, -0x50, RZ ;  /* 0xffffffb015157824 */ /* 0x001fca00078e02ff */
        /* <DEDUP_REMOVED lines=38> */
[----:B------:R-:W-:Y:S01]  /*5900*/  ISETP.LT.OR P6, PT, R15, 0x42, P6 ;  /* 0x000000420f00780c */ /* 0x000fe200037c1670 */
[----:B------:R-:W-:-:S03]  /*5910*/  IMAD.IADD R15, R7, 0x1, R10 ;  /* 0x00000001070f7824 */ /* 0x000fc600078e020a */
[----:B------:R-:W-:Y:S02]  /*5920*/  FSEL R22, R41, -INF , !P6 ;  /* 0xff80000029167808 */ /* 0x000fe40007000000 */
[----:B------:R-:W-:-:S13]  /*5930*/  PLOP3.LUT P6, PT, PT, PT, UP2, 0x40, 0x0 ;  /* 0x000000000000781c */ /* 0x000fda0003fce828 */
        /* <DEDUP_REMOVED lines=15> */
.L_x_502:
[----:B------:R-:W-:-:S06]  /*5a30*/  UISETP.NE.AND UP1, UPT, UR6, 0x1, UPT ;  /* 0x000000010600788c */ /* 0x000fcc000bf25270 */
[----:B------:R-:W-:-:S05]  /*5a40*/  PLOP3.LUT P6, PT, PT, PT, UP1, 0x80, 0x0 ;  /* 0x000000000000781c */ /* 0x000fca0003fcf018 */
[----:B------:R-:W-:-:S08]  /*5a50*/  @UP1 ULDC UR4, c[0x0][0x754] ;  /* 0x0001d50000041ab9 */ /* 0x000fd00000000800 */
[----:B------:R-:W-:Y:S01]  /*5a60*/  @P6 IMAD.HI.U32 R7, R10, UR4, RZ ;  /* 0x000000040a076c27 */ /* 0x000fe2000f8e00ff */
[----:B------:R-:W-:Y:S01]  /*5a70*/  PLOP3.LUT P6, PT, PT, PT, UP1, 0x80, 0x0 ;  /* 0x000000000000781c */ /* 0x000fe20003fcf018 */
[----:B------:R-:W-:-:S12]  /*5a80*/  @UP1 ULDC UR4, c[0x0][0x758] ;  /* 0x0001d60000041ab9 */ /* 0x000fd80000000800 */
[----:B------:R-:W-:-:S07]  /*5a90*/  @P6 SHF.R.U32.HI R10, RZ, UR4, R7 ;  /* 0x00000004ff0a6c19 */ /* 0x000fce0008011607 */
.L_x_503:
[----:B------:R-:W-:Y:S05]  /*5aa0*/  BSYNC B1 ;  /* 0x0000000000017941 */ /* 0x000fea0003800000 */
.L_x_501:
[----:B------:R-:W-:-:S05]  /*5ab0*/  IMAD R10, R10, UR6, R233 ;  /* 0x000000060a0a7c24 */ /* 0x000fca000f8e02e9 */
[----:B------:R-:W-:Y:S02]  /*5ac0*/  VIMNMX R15, R15, R10, !PT ;  /* 0x0000000a0f0f7248 */ /* 0x000fe40007fe0100 */
[----:B------:R-:W-:-:S07]  /*5ad0*/  VIADDMNMX R20, R10, UR6, R20, PT ;  /* 0x000000060a147c46 */ /* 0x000fce000b800114 */
.L_x_500:
[C---:B------:R-:W-:Y:S01]  /*5ae0*/  ISETP.GT.AND P3, PT, R15.reuse, 0x11, !P3 ;  /* 0x000000110f00780c */ /* 0x040fe20005f64270 */
[----:B------:R-:W-:Y:S01]  /*5af0*/  IMAD R29, R18, 0x4, R17 ;  /* 0x00000004121d7824 */ /* 0x000fe200078e0211 */
[C---:B------:R-:W-:Y:S01]  /*5b00*/  ISETP.GT.AND P2, PT, R15.reuse, 0x10, !P2 ;  /* 0x000000100f00780c */ /* 0x040fe20005744270 */
[----:B------:R-:W-:Y:S01]  /*5b10*/  ULDC UR4, c[0x0][0x744] ;  /* 0x0001d10000047ab9 */ /* 0x000fe20000000800 */
[----:B------:R-:W-:Y:S01]  /*5b20*/  ISETP.GT.AND P4, PT, R15, 0x20, !P4 ;  /* 0x000000200f00780c */ /* 0x000fe20006784270 */
[--C-:B-1----:R-:W-:Y:S01]  /*5b30*/  FFMA.FTZ R10, R6, UR4, -R13.reuse ;  /* 0x00000004060a7c23 */ /* 0x102fe2000801080d */
[----:B------:R-:W-:Y:S01]  /*5b40*/  ISETP.LT.OR P3, PT, R20, 0x12, P3 ;  /* 0x000000121400780c */ /* 0x000fe20001f61670 */
[--C-:B------:R-:W-:Y:S01]  /*5b50*/  FFMA.FTZ R9, R8, UR4, -R13.reuse ;  /* 0x0000000408097c23 */ /* 0x100fe2000801080d */
[----:B------:R-:W-:Y:S01]  /*5b60*/  ISETP.LT.OR P2, PT, R20, 0x11, P2 ;  /* 0x000000111400780c */ /* 0x000fe20001741670 */
        /* <DEDUP_REMOVED lines=8> */
[----:B------:R-:W-:Y:S01]  /*5bf0*/  FFMA.FTZ R14, R14, UR4, -R13 ;  /* 0x000000040e0e7c23 */ /* 0x000fe2000801080d */
[----:B------:R-:W-:Y:S01]  /*5c00*/  FSEL R34, R34, -INF , !P4 ;  /* 0xff80000022227808 */ /* 0x000fe20006000000 */
[--C-:B--2---:R-:W-:Y:S01]  /*5c10*/  FFMA.FTZ R224, R224, UR4, -R5.reuse ;  /* 0x00000004e0e07c23 */ /* 0x104fe20008010805 */
[----:B------:R-:W-:Y:S01]  /*5c20*/  ISETP.GT.AND P3, PT, R15, 0x31, !P6 ;  /* 0x000000310f00780c */ /* 0x000fe20007764270 */
[--C-:B------:R-:W-:Y:S01]  /*5c30*/  FFMA.FTZ R31, R30, UR4, -R5.reuse ;  /* 0x000000041e1f7c23 */ /* 0x100fe20008010805 */
[C---:B------:R-:W-:Y:S01]  /*5c40*/  ISETP.GE.AND P2, PT, R21.reuse, 0x31, PT ;  /* 0x000000311500780c */ /* 0x040fe20003f46270 */
[----:B------:R-:W-:Y:S01]  /*5c50*/  FFMA.FTZ R37, R34, UR4, -R5 ;  /* 0x0000000422257c23 */ /* 0x000fe20008010805 */
[C---:B------:R-:W-:Y:S01]  /*5c60*/  ISETP.GE.AND P4, PT, R21.reuse, 0x41, PT ;  /* 0x000000411500780c */ /* 0x040fe20003f86270 */
[--C-:B------:R-:W-:Y:S01]  /*5c70*/  FFMA.FTZ R40, R40, UR4, -R13.reuse ;  /* 0x0000000428287c23 */ /* 0x100fe2000801080d */
[----:B------:R-:W-:Y:S01]  /*5c80*/  ISETP.GE.AND P6, PT, R21, 0x42, PT ;  /* 0x000000421500780c */ /* 0x000fe20003fc6270 */
[--C-:B------:R-:W-:Y:S01]  /*5c90*/  FFMA.FTZ R11, R12, UR4, -R13.reuse ;  /* 0x000000040c0b7c23 */ /* 0x100fe2000801080d */
[C---:B------:R-:W-:Y:S01]  /*5ca0*/  ISETP.GT.AND P1, PT, R15.reuse, 0x1, !P1 ;  /* 0x000000010f00780c */ /* 0x040fe20004f24270 */
[----:B------:R-:W0:Y:S01]  /*5cb0*/  LDS R21, [R29+0x2c300] ;  /* 0x02c300001d157984 */ /* 0x000e220000000800 */
[C---:B------:R-:W-:Y:S01]  /*5cc0*/  ISETP.GT.AND P5, PT, R15.reuse, 0x21, !P5 ;  /* 0x000000210f00780c */ /* 0x040fe20006fa4270 */
[----:B------:R-:W-:Y:S01]  /*5cd0*/  FFMA.FTZ R12, R36, UR4, -R13 ;  /* 0x00000004240c7c23 */ /* 0x000fe2000801080d */
[C---:B------:R-:W-:Y:S01]  /*5ce0*/  ISETP.GT.AND P2, PT, R15.reuse, 0x30, !P2 ;  /* 0x000000300f00780c */ /* 0x040fe20005744270 */
[----:B------:R-:W-:Y:S01]  /*5cf0*/  MUFU.EX2 R7, R7 ;  /* 0x0000000700077308 */ /* 0x000fe20000000800 */
[C---:B------:R-:W-:Y:S01]  /*5d00*/  ISETP.GT.AND P4, PT, R15.reuse, 0x40, !P4 ;  /* 0x000000400f00780c */ /* 0x040fe20006784270 */
[----:B------:R-:W-:Y:S01]  /*5d10*/  UMOV UR57, 0x40000040 ;  /* 0x4000004000397882 */ /* 0x000fe20000000000 */
[C---:B------:R-:W-:Y:S01]  /*5d20*/  ISETP.GT.AND P0, PT, R15.reuse, RZ, !P0 ;  /* 0x000000ff0f00720c */ /* 0x040fe20004704270 */
[----:B------:R-:W-:Y:S01]  /*5d30*/  UMOV UR59, 0x40 ;  /* 0x00000040003b7882 */ /* 0x000fe20000000000 */
[----:B------:R-:W-:Y:S01]  /*5d40*/  ISETP.GT.AND P6, PT, R15, 0x41, !P6 ;  /* 0x000000410f00780c */ /* 0x000fe200077c4270 */
[----:B------:R-:W-:Y:S01]  /*5d50*/  UMOV UR9, UR57 ;  /* 0x0000003900097c82 */ /* 0x000fe20008000000 */
[C---:B------:R-:W-:Y:S01]  /*5d60*/  ISETP.LT.OR P1, PT, R20.reuse, 0x2, P1 ;  /* 0x000000021400780c */ /* 0x040fe20000f21670 */
[----:B------:R-:W-:Y:S01]  /*5d70*/  MUFU.EX2 R15, R14 ;  /* 0x0000000e000f7308 */ /* 0x000fe20000000800 */
[C---:B------:R-:W-:Y:S01]  /*5d80*/  ISETP.LT.OR P5, PT, R20.reuse, 0x22, P5 ;  /* 0x000000221400780c */ /* 0x040fe20002fa1670 */
[----:B------:R-:W-:Y:S01]  /*5d90*/  UMOV UR11, 0x40 ;  /* 0x00000040000b7882 */ /* 0x000fe20000000000 */
[C---:B------:R-:W-:Y:S01]  /*5da0*/  ISETP.LT.OR P2, PT, R20.reuse, 0x31, P2 ;  /* 0x000000311400780c */ /* 0x040fe20001741670 */
[----:B------:R-:W-:Y:S01]  /*5db0*/  UMOV UR13, UR11 ;  /* 0x0000000b000d7c82 */ /* 0x000fe20008000000 */
[C---:B------:R-:W-:Y:S01]  /*5dc0*/  ISETP.LT.OR P3, PT, R20.reuse, 0x32, P3 ;  /* 0x000000321400780c */ /* 0x040fe20001f61670 */
[----:B------:R-:W-:Y:S01]  /*5dd0*/  UMOV UR17, UR57 ;  /* 0x0000003900117c82 */ /* 0x000fe20008000000 */
[C---:B------:R-:W-:Y:S01]  /*5de0*/  ISETP.LT.OR P4, PT, R20.reuse, 0x41, P4 ;  /* 0x000000411400780c */ /* 0x040fe20002781670 */
[----:B------:R1:W-:Y:S01]  /*5df0*/  MUFU.EX2 R14, R23 ;  /* 0x00000017000e7308 */ /* 0x0003e20000000800 */
[C---:B------:R-:W-:Y:S01]  /*5e00*/  ISETP.LT.OR P0, PT, R20.reuse, 0x1, P0 ;  /* 0x000000011400780c */ /* 0x040fe20000701670 */
[----:B------:R-:W-:Y:S01]  /*5e10*/  UMOV UR19, 0x40 ;  /* 0x0000004000137882 */ /* 0x000fe20000000000 */
[----:B------:R-:W-:Y:S01]  /*5e20*/  ISETP.LT.OR P6, PT, R20, 0x42, P6 ;  /* 0x000000421400780c */ /* 0x000fe200037c1670 */
[----:B------:R-:W-:Y:S01]  /*5e30*/  UMOV UR49, 0x40000040 ;  /* 0x4000004000317882 */ /* 0x000fe20000000000 */
[----:B------:R-:W-:Y:S01]  /*5e40*/  FSEL R20, R27, -INF , !P1 ;  /* 0xff8000001b147808 */ /* 0x000fe20004800000 */
[----:B------:R-:W-:Y:S01]  /*5e50*/  UMOV UR51, 0x40 ;  /* 0x0000004000337882 */ /* 0x000fe20000000000 */
[----:B------:R-:W-:Y:S01]  /*5e60*/  FSEL R22, R26, -INF , !P0 ;  /* 0xff8000001a167808 */ /* 0x000fe20004000000 */
[----:B------:R-:W2:Y:S01]  /*5e70*/  MUFU.EX2 R10, R10 ;  /* 0x0000000a000a7308 */ /* 0x000ea20000000800 */
[----:B------:R-:W-:Y:S01]  /*5e80*/  FSEL R24, R35, -INF , !P5 ;  /* 0xff80000023187808 */ /* 0x000fe20006800000 */
[--C-:B------:R-:W-:Y:S01]  /*5e90*/  FFMA.FTZ R27, R20, UR4, -R5.reuse ;  /* 0x00000004141b7c23 */ /* 0x100fe20008010805 */
[----:B------:R-:W-:Y:S01]  /*5ea0*/  FSEL R38, R38, -INF , !P2 ;  /* 0xff80000026267808 */ /* 0x000fe20005000000 */
[----:B------:R3:W4:Y:S01]  /*5eb0*/  LDS R20, [R29+0x2c320] ;  /* 0x02c320001d147984 */ /* 0x0007220000000800 */
[----:B------:R-:W-:Y:S01]  /*5ec0*/  FSEL R28, R39, -INF , !P3 ;  /* 0xff800000271c7808 */ /* 0x000fe20005800000 */
[--C-:B------:R-:W-:Y:S01]  /*5ed0*/  FFMA.FTZ R30, R24, UR4, -R5.reuse ;  /* 0x00000004181e7c23 */ /* 0x100fe20008010805 */
[----:B------:R-:W-:Y:S01]  /*5ee0*/  FSEL R26, R42, -INF , !P4 ;  /* 0xff8000002a1a7808 */ /* 0x000fe20006000000 */
[--C-:B------:R-:W-:Y:S01]  /*5ef0*/  FFMA.FTZ R35, R38, UR4, -R5.reuse ;  /* 0x0000000426237c23 */ /* 0x100fe20008010805 */
[----:B------:R-:W-:Y:S01]  /*5f00*/  FSEL R32, R43, -INF , !P6 ;  /* 0xff8000002b207808 */ /* 0x000fe20007000000 */
[--C-:B------:R-:W-:Y:S01]  /*5f10*/  FFMA.FTZ R28, R28, UR4, -R5.reuse ;  /* 0x000000041c1c7c23 */ /* 0x100fe20008010805 */
[--C-:B------:R-:W-:Y:S01]  /*5f20*/  FFMA.FTZ R39, R22, UR4, -R5.reuse ;  /* 0x0000000416277c23 */ /* 0x100fe20008010805 */
[--C-:B------:R-:W-:Y:S01]  /*5f30*/  FFMA.FTZ R26, R26, UR4, -R5.reuse ;  /* 0x000000041a1a7c23 */ /* 0x100fe20008010805 */
[----:B------:R-:W5:Y:S01]  /*5f40*/  MUFU.EX2 R13, R40 ;  /* 0x00000028000d7308 */ /* 0x000f620000000800 */
[----:B------:R-:W-:Y:S01]  /*5f50*/  FFMA.FTZ R25, R32, UR4, -R5 ;  /* 0x0000000420197c23 */ /* 0x000fe20008010805 */
[----:B------:R-:W-:Y:S01]  /*5f60*/  VIADD R5, R17, 0x2c500 ;  /* 0x0002c50011057836 */ /* 0x000fe20000000000 */
[----:B------:R-:W-:-:S02]  /*5f70*/  WARPGROUP.DEPBAR.LE gsb0, 0x0 ;  /* 0x00008000000079c5 */ /* 0x000fc40000010000 */
[--C-:B0-----:R-:W-:Y:S01]  /*5f80*/  FADD.FTZ R44, R44, -R21.reuse ;  /* 0x800000152c2c7221 */ /* 0x101fe20000010000 */
[----:B------:R-:W-:Y:S01]  /*5f90*/  FADD.FTZ R45, R45, -R21 ;  /* 0x800000152d2d7221 */ /* 0x000fe20000010000 */
[----:B-1----:R-:W-:Y:S01]  /*5fa0*/  SHF.R.U32.HI R23, RZ, 0x4, R5 ;  /* 0x00000004ff177819 */ /* 0x002fe20000011605 */
[----:B------:R-:W-:Y:S01]  /*5fb0*/  MUFU.EX2 R27, R27 ;  /* 0x0000001b001b7308 */ /* 0x000fe20000000800 */
[--C-:B---3--:R-:W-:Y:S01]  /*5fc0*/  FADD.FTZ R29, R48, -R21.reuse ;  /* 0x80000015301d7221 */ /* 0x108fe20000010000 */
[--C-:B------:R-:W-:Y:S01]  /*5fd0*/  FADD.FTZ R32, R49, -R21.reuse ;  /* 0x8000001531207221 */ /* 0x100fe20000010000 */
[----:B------:R-:W-:Y:S01]  /*5fe0*/  LOP3.LUT R24, R23, 0x3fff, RZ, 0xc0, !PT ;  /* 0x00003fff17187812 */ /* 0x000fe200078ec0ff */
[--C-:B------:R-:W-:Y:S01]  /*5ff0*/  FADD.FTZ R34, R53, -R21.reuse ;  /* 0x8000001535227221 */ /* 0x100fe20000010000 */
[--C-:B------:R-:W-:Y:S01]  /*6000*/  FADD.FTZ R33, R216, -R21.reuse ;  /* 0x80000015d8217221 */ /* 0x100fe20000010000 */
[--C-:B------:R-:W-:Y:S01]  /*6010*/  FADD.FTZ R36, R217, -R21.reuse ;  /* 0x80000015d9247221 */ /* 0x100fe20000010000 */
[----:B------:R-:W-:Y:S01]  /*6020*/  LOP3.LUT R24, R24, 0x80000, RZ, 0xfc, !PT ;  /* 0x0008000018187812 */ /* 0x000fe200078efcff */
[----:B------:R-:W-:Y:S01]  /*6030*/  MUFU.EX2 R40, R39 ;  /* 0x0000002700287308 */ /* 0x000fe20000000800 */
[--C-:B------:R-:W-:Y:S01]  /*6040*/  FADD.FTZ R220, R220, -R21.reuse ;  /* 0x80000015dcdc7221 */ /* 0x100fe20000010000 */
[--C-:B------:R-:W-:Y:S01]  /*6050*/  FADD.FTZ R221, R221, -R21.reuse ;  /* 0x80000015dddd7221 */ /* 0x100fe20000010000 */
[----:B--2---:R-:W-:Y:S01]  /*6060*/  FMUL.FTZ R45, R10, R45 ;  /* 0x0000002d0a2d7220 */ /* 0x004fe20000410000 */
[----:B------:R-:W-:Y:S01]  /*6070*/  FMUL.FTZ R44, R7, R44 ;  /* 0x0000002c072c7220 */ /* 0x000fe20000410000 */
[----:B-----5:R-:W-:Y:S01]  /*6080*/  FMUL.FTZ R220, R13, R220 ;  /* 0x000000dc0ddc7220 */ /* 0x020fe20000410000 */
[C---:B------:R-:W-:Y:S01]  /*6090*/  FMUL.FTZ R221, R14.reuse, R221 ;  /* 0x000000dd0edd7220 */ /* 0x040fe20000410000 */
[----:B------:R-:W-:Y:S01]  /*60a0*/  F2FP.F16.F32.PACK_AB R14, R14, R13 ;  /* 0x0000000d0e0e723e */ /* 0x000fe200000000ff */
[----:B------:R0:W-:Y:S01]  /*60b0*/  MUFU.EX2 R22, R31 ;  /* 0x0000001f00167308 */ /* 0x0001e20000000800 */
[----:B------:R-:W-:Y:S01]  /*60c0*/  FMUL.FTZ R36, R15, R36 ;  /* 0x000000240f247220 */ /* 0x000fe20000410000 */
[----:B------:R-:W-:Y:S01]  /*60d0*/  R2UR UR58, R24 ;  /* 0x00000000183a72ca */ /* 0x000fe200000e0000 */
[----:B------:R-:W-:Y:S01]  /*60e0*/  UMOV UR53, UR49 ;  /* 0x0000003100357c82 */ /* 0x000fe20008000000 */
[----:B------:R-:W-:Y:S01]  /*60f0*/  F2FP.F16.F32.PACK_AB R220, R221, R220 ;  /* 0x000000dcdddc723e */ /* 0x000fe200000000ff */
[----:B------:R-:W-:Y:S01]  /*6100*/  UMOV UR55, 0x40 ;  /* 0x0000004000377882 */ /* 0x000fe20000000000 */
[----:B------:R-:W-:Y:S01]  /*6110*/  UMOV UR45, UR49 ;  /* 0x00000031002d7c82 */ /* 0x000fe20008000000 */
[----:B----4-:R-:W-:Y:S01]  /*6120*/  FADD.FTZ R41, R46, -R20 ;  /* 0x800000142e297221 */ /* 0x010fe20000010000 */
[----:B------:R1:W2:Y:S01]  /*6130*/  MUFU.EX2 R23, R37 ;  /* 0x0000002500177308 */ /* 0x0002a20000000800 */
[----:B0-----:R-:W-:Y:S01]  /*6140*/  FADD.FTZ R31, R52, -R21 ;  /* 0x80000015341f7221 */ /* 0x001fe20000010000 */
[----:B------:R-:W-:-:S02]  /*6150*/  VIADD R21, R24, 0x80 ;  /* 0x0000008018157836 */ /* 0x000fc40000000000 */
[--C-:B------:R-:W-:Y:S01]  /*6160*/  FADD.FTZ R42, R47, -R20.reuse ;  /* 0x800000142f2a7221 */ /* 0x100fe20000010000 */
[--C-:B------:R-:W-:Y:S01]  /*6170*/  FADD.FTZ R38, R51, -R20.reuse ;  /* 0x8000001433267221 */ /* 0x100fe20000010000 */
[--C-:B------:R-:W-:Y:S01]  /*6180*/  FADD.FTZ R54, R54, -R20.reuse ;  /* 0x8000001436367221 */ /* 0x100fe20000010000 */
[--C-:B------:R-:W-:Y:S01]  /*6190*/  FADD.FTZ R55, R55, -R20.reuse ;  /* 0x8000001437377221 */ /* 0x100fe20000010000 */
[----:B------:R-:W-:Y:S01]  /*61a0*/  R2UR UR4, R21 ;  /* 0x00000000150472ca */ /* 0x000fe200000e0000 */
[C---:B------:R-:W-:Y:S01]  /*61b0*/  VIADD R21, R24.reuse, 0x100 ;  /* 0x0000010018157836 */ /* 0x040fe20000000000 */
[----:B------:R-:W0:Y:S01]  /*61c0*/  MUFU.EX2 R6, R6 ;  /* 0x0000000600067308 */ /* 0x000e220000000800 */
[----:B-1----:R-:W-:Y:S02]  /*61d0*/  VIADD R37, R24, 0x180 ;  /* 0x0000018018257836 */ /* 0x002fe40000000000 */
[--C-:B------:R-:W-:Y:S01]  /*61e0*/  FADD.FTZ R218, R218, -R20.reuse ;  /* 0x80000014dada7221 */ /* 0x100fe20000010000 */
[--C-:B------:R-:W-:Y:S01]  /*61f0*/  FADD.FTZ R219, R219, -R20.reuse ;  /* 0x80000014dbdb7221 */ /* 0x100fe20000010000 */
[--C-:B------:R-:W-:Y:S01]  /*6200*/  FADD.FTZ R222, R222, -R20.reuse ;  /* 0x80000014dede7221 */ /* 0x100fe20000010000 */
[--C-:B------:R-:W-:Y:S01]  /*6210*/  FADD.FTZ R223, R223, -R20.reuse ;  /* 0x80000014dfdf7221 */ /* 0x100fe20000010000 */
[----:B------:R-:W-:Y:S01]  /*6220*/  R2UR UR6, R37 ;  /* 0x00000000250672ca */ /* 0x000fe200000e0000 */
[----:B------:R-:W-:Y:S01]  /*6230*/  FADD.FTZ R37, R50, -R20 ;  /* 0x8000001432257221 */ /* 0x000fe20000010000 */
[----:B------:R-:W1:Y:S01]  /*6240*/  MUFU.EX2 R9, R9 ;  /* 0x0000000900097308 */ /* 0x000e620000000800 */
[----:B------:R-:W-:Y:S01]  /*6250*/  R2UR UR5, R21 ;  /* 0x00000000150572ca */ /* 0x000fe200000e0000 */
[----:B--2---:R-:W-:Y:S01]  /*6260*/  FMUL.FTZ R54, R23, R54 ;  /* 0x0000003617367220 */ /* 0x004fe20000410000 */
[----:B------:R-:W-:Y:S01]  /*6270*/  F2FP.F16.F32.PACK_AB R20, R10, R7 ;  /* 0x000000070a14723e */ /* 0x000fe200000000ff */
[----:B------:R-:W-:Y:S01]  /*6280*/  FMUL.FTZ R10, R40, R41 ;  /* 0x00000029280a7220 */ /* 0x000fe20000410000 */
[C---:B------:R-:W-:Y:S01]  /*6290*/  F2FP.F16.F32.PACK_AB R21, R27.reuse, R40 ;  /* 0x000000281b15723e */ /* 0x040fe200000000ff */
[----:B------:R-:W-:Y:S01]  /*62a0*/  BAR.SYNC.DEFER_BLOCKING 0x9, 0x100 ;  /* 0x0244000000007b1d */ /* 0x000fe20000010000 */
[----:B------:R-:W-:Y:S01]  /*62b0*/  FMUL.FTZ R37, R22, R37 ;  /* 0x0000002516257220 */ /* 0x000fe20000410000 */
[----:B------:R-:W-:Y:S01]  /*62c0*/  FMUL.FTZ R27, R27, R42 ;  /* 0x0000002a1b1b7220 */ /* 0x000fe20000410000 */
[----:B0-----:R-:W-:-:S03]  /*62d0*/  FMUL.FTZ R29, R6, R29 ;  /* 0x0000001d061d7220 */ /* 0x001fc60000410000 */
[----:B------:R-:W0:Y:S01]  /*62e0*/  MUFU.EX2 R8, R8 ;  /* 0x0000000800087308 */ /* 0x000e220000000800 */
[----:B------:R-:W-:Y:S01]  /*62f0*/  F2FP.F16.F32.PACK_AB R27, R27, R10 ;  /* 0x0000000a1b1b723e */ /* 0x000fe200000000ff */
[----:B------:R-:W-:Y:S01]  /*6300*/  UMOV UR10, UR4 ;  /* 0x00000004000a7c82 */ /* 0x000fe20008000000 */
[----:B------:R-:W-:Y:S01]  /*6310*/  UMOV UR18, UR6 ;  /* 0x0000000600127c82 */ /* 0x000fe20008000000 */
[----:B------:R-:W-:Y:S01]  /*6320*/  UMOV UR12, UR10 ;  /* 0x0000000a000c7c82 */ /* 0x000fe20008000000 */
[C---:B-1----:R-:W-:Y:S01]  /*6330*/  FMUL.FTZ R32, R9.reuse, R32 ;  /* 0x0000002009207220 */ /* 0x042fe20000410000 */
[----:B------:R-:W-:Y:S01]  /*6340*/  F2FP.F16.F32.PACK_AB R6, R9, R6 ;  /* 0x000000060906723e */ /* 0x000fe200000000ff */
[----:B------:R-:W-:Y:S01]  /*6350*/  UMOV UR47, 0x40 ;  /* 0x00000040002f7882 */ /* 0x000fe20000000000 */
[----:B------:R-:W1:Y:S01]  /*6360*/  MUFU.EX2 R5, R224 ;  /* 0x000000e000057308 */ /* 0x000e620000000800 */
[----:B------:R-:W-:Y:S01]  /*6370*/  UMOV UR29, 0x40000040 ;  /* 0x40000040001d7882 */ /* 0x000fe20000000000 */
[----:B------:R-:W-:Y:S01]  /*6380*/  F2FP.F16.F32.PACK_AB R32, R32, R29 ;  /* 0x0000001d2020723e */ /* 0x000fe200000000ff */
[----:B------:R-:W-:Y:S01]  /*6390*/  UMOV UR31, 0x40 ;  /* 0x00000040001f7882 */ /* 0x000fe20000000000 */
[----:B------:R-:W-:Y:S01]  /*63a0*/  UMOV UR41, UR29 ;  /* 0x0000001d00297c82 */ /* 0x000fe20008000000 */
[----:B------:R-:W-:Y:S01]  /*63b0*/  UMOV UR43, 0x40 ;  /* 0x00000040002b7882 */ /* 0x000fe20000000000 */
[----:B------:R-:W-:Y:S01]  /*63c0*/  UMOV UR37, UR29 ;  /* 0x0000001d00257c82 */ /* 0x000fe20008000000 */
[----:B------:R-:W-:Y:S01]  /*63d0*/  UMOV UR39, 0x40 ;  /* 0x0000004000277882 */ /* 0x000fe20000000000 */
[----:B------:R-:W2:Y:S01]  /*63e0*/  MUFU.EX2 R11, R11 ;  /* 0x0000000b000b7308 */ /* 0x000ea20000000800 */
[----:B0-----:R-:W-:Y:S01]  /*63f0*/  FMUL.FTZ R31, R8, R31 ;  /* 0x0000001f081f7220 */ /* 0x001fe20000410000 */
[----:B------:R-:W-:Y:S01]  /*6400*/  STSM.16.M88.2 [R0+0x2c500], R20 ;  /* 0x02c5001400007844 */ /* 0x000fe20000000100 */
[----:B------:R-:W-:Y:S01]  /*6410*/  UMOV UR33, UR29 ;  /* 0x0000001d00217c82 */ /* 0x000fe20008000000 */
[----:B------:R-:W-:Y:S01]  /*6420*/  UMOV UR35, 0x40 ;  /* 0x0000004000237882 */ /* 0x000fe20000000000 */
[----:B------:R-:W-:Y:S01]  /*6430*/  UMOV UR25, UR29 ;  /* 0x0000001d00197c82 */ /* 0x000fe20008000000 */
[----:B------:R-:W-:Y:S01]  /*6440*/  UMOV UR27, 0x40 ;  /* 0x00000040001b7882 */ /* 0x000fe20000000000 */
[----:B------:R-:W-:Y:S01]  /*6450*/  UMOV UR23, 0x40 ;  /* 0x0000004000177882 */ /* 0x000fe20000000000 */
[----:B------:R-:W0:Y:S01]  /*6460*/  MUFU.EX2 R12, R12 ;  /* 0x0000000c000c7308 */ /* 0x000e220000000800 */
[----:B-1----:R-:W-:Y:S01]  /*6470*/  F2FP.F16.F32.PACK_AB R7, R5, R22 ;  /* 0x000000160507723e */ /* 0x002fe200000000ff */
[----:B------:R-:W-:-:S02]  /*6480*/  IMAD R22, R4, 0x2000, R17 ;  /* 0x0000200004167824 */ /* 0x000fc400078e0211 */
[----:B------:R-:W-:Y:S01]  /*6490*/  FMUL.FTZ R38, R5, R38 ;  /* 0x0000002605267220 */ /* 0x000fe20000410000 */
[----:B------:R-:W-:Y:S01]  /*64a0*/  UMOV UR15, 0x40 ;  /* 0x00000040000f7882 */ /* 0x000fe20000000000 */
[----:B------:R1:W-:Y:S01]  /*64b0*/  STSM.16.M88.2 [R0+0x2cd00], R6 ;  /* 0x02cd000600007844 */ /* 0x0003e20000000100 */
[----:B------:R-:W-:Y:S01]  /*64c0*/  VIADD R5, R22, 0x24100 ;  /* 0x0002410016057836 */ /* 0x000fe20000000000 */
[----:B------:R-:W3:Y:S01]  /*64d0*/  MUFU.EX2 R30, R30 ;  /* 0x0000001e001e7308 */ /* 0x000ee20000000800 */
[C---:B--2---:R-:W-:Y:S01]  /*64e0*/  F2FP.F16.F32.PACK_AB R8, R11.reuse, R8 ;  /* 0x000000080b08723e */ /* 0x044fe200000000ff */
[----:B------:R-:W-:Y:S02]  /*64f0*/  FMUL.FTZ R34, R11, R34 ;  /* 0x000000220b227220 */ /* 0x000fe40000410000 */
[----:B------:R-:W-:-:S03]  /*6500*/  SHF.R.U32.HI R5, RZ, 0x4, R5 ;  /* 0x00000004ff057819 */ /* 0x000fc60000011605 */
[----:B------:R-:W-:Y:S01]  /*6510*/  F2FP.F16.F32.PACK_AB R34, R34, R31 ;  /* 0x0000001f2222723e */ /* 0x000fe200000000ff */
[----:B------:R-:W2:Y:S01]  /*6520*/  MUFU.EX2 R35, R35 ;  /* 0x0000002300237308 */ /* 0x000ea20000000800 */
[----:B0-----:R-:W-:Y:S01]  /*6530*/  FMUL.FTZ R33, R12, R33 ;  /* 0x000000210c217220 */ /* 0x001fe20000410000 */
[----:B------:R-:W-:Y:S01]  /*6540*/  F2FP.F16.F32.PACK_AB R12, R15, R12 ;  /* 0x0000000c0f0c723e */ /* 0x000fe200000000ff */
[----:B-1----:R-:W-:-:S03]  /*6550*/  VIADD R6, R24, 0x10 ;  /* 0x0000001018067836 */ /* 0x002fc60000000000 */
[----:B------:R-:W-:Y:S02]  /*6560*/  F2FP.F16.F32.PACK_AB R20, R36, R33 ;  /* 0x000000212414723e */ /* 0x000fe400000000ff */
[----:B------:R-:W0:Y:S01]  /*6570*/  MUFU.EX2 R28, R28 ;  /* 0x0000001c001c7308 */ /* 0x000e220000000800 */
[C---:B---3--:R-:W-:Y:S01]  /*6580*/  F2FP.F16.F32.PACK_AB R9, R30.reuse, R23 ;  /* 0x000000171e09723e */ /* 0x048fe200000000ff */
[----:B------:R-:W-:Y:S01]  /*6590*/  FMUL.FTZ R55, R30, R55 ;  /* 0x000000371e377220 */ /* 0x000fe20000410000 */
[----:B------:R-:W-:Y:S01]  /*65a0*/  LOP3.LUT R23, R5, 0x3fff, RZ, 0xc0, !PT ;  /* 0x00003fff05177812 */ /* 0x000fe200078ec0ff */
[----:B------:R-:W-:Y:S01]  /*65b0*/  VIADD R5, R24, 0x200 ;  /* 0x0000020018057836 */ /* 0x000fe20000000000 */
[----:B------:R-:W-:Y:S01]  /*65c0*/  F2FP.F16.F32.PACK_AB R33, R38, R37 ;  /* 0x000000252621723e */ /* 0x000fe200000000ff */
[----:B------:R1:W-:Y:S01]  /*65d0*/  STSM.16.M88.2 [R0+0x2d500], R8 ;  /* 0x02d5000800007844 */ /* 0x0003e20000000100 */
[----:B------:R-:W-:Y:S01]  /*65e0*/  R2UR UR56, R23 ;  /* 0x00000000173872ca */ /* 0x000fe200000e0000 */
[----:B------:R3:W4:Y:S01]  /*65f0*/  MUFU.EX2 R39, R26 ;  /* 0x0000001a00277308 */ /* 0x0007220000000800 */
[----:B--2---:R-:W-:Y:S01]  /*6600*/  FMUL.FTZ R21, R35, R218 ;  /* 0x000000da23157220 */ /* 0x004fe20000410000 */
[----:B------:R-:W-:Y:S01]  /*6610*/  R2UR UR7, R5 ;  /* 0x00000000050772ca */ /* 0x000fe200000e0000 */
[----:B------:R-:W-:Y:S01]  /*6620*/  VIADD R5, R23, 0x80 ;  /* 0x0000008017057836 */ /* 0x000fe20000000000 */
[----:B------:R-:W-:Y:S01]  /*6630*/  R2UR UR50, R6 ;  /* 0x00000000063272ca */ /* 0x000fe200000e0000 */
[----:B------:R-:W-:-:S03]  /*6640*/  VIADD R6, R24, 0x110 ;  /* 0x0000011018067836 */ /* 0x000fc60000000000 */
[----:B------:R-:W2:Y:S01]  /*6650*/  MUFU.EX2 R40, R25 ;  /* 0x0000001900287308 */ /* 0x000ea20000000800 */
[C---:B0-----:R-:W-:Y:S01]  /*6660*/  F2FP.F16.F32.PACK_AB R13, R28.reuse, R35 ;  /* 0x000000231c0d723e */ /* 0x041fe200000000ff */
[----:B------:R-:W-:Y:S01]  /*6670*/  FMUL.FTZ R30, R28, R219 ;  /* 0x000000db1c1e7220 */ /* 0x000fe20000410000 */
[----:B---3--:R-:W-:Y:S01]  /*6680*/  F2FP.F16.F32.PACK_AB R26, R45, R44 ;  /* 0x0000002c2d1a723e */ /* 0x008fe200000000ff */
[----:B------:R-:W-:Y:S01]  /*6690*/  UMOV UR8, UR56 ;  /* 0x0000003800087c82 */ /* 0x000fe20008000000 */
[----:B------:R-:W-:Y:S01]  /*66a0*/  F2FP.F16.F32.PACK_AB R35, R55, R54 ;  /* 0x000000363723723e */ /* 0x000fe200000000ff */
[----:B------:R-:W-:Y:S01]  /*66b0*/  STSM.16.M88.2 [R0+0x2dd00], R12 ;  /* 0x02dd000c00007844 */ /* 0x000fe20000000100 */
[----:B------:R-:W-:Y:S01]  /*66c0*/  F2FP.F16.F32.PACK_AB R21, R30, R21 ;  /* 0x000000151e15723e */ /* 0x000fe200000000ff */
[----:B------:R-:W-:Y:S01]  /*66d0*/  UMOV UR16, UR56 ;  /* 0x0000003800107c82 */ /* 0x000fe20008000000 */
[----:B----4-:R-:W-:Y:S01]  /*66e0*/  FMUL.FTZ R222, R39, R222 ;  /* 0x000000de27de7220 */ /* 0x010fe20000410000 */
[----:B------:R-:W-:Y:S01]  /*66f0*/  R2UR UR48, R5 ;  /* 0x00000000053072ca */ /* 0x000fe200000e0000 */
[----:B------:R-:W-:Y:S01]  /*6700*/  VIADD R5, R24, 0x90 ;  /* 0x0000009018057836 */ /* 0x000fe20000000000 */
[----:B-1----:R-:W-:-:S02]  /*6710*/  MOV R9, UR58 ;  /* 0x0000003a00097c02 */ /* 0x002fc40008000f00 */
[----:B------:R-:W-:Y:S02]  /*6720*/  MOV R8, UR59 ;  /* 0x0000003b00087c02 */ /* 0x000fe40008000f00 */
[----:B------:R-:W-:Y:S01]  /*6730*/  R2UR UR4, R5 ;  /* 0x00000000050472ca */ /* 0x000fe200000e0000 */
[C---:B--2---:R-:W-:Y:S01]  /*6740*/  FMUL.FTZ R223, R40.reuse, R223 ;  /* 0x000000df28df7220 */ /* 0x044fe20000410000 */
[----:B------:R-:W-:Y:S01]  /*6750*/  F2FP.F16.F32.PACK_AB R15, R40, R39 ;  /* 0x00000027280f723e */ /* 0x000fe200000000ff */
[----:B------:R-:W-:-:S03]  /*6760*/  VIADD R5, R24, 0x190 ;  /* 0x0000019018057836 */ /* 0x000fc60000000000 */
[----:B------:R-:W-:Y:S01]  /*6770*/  F2FP.F16.F32.PACK_AB R221, R223, R222 ;  /* 0x000000dedfdd723e */ /* 0x000fe200000000ff */
[----:B------:R0:W-:Y:S01]  /*6780*/  STSM.16.M88.2 [R0+0x2e500], R14 ;  /* 0x02e5000e00007844 */ /* 0x0001e20000000100 */
[----:B------:R-:W-:Y:S01]  /*6790*/  R2UR UR54, R5 ;  /* 0x00000000053672ca */ /* 0x000fe200000e0000 */
[----:B------:R-:W-:Y:S01]  /*67a0*/  VIADD R5, R24, 0x210 ;  /* 0x0000021018057836 */ /* 0x000fe20000000000 */
[----:B------:R-:W-:Y:S01]  /*67b0*/  UMOV UR52, UR48 ;  /* 0x0000003000347c82 */ /* 0x000fe20008000000 */
[----:B------:R1:W-:Y:S06]  /*67c0*/  MEMBAR.ALL.CTA ;  /* 0x0000000000007992 */ /* 0x0003ec0000008000 */
[----:B-1----:R-:W1:Y:S01]  /*67d0*/  FENCE.VIEW.ASYNC.S ;  /* 0x00000000000073c6 */ /* 0x002e620000000000 */
[----:B------:R-:W-:Y:S01]  /*67e0*/  UMOV UR44, UR48 ;  /* 0x00000030002c7c82 */ /* 0x000fe20008000000 */
[----:B------:R-:W-:Y:S01]  /*67f0*/  R2UR UR46, R5 ;  /* 0x00000000052e72ca */ /* 0x000fe200000e0000 */
[----:B------:R-:W-:-:S02]  /*6800*/  VIADD R5, R23, 0x100 ;  /* 0x0000010017057836 */ /* 0x000fc40000000000 */
[----:B0-----:R-:W-:-:S03]  /*6810*/  VIADD R14, R23, 0x180 ;  /* 0x00000180170e7836 */ /* 0x001fc60000000000 */
[----:B------:R-:W-:Y:S01]  /*6820*/  R2UR UR28, R5 ;  /* 0x00000000051c72ca */ /* 0x000fe200000e0000 */
[C---:B------:R-:W-:Y:S02]  /*6830*/  VIADD R5, R24.reuse, 0xa0 ;  /* 0x000000a018057836 */ /* 0x040fe40000000000 */
[----:B------:R-:W-:-:S03]  /*6840*/  VIADD R15, R24, 0x30 ;  /* 0x00000030180f7836 */ /* 0x000fc60000000000 */
[----:B------:R-:W-:Y:S01]  /*6850*/  R2UR UR42, R5 ;  /* 0x00000000052a72ca */ /* 0x000fe200000e0000 */
[----:B------:R-:W-:-:S05]  /*6860*/  VIADD R5, R24, 0x1a0 ;  /* 0x000001a018057836 */ /* 0x000fca0000000000 */
[----:B------:R-:W-:Y:S01]  /*6870*/  R2UR UR34, R5 ;  /* 0x00000000052272ca */ /* 0x000fe200000e0000 */
[----:B------:R-:W-:Y:S01]  /*6880*/  VIADD R5, R24, 0x220 ;  /* 0x0000022018057836 */ /* 0x000fe20000000000 */
[----:B------:R-:W-:Y:S01]  /*6890*/  UMOV UR40, UR28 ;  /* 0x0000001c00287c82 */ /* 0x000fe20008000000 */
[----:B-1----:R-:W-:Y:S03]  /*68a0*/  BAR.SYNC.DEFER_BLOCKING 0x9, 0x100 ;  /* 0x0244000000007b1d */ /* 0x002fe60000010000 */
[----:B------:R-:W-:Y:S01]  /*68b0*/  R2UR UR26, R5 ;  /* 0x00000000051a72ca */ /* 0x000fe200000e0000 */
[----:B------:R-:W-:Y:S02]  /*68c0*/  IMAD R5, R4, 0x2800, R17 ;  /* 0x0000280004057824 */ /* 0x000fe400078e0211 */
[----:B------:R-:W-:Y:S01]  /*68d0*/  UMOV UR36, UR28 ;  /* 0x0000001c00247c82 */ /* 0x000fe20008000000 */
[----:B------:R-:W-:Y:S01]  /*68e0*/  UMOV UR32, UR28 ;  /* 0x0000001c00207c82 */ /* 0x000fe20008000000 */
[----:B------:R-:W-:Y:S01]  /*68f0*/  UMOV UR24, UR28 ;  /* 0x0000001c00187c82 */ /* 0x000fe20008000000 */
        /* <DEDUP_REMOVED lines=8> */
[----:B------:R-:W-:Y:S01]  /*6980*/  HGMMA.64x16x16.F32 R136, gdesc[UR56].tnspA.tnspB, R136 ;  /* 0x60200000388879f0 */ /* 0x000fe20008700888 */
[----:B0-----:R-:W-:-:S03]  /*6990*/  VIADD R20, R24, 0xb0 ;  /* 0x000000b018147836 */ /* 0x001fc60000000000 */
        /* <DEDUP_REMOVED lines=32> */
[----:B------:R-:W-:-:S02]  /*6ba0*/  MOV R12, UR56 ;  /* 0x00000038000c7c02 */ /* 0x000fc40008000f00 */
        /* <DEDUP_REMOVED lines=42> */
[----:B-1----:R-:W-:Y:S01]  /*6e50*/  MOV R220, UR58 ;  /* 0x0000003a00dc7c02 */ /* 0x002fe20008000f00 */
        /* <DEDUP_REMOVED lines=34> */
[----:B0-----:R-:W0:Y:S01]  /*7080*/  FENCE.VIEW.ASYNC.S ;  /* 0x00000000000073c6 */ /* 0x001e220000000000 */
[----:B------:R-:W-:Y:S02]  /*7090*/  R2UR UR4, R14 ;  /* 0x000000000e0472ca */ /* 0x000fe400000e0000 */
[----:B------:R-:W-:Y:S01]  /*70a0*/  R2UR UR5, R15 ;  /* 0x000000000f0572ca */ /* 0x000fe200000e0000 */
[----:B0-----:R-:W-:Y:S06]  /*70b0*/  BAR.SYNC.DEFER_BLOCKING 0x9, 0x100 ;  /* 0x0244000000007b1d */ /* 0x001fec0000010000 */
[----:B------:R-:W-:-:S06]  /*70c0*/  WARPGROUP.ARRIVE ;  /* 0x00000000000079c5 */ /* 0x000fcc0000000000 */
        /* <DEDUP_REMOVED lines=88> */
[----:B------:R-:W-:Y:S01]  /*7650*/  ULDC.64 UR56, c[0x0][0x208] ;  /* 0x0000820000387ab9 */ /* 0x000fe20000000a00 */
        /* <DEDUP_REMOVED lines=50> */
[----:B0-----:R-:W-:Y:S01]  /*7980*/  LOP3.LUT R24, R216, 0x80000, RZ, 0xfc, !PT ;  /* 0x00080000d8187812 */ /* 0x001fe200078efcff */
        /* <DEDUP_REMOVED lines=16> */
[----:B------:R-:W-:Y:S01]  /*7a90*/  UMOV UR8, UR52 ;  /* 0x0000003400087c82 */ /* 0x000fe20008000000 */
[----:B------:R-:W-:Y:S01]  /*7aa0*/  UMOV UR9, UR53 ;  /* 0x0000003500097c82 */ /* 0x000fe20008000000 */
[----:B------:R-:W-:Y:S01]  /*7ab0*/  UMOV UR35, 0x40 ;  /* 0x0000004000237882 */ /* 0x000fe20000000000 */
[----:B------:R-:W-:Y:S01]  /*7ac0*/  UMOV UR31, 0x40 ;  /* 0x00000040001f7882 */ /* 0x000fe20000000000 */
[----:B------:R-:W-:Y:S01]  /*7ad0*/  PLOP3.LUT P0, PT, PT, PT, UP0, 0x40, 0x0 ;  /* 0x000000000000781c */ /* 0x000fe20003f0e808 */
[----:B------:R-:W-:Y:S01]  /*7ae0*/  UMOV UR7, 0x40 ;  /* 0x0000004000077882 */ /* 0x000fe20000000000 */
[----:B------:R-:W-:Y:S01]  /*7af0*/  UMOV UR10, UR4 ;  /* 0x00000004000a7c82 */ /* 0x000fe20008000000 */
[----:B------:R-:W-:Y:S01]  /*7b00*/  R2UR UR4, R25 ;  /* 0x00000000190472ca */ /* 0x000fe200000e0000 */
        /* <DEDUP_REMOVED lines=26> */
[----:B------:R0:W-:Y:S01]  /*7cb0*/  REDG.E.ADD.F32x4.FTZ.RN.STRONG.GPU desc[UR56][R8.64+0x800], R28 ;  /* 0x0008001c080079a6 */ /* 0x0001e2000c10f7b8 */
[----:B------:R-:W-:-:S03]  /*7cc0*/  VIADD R26, R24, 0x10 ;  /* 0x00000010181a7836 */ /* 0x000fc60000000000 */
        /* <DEDUP_REMOVED lines=9> */
[----:B------:R-:W-:Y:S01]  /*7d60*/  IMAD.U32 R221, RZ, RZ, UR11 ;  /* 0x0000000bffdd7e24 */ /* 0x000fe2000f8e00ff */
[----:B------:R-:W-:Y:S01]  /*7d70*/  UMOV UR49, UR45 ;  /* 0x0000002d00317c82 */ /* 0x000fe20008000000 */
[----:B------:R-:W-:Y:S01]  /*7d80*/  UMOV UR41, UR25 ;  /* 0x0000001900297c82 */ /* 0x000fe20008000000 */
[----:B------:R-:W-:Y:S01]  /*7d90*/  R2UR UR6, R25 ;  /* 0x00000000190672ca */ /* 0x000fe200000e0000 */
[C---:B------:R-:W-:Y:S01]  /*7da0*/  VIADD R25, R24.reuse, 0x210 ;  /* 0x0000021018197836 */ /* 0x040fe20000000000 */
[----:B------:R-:W-:Y:S01]  /*7db0*/  UMOV UR8, UR44 ;  /* 0x0000002c00087c82 */ /* 0x000fe20008000000 */
[----:B------:R-:W-:Y:S01]  /*7dc0*/  UMOV UR37, UR25 ;  /* 0x0000001900257c82 */ /* 0x000fe20008000000 */
[----:B------:R-:W-:Y:S01]  /*7dd0*/  UMOV UR33, UR25 ;  /* 0x0000001900217c82 */ /* 0x000fe20008000000 */
[----:B------:R-:W-:Y:S01]  /*7de0*/  UMOV UR29, UR25 ;  /* 0x00000019001d7c82 */ /* 0x000fe20008000000 */
[----:B------:R-:W-:Y:S01]  /*7df0*/  R2UR UR50, R25 ;  /* 0x00000000193272ca */ /* 0x000fe200000e0000 */
[----:B------:R-:W-:Y:S01]  /*7e00*/  UMOV UR11, 0x40 ;  /* 0x00000040000b7882 */ /* 0x000fe20000000000 */
[----:B------:R-:W-:Y:S01]  /*7e10*/  UMOV UR15, 0x40 ;  /* 0x00000040000f7882 */ /* 0x000fe20000000000 */
[----:B------:R-:W-:Y:S01]  /*7e20*/  UMOV UR10, UR4 ;  /* 0x00000004000a7c82 */ /* 0x000fe20008000000 */
[----:B------:R-:W-:Y:S01]  /*7e30*/  HGMMA.64x16x16.F32 R56, gdesc[UR44].tnspA.tnspB, R56 ;  /* 0x602000002c3879f0 */ /* 0x000fe20008700838 */
[----:B------:R-:W-:Y:S01]  /*7e40*/  IMAD.U32 R222, RZ, RZ, UR10 ;  /* 0x0000000affde7e24 */ /* 0x000fe2000f8e00ff */
[----:B------:R0:W-:Y:S01]  /*7e50*/  REDG.E.ADD.F32x4.FTZ.RN.STRONG.GPU desc[UR56][R8.64+0x1000], R32 ;  /* 0x00100020080079a6 */ /* 0x0001e2000c10f7b8 */
        /* <DEDUP_REMOVED lines=13> */
[----:B------:R-:W-:Y:S01]  /*7f30*/  UMOV UR48, UR44 ;  /* 0x0000002c00307c82 */ /* 0x000fe20008000000 */
[----:B------:R-:W-:Y:S01]  /*7f40*/  HGMMA.64x16x16.F32 R80, gdesc[UR8].tnspA.tnspB, R80 ;  /* 0x60200000085079f0 */ /* 0x000fe20008700850 */
[----:B------:R-:W-:Y:S01]  /*7f50*/  VIADD R25, R237, 0x100 ;  /* 0x00000100ed197836 */ /* 0x000fe20000000000 */
[----:B------:R0:W-:Y:S02]  /*7f60*/  REDG.E.ADD.F32x4.FTZ.RN.STRONG.GPU desc[UR56][R8.64+0x1800], R36 ;  /* 0x00180024080079a6 */ /* 0x0001e4000c10f7b8 */
[----:B------:R-:W-:Y:S02]  /*7f70*/  HGMMA.64x16x16.F32 R88, gdesc[UR48].tnspA.tnspB, R88 ;  /* 0x60200000305879f0 */ /* 0x000fe40008700858 */
[----:B------:R-:W-:Y:S01]  /*7f80*/  R2UR UR24, R25 ;  /* 0x00000000191872ca */ /* 0x000fe200000e0000 */
[----:B------:R-:W-:-:S02]  /*7f90*/  VIADD R25, R24, 0x120 ;  /* 0x0000012018197836 */ /* 0x000fc40000000000 */
[C---:B------:R-:W-:Y:S01]  /*7fa0*/  VIADD R26, R24.reuse, 0x20 ;  /* 0x00000020181a7836 */ /* 0x040fe20000000000 */
[----:B------:R-:W-:Y:S01]  /*7fb0*/  UMOV UR5, 0x40000040 ;  /* 0x4000004000057882 */ /* 0x000fe20000000000 */
[----:B------:R-:W-:Y:S01]  /*7fc0*/  IMAD.U32 R226, RZ, RZ, UR10 ;  /* 0x0000000affe27e24 */ /* 0x000fe2000f8e00ff */
[----:B------:R-:W-:Y:S01]  /*7fd0*/  R2UR UR38, R25 ;  /* 0x00000000192672ca */ /* 0x000fe200000e0000 */
[----:B------:R-:W-:Y:S01]  /*7fe0*/  VIADD R25, R24, 0x1a0 ;  /* 0x000001a018197836 */ /* 0x000fe20000000000 */
[----:B------:R-:W-:Y:S01]  /*7ff0*/  R2UR UR26, R26 ;  /* 0x000000001a1a72ca */ /* 0x000fe200000e0000 */
[C---:B------:R-:W-:Y:S01]  /*8000*/  VIADD R26, R24.reuse, 0xa0 ;  /* 0x000000a0181a7836 */ /* 0x040fe20000000000 */
[----:B------:R0:W-:Y:S02]  /*8010*/  REDG.E.ADD.F32x4.FTZ.RN.STRONG.GPU desc[UR56][R8.64+0x2000], R40 ;  /* 0x00200028080079a6 */ /* 0x0001e4000c10f7b8 */
[----:B------:R-:W-:Y:S01]  /*8020*/  R2UR UR34, R25 ;  /* 0x00000000192272ca */ /* 0x000fe200000e0000 */
[----:B------:R-:W-:Y:S01]  /*8030*/  VIADD R25, R24, 0x220 ;  /* 0x0000022018197836 */ /* 0x000fe20000000000 */
[----:B------:R-:W-:Y:S01]  /*8040*/  R2UR UR42, R26 ;  /* 0x000000001a2a72ca */ /* 0x000fe200000e0000 */
[----:B------:R-:W-:Y:S01]  /*8050*/  UMOV UR40, UR24 ;  /* 0x0000001800287c82 */ /* 0x000fe20008000000 */
[----:B------:R-:W-:Y:S01]  /*8060*/  UMOV UR36, UR24 ;  /* 0x0000001800247c82 */ /* 0x000fe20008000000 */
[----:B------:R-:W-:Y:S01]  /*8070*/  UMOV UR32, UR24 ;  /* 0x0000001800207c82 */ /* 0x000fe20008000000 */
[----:B------:R-:W-:Y:S01]  /*8080*/  R2UR UR30, R25 ;  /* 0x00000000191e72ca */ /* 0x000fe200000e0000 */
[----:B------:R-:W-:-:S02]  /*8090*/  UMOV UR28, UR24 ;  /* 0x00000018001c7c82 */ /* 0x000fc40008000000 */
[----:B------:R-:W-:Y:S01]  /*80a0*/  HGMMA.64x16x16.F32 R56, gdesc[UR24].tnspA.tnspB, R56 ;  /* 0x60200000183879f0 */ /* 0x000fe20008700838 */
[----:B------:R-:W-:Y:S01]  /*80b0*/  UMOV UR21, UR5 ;  /* 0x0000000500157c82 */ /* 0x000fe20008000000 */
[----:B------:R-:W-:Y:S01]  /*80c0*/  UMOV UR17, UR5 ;  /* 0x0000000500117c82 */ /* 0x000fe20008000000 */
[----:B------:R-:W-:-:S03]  /*80d0*/  IMAD.U32 R227, RZ, RZ, UR11 ;  /* 0x0000000bffe37e24 */ /* 0x000fc6000f8e00ff */
[----:B------:R-:W-:Y:S01]  /*80e0*/  HGMMA.64x16x16.F32 R64, gdesc[UR40].tnspA.tnspB, R64 ;  /* 0x60200000284079f0 */ /* 0x000fe20008700840 */
[----:B------:R-:W-:Y:S01]  /*80f0*/  UMOV UR13, UR5 ;  /* 0x00000005000d7c82 */ /* 0x000fe20008000000 */
[----:B------:R-:W-:Y:S01]  /*8100*/  UMOV UR9, UR5 ;  /* 0x0000000500097c82 */ /* 0x000fe20008000000 */
[----:B------:R0:W-:Y:S01]  /*8110*/  REDG.E.ADD.F32x4.FTZ.RN.STRONG.GPU desc[UR56][R8.64+0x2800], R44 ;  /* 0x0028002c080079a6 */ /* 0x0001e2000c10f7b8 */
[----:B------:R-:W-:Y:S01]  /*8120*/  HGMMA.64x16x16.F32 R72, gdesc[UR36].tnspA.tnspB, R72 ;  /* 0x60200000244879f0 */ /* 0x000fe20008700848 */
[----:B------:R-:W-:Y:S02]  /*8130*/  VIADD R25, R237, 0x180 ;  /* 0x00000180ed197836 */ /* 0x000fe40000000000 */
[----:B------:R-:W-:Y:S01]  /*8140*/  VIADD R26, R24, 0x30 ;  /* 0x00000030181a7836 */ /* 0x000fe20000000000 */
[----:B------:R-:W-:Y:S01]  /*8150*/  UMOV UR11, 0x40 ;  /* 0x00000040000b7882 */ /* 0x000fe20000000000 */
[----:B------:R0:W-:Y:S01]  /*8160*/  REDG.E.ADD.F32x4.FTZ.RN.STRONG.GPU desc[UR56][R8.64+0x3000], R48 ;  /* 0x00300030080079a6 */ /* 0x0001e2000c10f7b8 */
[----:B------:R-:W-:Y:S01]  /*8170*/  HGMMA.64x16x16.F32 R80, gdesc[UR32].tnspA.tnspB, R80 ;  /* 0x60200000205079f0 */ /* 0x000fe20008700850 */
[----:B------:R-:W-:-:S02]  /*8180*/  R2UR UR4, R25 ;  /* 0x00000000190472ca */ /* 0x000fc400000e0000 */
[----:B------:R0:W-:Y:S01]  /*8190*/  REDG.E.ADD.F32x4.FTZ.RN.STRONG.GPU desc[UR56][R8.64+0x3800], R52 ;  /* 0x00380034080079a6 */ /* 0x0001e2000c10f7b8 */
[----:B------:R-:W-:Y:S01]  /*81a0*/  VIADD R25, R24, 0x130 ;  /* 0x0000013018197836 */ /* 0x000fe20000000000 */
[----:B------:R-:W-:Y:S01]  /*81b0*/  R2UR UR6, R26 ;  /* 0x000000001a0672ca */ /* 0x000fe200000e0000 */
[C---:B------:R-:W-:Y:S01]  /*81c0*/  VIADD R26, R24.reuse, 0xb0 ;  /* 0x000000b0181a7836 */ /* 0x040fe20000000000 */
[----:B------:R-:W-:Y:S02]  /*81d0*/  HGMMA.64x16x16.F32 R88, gdesc[UR28].tnspA.tnspB, R88 ;  /* 0x602000001c5879f0 */ /* 0x000fe40008700858 */
[----:B------:R-:W-:Y:S01]  /*81e0*/  R2UR UR18, R25 ;  /* 0x00000000191272ca */ /* 0x000fe200000e0000 */
[----:B------:R-:W-:Y:S01]  /*81f0*/  VIADD R25, R24, 0x1b0 ;  /* 0x000001b018197836 */ /* 0x000fe20000000000 */
[----:B------:R-:W-:Y:S01]  /*8200*/  R2UR UR22, R26 ;  /* 0x000000001a1672ca */ /* 0x000fe200000e0000 */
[----:B------:R-:W-:-:S03]  /*8210*/  VIADD R24, R24, 0x230 ;  /* 0x0000023018187836 */ /* 0x000fc60000000000 */
        /* <DEDUP_REMOVED lines=12> */
[----:B0-----:R-:W-:Y:S05]  /*82e0*/  @P0 BRA `(.L_x_504) ;  /* 0x0000000000040947 */ /* 0x001fea0003800000 */
[----:B------:R-:W-:Y:S01]  /*82f0*/  BPT.TRAP 0x1 ;  /* 0x000000040000795c */ /* 0x000fe20000300000 */
.L_x_504:
        /* <DEDUP_REMOVED lines=71> */
[----:B------:R-:W-:Y:S01]  /*8770*/  UMOV UR5, 0x40000040 ;  /* 0x4000004000057882 */ /* 0x000fe20000000000 */
[----:B------:R-:W-:Y:S01]  /*8780*/  PLOP3.LUT P0, PT, PT, PT, UP0, 0x40, 0x0 ;  /* 0x000000000000781c */ /* 0x000fe20003f0e808 */
        /* <DEDUP_REMOVED lines=38> */
[----:B0-----:R-:W-:Y:S05]  /*89f0*/  @P0 BRA `(.L_x_505) ;  /* 0x0000000000040947 */ /* 0x001fea0003800000 */
[----:B------:R-:W-:Y:S01]  /*8a00*/  BPT.TRAP 0x1 ;  /* 0x000000040000795c */ /* 0x000fe20000300000 */
.L_x_505:
[----:B------:R-:W-:Y:S01]  /*8a10*/  VIADD R3, R3, 0x1 ;  /* 0x0000000103037836 */ /* 0x000fe20000000000 */
[----:B------:R-:W-:Y:S01]  /*8a20*/  ULOP3.LUT UR60, UR60, 0x1, URZ, 0x3c, !UPT ;  /* 0x000000013c3c7892 */ /* 0x000fe2000f8e3c3f */
[----:B------:R-:W-:Y:S02]  /*8a30*/  VIADD R2, R2, 0x1 ;  /* 0x0000000102027836 */ /* 0x000fe40000000000 */
[----:B------:R-:W-:Y:S01]  /*8a40*/  VIADD R16, R16, 0x31620 ;  /* 0x0003162010107836 */ /* 0x000fe20000000000 */
[----:B------:R-:W-:Y:S02]  /*8a50*/  ISETP.GE.AND P1, PT, R3, UR61, PT ;  /* 0x0000003d03007c0c */ /* 0x000fe4000bf26270 */
        /* <DEDUP_REMOVED lines=89> */
.L_x_485:
[----:B------:R-:W-:Y:S05]  /*8ff0*/  @P0 BRA `(.L_x_507) ;  /* 0x0000002400900947 */ /* 0x000fea0003800000 */
[----:B------:R-:W1:Y:S01]  /*9000*/  S2R R2, SR_TID.X ;  /* 0x0000000000027919 */ /* 0x000e620000002100 */
[----:B------:R-:W2:Y:S01]  /*9010*/  S2UR UR5, SR_CgaCtaId ;  /* 0x00000000000579c3 */ /* 0x000ea20000008800 */
        /* <DEDUP_REMOVED lines=15> */
[----:B--2---:R-:W-:Y:S01]  /*9110*/  ULEA UR4, UR5, UR4, 0x18 ;  /* 0x0000000405047291 */ /* 0x004fe2000f8ec03f */
[----:B------:R-:W-:-:S02]  /*9120*/  F2FP.F16.F32.PACK_AB R145, R147, R146 ;  /* 0x000000929391723e */ /* 0x000fc400000000ff */
[----:B------:R-:W-:Y:S02]  /*9130*/  F2FP.F16.F32.PACK_AB R208, R209, R208 ;  /* 0x000000d0d1d0723e */ /* 0x000fe400000000ff */
[----:B------:R-:W-:Y:S01]  /*9140*/  F2FP.F16.F32.PACK_AB R56, R57, R56 ;  /* 0x000000383938723e */ /* 0x000fe200000000ff */
[----:B-1----:R-:W-:Y:S01]  /*9150*/  VIADD R2, R2, 0xffffff80 ;  /* 0xffffff8002027836 */ /* 0x002fe20000000000 */
        /* <DEDUP_REMOVED lines=12> */
[----:B------:R-:W1:Y:S01]  /*9220*/  S2R R39, SR_CTAID.X ;  /* 0x0000000000277919 */ /* 0x000e620000002500 */
[CC--:B------:R-:W-:Y:S01]  /*9230*/  LEA.HI R11, R9.reuse, R2.reuse, RZ, 0x5 ;  /* 0x00000002090b7211 */ /* 0x0c0fe200078f28ff */
[----:B------:R-:W2:Y:S01]  /*9240*/  LDC.64 R36, c[0x0][0x850] ;  /* 0x00021400ff247b82 */ /* 0x000ea20000000a00 */
        /* <DEDUP_REMOVED lines=13> */
[----:B------:R-:W3:Y:S01]  /*9320*/  LDC.64 R6, c[0x0][0x870] ;  /* 0x00021c00ff067b82 */ /* 0x000ee20000000a00 */
[----:B------:R-:W-:-:S02]  /*9330*/  SHF.R.S32.HI R9, RZ, 0x7, R9 ;  /* 0x00000007ff097819 */ /* 0x000fc40000011409 */
[----:B------:R-:W-:Y:S02]  /*9340*/  LOP3.LUT R3, R4, R3, RZ, 0x3c, !PT ;  /* 0x0000000304037212 */ /* 0x000fe400078e3cff */
[----:B------:R-:W-:Y:S01]  /*9350*/  F2FP.F16.F32.PACK_AB R147, R151, R150 ;  /* 0x000000969793723e */ /* 0x000fe200000000ff */
[----:B------:R-:W-:Y:S01]  /*9360*/  IMAD R8, R9, 0xa, R8 ;  /* 0x0000000a09087824 */ /* 0x000fe200078e0208 */
[----:B------:R-:W-:Y:S01]  /*9370*/  F2FP.F16.F32.PACK_AB R153, R155, R154 ;  /* 0x0000009a9b99723e */ /* 0x000fe200000000ff */
[----:B------:R-:W4:Y:S01]  /*9380*/  LDC.64 R4, c[0x0][0x870] ;  /* 0x00021c00ff047b82 */ /* 0x000f220000000a00 */
        /* <DEDUP_REMOVED lines=74> */
[----:B---3--:R-:W-:-:S03]  /*9830*/  ISETP.NE.U32.AND P0, PT, R6, RZ, PT ;  /* 0x000000ff0600720c */ /* 0x008fc60003f05070 */
[----:B------:R3:W-:Y:S01]  /*9840*/  STSM.16.MT88.4 [R3+0x7000], R128 ;  /* 0x0070008003007844 */ /* 0x0007e20000004200 */
[----:B------:R-:W-:Y:S01]  /*9850*/  BAR.SYNC.DEFER_BLOCKING 0x1, 0x100 ;  /* 0x0044000000007b1d */ /* 0x000fe20000010000 */
[----:B------:R-:W-:Y:S01]  /*9860*/  ISETP.NE.AND.EX P0, PT, R7, RZ, PT, P0 ;  /* 0x000000ff0700720c */ /* 0x000fe20003f05300 */
[----:B----4-:R-:W-:-:S06]  /*9870*/  IMAD.WIDE R6, R234, 0x4, R4 ;  /* 0x00000004ea067825 */ /* 0x010fcc00078e0204 */
[----:B------:R-:W4:Y:S06]  /*9880*/  LDC.64 R4, c[0x0][0x878] ;  /* 0x00021e00ff047b82 */ /* 0x000f2c0000000a00 */
[----:B------:R-:W2:Y:S01]  /*9890*/  @P0 LDG.E R9, desc[UR8][R6.64] ;  /* 0x0000000806090981 */ /* 0x000ea2000c1e1900 */
[----:B------:R-:W-:Y:S01]  /*98a0*/  LOP3.LUT R11, R11, 0xffffffe0, RZ, 0xc0, !PT ;  /* 0xffffffe00b0b7812 */ /* 0x000fe200078ec0ff */
[----:B------:R-:W-:Y:S01]  /*98b0*/  ULDC UR5, c[0x0][0x808] ;  /* 0x0002020000057ab9 */ /* 0x000fe20000000800 */
[----:B------:R-:W0:Y:S01]  /*98c0*/  S2UR UR7, SR_CTAID.Y ;  /* 0x00000000000779c3 */ /* 0x000e220000002600 */
[----:B------:R-:W-:Y:S01]  /*98d0*/  IMAD.U32 R8, RZ, RZ, UR5 ;  /* 0x00000005ff087e24 */ /* 0x000fe2000f8e00ff */
[----:B----4-:R-:W-:Y:S01]  /*98e0*/  ISETP.NE.U32.AND P1, PT, R4, RZ, PT ;  /* 0x000000ff0400720c */ /* 0x010fe20003f25070 */
[----:B------:R-:W-:-:S02]  /*98f0*/  IMAD.IADD R11, R2, 0x1, -R11 ;  /* 0x00000001020b7824 */ /* 0x000fc400078e0a0b */
[----:B------:R-:W-:Y:S01]  /*9900*/  IMAD.SHL.U32 R2, R0, 0x40, RZ ;  /* 0x0000004000027824 */ /* 0x000fe200078e00ff */
[----:B------:R-:W-:Y:S01]  /*9910*/  ISETP.NE.AND.EX P1, PT, R5, RZ, PT, P1 ;  /* 0x000000ff0500720c */ /* 0x000fe20003f25310 */
[----:B------:R-:W-:Y:S01]  /*9920*/  IMAD.SHL.U32 R28, R11, 0x8, RZ ;  /* 0x000000080b1c7824 */ /* 0x000fe200078e00ff */
[----:B------:R-:W-:Y:S02]  /*9930*/  SHF.R.S32.HI R10, RZ, 0x1f, R11 ;  /* 0x0000001fff0a7819 */ /* 0x000fe4000001140b */
[----:B---3--:R-:W-:Y:S02]  /*9940*/  LOP3.LUT R3, R2, 0x1c0, RZ, 0xc0, !PT ;  /* 0x000001c002037812 */ /* 0x008fe400078ec0ff */
[----:B------:R-:W-:Y:S02]  /*9950*/  LEA.HI R10, R10, R11, RZ, 0x3 ;  /* 0x0000000b0a0a7211 */ /* 0x000fe400078f18ff */
[----:B------:R-:W-:Y:S02]  /*9960*/  LOP3.LUT R2, R3, 0x38, R28, 0xf8, !PT ;  /* 0x0000003803027812 */ /* 0x000fe400078ef81c */
[----:B------:R-:W-:-:S03]  /*9970*/  SHF.R.U32.HI R3, RZ, 0x3, R3 ;  /* 0x00000003ff037819 */ /* 0x000fc60000011603 */
[----:B------:R-:W3:Y:S01]  /*9980*/  @P1 LDC.64 R4, c[0x0][0x878] ;  /* 0x00021e00ff041b82 */ /* 0x000ee20000000a00 */
[----:B------:R-:W-:Y:S02]  /*9990*/  LOP3.LUT R3, R2, R3, RZ, 0x3c, !PT ;  /* 0x0000000302037212 */ /* 0x000fe400078e3cff */
[----:B------:R-:W-:-:S05]  /*99a0*/  SHF.R.S32.HI R10, RZ, 0x3, R10 ;  /* 0x00000003ff0a7819 */ /* 0x000fca000001140a */
[----:B------:R-:W-:Y:S01]  /*99b0*/  IMAD R10, R10, 0x1400, R3 ;  /* 0x000014000a0a7824 */ /* 0x000fe200078e0203 */
[----:B------:R-:W-:Y:S01]  /*99c0*/  CS2R R2, SRZ ;  /* 0x0000000000027805 */ /* 0x000fe2000001ff00 */
[----:B---3--:R-:W-:-:S05]  /*99d0*/  @P1 IMAD.WIDE R4, R234, 0x4, R4 ;  /* 0x00000004ea041825 */ /* 0x008fca00078e0204 */
[----:B------:R3:W5:Y:S01]  /*99e0*/  @P1 LDG.E R8, desc[UR8][R4.64] ;  /* 0x0000000804081981 */ /* 0x000762000c1e1900 */
[----:B--2---:R-:W-:Y:S01]  /*99f0*/  @P0 SHF.R.S32.HI R12, RZ, 0x1f, R9 ;  /* 0x0000001fff0c0819 */ /* 0x004fe20000011409 */
[----:B01-3--:R-:W-:Y:S06]  /*9a00*/  @P1 BRA `(.L_x_508) ;  /* 0x0000000000141947 */ /* 0x00bfec0003800000 */
[----:B------:R-:W-:Y:S05]  /*9a10*/  @!P0 BRA `(.L_x_508) ;  /* 0x0000000000108947 */ /* 0x000fea0003800000 */
[----:B------:R-:W-:Y:S02]  /*9a20*/  ULDC.64 UR8, c[0x0][0x208] ;  /* 0x0000820000087ab9 */ /* 0x000fe40000000a00 */
[----:B------:R-:W2:Y:S04]  /*9a30*/  LDG.E R5, desc[UR8][R6.64] ;  /* 0x0000000806057981 */ /* 0x000ea8000c1e1900 */
[----:B-----5:R-:W2:Y:S02]  /*9a40*/  LDG.E R8, desc[UR8][R6.64+0x4] ;  /* 0x0000040806087981 */ /* 0x020ea4000c1e1900 */
[----:B--2---:R-:W-:-:S07]  /*9a50*/  IMAD.IADD R8, R8, 0x1, -R5 ;  /* 0x0000000108087824 */ /* 0x004fce00078e0a05 */
.L_x_508:
        /* <DEDUP_REMOVED lines=21> */
[----:B------:R-:W-:Y:S01]  /*9bb0*/  SHF.R.S32.HI R29, RZ, 0x1f, R28 ;  /* 0x0000001fff1d7819 */ /* 0x000fe2000001141c */
        /* <DEDUP_REMOVED lines=37> */
.L_x_510:
[----:B------:R-:W-:Y:S05]  /*9e10*/  BSYNC B1 ;  /* 0x0000000000017941 */ /* 0x000fea0003800000 */
.L_x_509:
        /* <DEDUP_REMOVED lines=16> */
.L_x_512:
[----:B------:R-:W-:Y:S05]  /*9f20*/  BSYNC B1 ;  /* 0x0000000000017941 */ /* 0x000fea0003800000 */
.L_x_511:
        /* <DEDUP_REMOVED lines=19> */
.L_x_514:
[----:B------:R-:W-:Y:S05]  /*a060*/  BSYNC B1 ;  /* 0x0000000000017941 */ /* 0x000fea0003800000 */
.L_x_513:
        /* <DEDUP_REMOVED lines=18> */
.L_x_516:
[----:B------:R-:W-:Y:S05]  /*a190*/  BSYNC B1 ;  /* 0x0000000000017941 */ /* 0x000fea0003800000 */
.L_x_515:
        /* <DEDUP_REMOVED lines=19> */
.L_x_518:
[----:B------:R-:W-:Y:S05]  /*a2d0*/  BSYNC B1 ;  /* 0x0000000000017941 */ /* 0x000fea0003800000 */
.L_x_517:
        /* <DEDUP_REMOVED lines=19> */
.L_x_520:
[----:B------:R-:W-:Y:S05]  /*a410*/  BSYNC B1 ;  /* 0x0000000000017941 */ /* 0x000fea0003800000 */
.L_x_519:
        /* <DEDUP_REMOVED lines=20> */
.L_x_522:
[----:B------:R-:W-:Y:S05]  /*a560*/  BSYNC B1 ;  /* 0x0000000000017941 */ /* 0x000fea0003800000 */
.L_x_521:
        /* <DEDUP_REMOVED lines=20> */
.L_x_524:
[----:B------:R-:W-:Y:S05]  /*a6b0*/  BSYNC B1 ;  /* 0x0000000000017941 */ /* 0x000fea0003800000 */
.L_x_523:
        /* <DEDUP_REMOVED lines=20> */
.L_x_526:
[----:B------:R-:W-:Y:S05]  /*a800*/  BSYNC B1 ;  /* 0x0000000000017941 */ /* 0x000fea0003800000 */
.L_x_525:
        /* <DEDUP_REMOVED lines=23> */
.L_x_528:
[----:B------:R-:W-:Y:S05]  /*a980*/  BSYNC B1 ;  /* 0x0000000000017941 */ /* 0x000fea0003800000 */
.L_x_527:
        /* <DEDUP_REMOVED lines=44> */
.L_x_530:
[----:B------:R-:W-:Y:S05]  /*ac50*/  BSYNC B1 ;  /* 0x0000000000017941 */ /* 0x000fea0003800000 */
.L_x_529:
        /* <DEDUP_REMOVED lines=18> */
.L_x_532:
[----:B------:R-:W-:Y:S05]  /*ad80*/  BSYNC B1 ;  /* 0x0000000000017941 */ /* 0x000fea0003800000 */
.L_x_531:
        /* <DEDUP_REMOVED lines=18> */
.L_x_534:
[----:B------:R-:W-:Y:S05]  /*aeb0*/  BSYNC B1 ;  /* 0x0000000000017941 */ /* 0x000fea0003800000 */
.L_x_533:
        /* <DEDUP_REMOVED lines=18> */
.L_x_536:
[----:B------:R-:W-:Y:S05]  /*afe0*/  BSYNC B1 ;  /* 0x0000000000017941 */ /* 0x000fea0003800000 */
.L_x_535:
        /* <DEDUP_REMOVED lines=16> */
.L_x_538:
[----:B------:R-:W-:Y:S05]  /*b0f0*/  BSYNC B1 ;  /* 0x0000000000017941 */ /* 0x000fea0003800000 */
.L_x_537:
        /* <DEDUP_REMOVED lines=16> */
.L_x_540:
[----:B------:R-:W-:Y:S05]  /*b200*/  BSYNC B1 ;  /* 0x0000000000017941 */ /* 0x000fea0003800000 */
.L_x_539:
        /* <DEDUP_REMOVED lines=16> */
.L_x_542:
[----:B------:R-:W-:Y:S05]  /*b310*/  BSYNC B1 ;  /* 0x0000000000017941 */ /* 0x000fea0003800000 */
.L_x_541:
        /* <DEDUP_REMOVED lines=16> */
.L_x_544:
[----:B------:R-:W-:Y:S05]  /*b420*/  BSYNC B1 ;  /* 0x0000000000017941 */ /* 0x000fea0003800000 */
.L_x_543:
        /* <DEDUP_REMOVED lines=16> */
.L_x_546:
[----:B------:R-:W-:Y:S05]  /*b530*/  BSYNC B1 ;  /* 0x0000000000017941 */ /* 0x000fea0003800000 */
.L_x_545:
        /* <DEDUP_REMOVED lines=16> */
.L_x_507:
[----:B------:R-:W1:Y:S01]  /*b640*/  LDC.64 R4, c[0x0][0x870] ;  /* 0x00021c00ff047b82 */ /* 0x000e620000000a00 */
[----:B------:R-:W-:-:S07]  /*b650*/  ULDC.64 UR6, c[0x0][0x208] ;  /* 0x0000820000067ab9 */ /* 0x000fce0000000a00 */
[----:B------:R-:W2:Y:S01]  /*b660*/  LDC.64 R2, c[0x0][0x870] ;  /* 0x00021c00ff027b82 */ /* 0x000ea20000000a00 */
[----:B------:R-:W3:Y:S01]  /*b670*/  S2R R8, SR_TID.X ;  /* 0x0000000000087919 */ /* 0x000ee20000002100 */
[----:B------:R-:W4:Y:S06]  /*b680*/  S2R R13, SR_CTAID.X ;  /* 0x00000000000d7919 */ /* 0x000f2c0000002500 */
[----:B------:R-:W0:Y:S01]  /*b690*/  LDC.64 R14, c[0x0][0x820] ;  /* 0x00020800ff0e7b82 */ /* 0x000e220000000a00 */
[----:B-1----:R-:W-:-:S04]  /*b6a0*/  ISETP.NE.U32.AND P1, PT, R4, RZ, PT ;  /* 0x000000ff0400720c */ /* 0x002fc80003f25070 */
[----:B------:R-:W-:Y:S01]  /*b6b0*/  ISETP.NE.AND.EX P1, PT, R5, RZ, PT, P1 ;  /* 0x000000ff0500720c */ /* 0x000fe20003f25310 */
[----:B--2---:R-:W-:Y:S02]  /*b6c0*/  IMAD.WIDE R4, R234, 0x4, R2 ;  /* 0x00000004ea047825 */ /* 0x004fe400078e0202 */
[----:B------:R-:W1:Y:S10]  /*b6d0*/  LDC.64 R2, c[0x0][0x878] ;  /* 0x00021e00ff027b82 */ /* 0x000e740000000a00 */
[----:B------:R-:W2:Y:S01]  /*b6e0*/  @P1 LDG.E R9, desc[UR6][R4.64] ;  /* 0x0000000604091981 */ /* 0x000ea2000c1e1900 */
[----:B------:R-:W-:Y:S01]  /*b6f0*/  ULDC UR4, c[0x0][0x808] ;  /* 0x0002020000047ab9 */ /* 0x000fe20000000800 */
[----:B---3--:R-:W-:Y:S01]  /*b700*/  VIADD R11, R8, 0xffffff80 ;  /* 0xffffff80080b7836 */ /* 0x008fe20000000000 */
[----:B------:R-:W3:Y:S01]  /*b710*/  S2UR UR5, SR_CTAID.Y ;  /* 0x00000000000579c3 */ /* 0x000ee20000002600 */
[----:B------:R-:W-:Y:S01]  /*b720*/  IMAD.U32 R0, RZ, RZ, UR4 ;  /* 0x00000004ff007e24 */ /* 0x000fe2000f8e00ff */
[----:B-1----:R-:W-:-:S04]  /*b730*/  ISETP.NE.U32.AND P0, PT, R2, RZ, PT ;  /* 0x000000ff0200720c */ /* 0x002fc80003f05070 */
[----:B------:R-:W-:-:S13]  /*b740*/  ISETP.NE.AND.EX P0, PT, R3, RZ, PT, P0 ;  /* 0x000000ff0300720c */ /* 0x000fda0003f05300 */
[----:B------:R-:W1:Y:S01]  /*b750*/  @P0 LDC.64 R2, c[0x0][0x878] ;  /* 0x00021e00ff020b82 */ /* 0x000e620000000a00 */
[----:B------:R-:W-:-:S04]  /*b760*/  SHF.R.S32.HI R8, RZ, 0x1f, R11 ;  /* 0x0000001fff087819 */ /* 0x000fc8000001140b */
[----:B------:R-:W-:-:S04]  /*b770*/  LEA.HI R8, R8, R11, RZ, 0x5 ;  /* 0x0000000b08087211 */ /* 0x000fc800078f28ff */
[----:B------:R-:W-:Y:S01]  /*b780*/  SHF.R.S32.HI R17, RZ, 0x5, R8 ;  /* 0x00000005ff117819 */ /* 0x000fe20000011408 */
[----:B-1----:R-:W-:Y:S01]  /*b790*/  @P0 IMAD.WIDE R6, R234, 0x4, R2 ;  /* 0x00000004ea060825 */ /* 0x002fe200078e0202 */
[----:B------:R-:W-:-:S04]  /*b7a0*/  CS2R R2, SRZ ;  /* 0x0000000000027805 */ /* 0x000fc8000001ff00 */
[----:B------:R1:W5:Y:S01]  /*b7b0*/  @P0 LDG.E R0, desc[UR6][R6.64] ;  /* 0x0000000606000981 */ /* 0x000362000c1e1900 */
[--C-:B--2---:R-:W-:Y:S01]  /*b7c0*/  @P1 SHF.R.S32.HI R3, RZ, 0x1f, R9.reuse ;  /* 0x0000001fff031819 */ /* 0x104fe20000011409 */
[----:B------:R-:W-:Y:S01]  /*b7d0*/  @P1 IMAD.MOV.U32 R2, RZ, RZ, R9 ;  /* 0x000000ffff021224 */ /* 0x000fe200078e0009 */
[----:B01-34-:R-:W-:Y:S06]  /*b7e0*/  @P0 BRA `(.L_x_547) ;  /* 0x0000000000140947 */ /* 0x01bfec0003800000 */
[----:B------:R-:W-:Y:S05]  /*b7f0*/  @!P1 BRA `(.L_x_547) ;  /* 0x0000000000109947 */ /* 0x000fea0003800000 */
[----:B------:R-:W-:Y:S02]  /*b800*/  ULDC.64 UR6, c[0x0][0x208] ;  /* 0x0000820000067ab9 */ /* 0x000fe40000000a00 */
[----:B------:R-:W2:Y:S04]  /*b810*/  LDG.E R7, desc[UR6][R4.64] ;  /* 0x0000000604077981 */ /* 0x000ea8000c1e1900 */
[----:B-----5:R-:W2:Y:S02]  /*b820*/  LDG.E R0, desc[UR6][R4.64+0x4] ;  /* 0x0000040604007981 */ /* 0x020ea4000c1e1900 */
[----:B--2---:R-:W-:-:S07]  /*b830*/  IMAD.IADD R0, R0, 0x1, -R7 ;  /* 0x0000000100007824 */ /* 0x004fce00078e0a07 */
.L_x_547:
[----:B------:R-:W-:Y:S01]  /*b840*/  LOP3.LUT R4, R8, 0x1fffffe0, RZ, 0xc0, !PT ;  /* 0x1fffffe008047812 */ /* 0x000fe200078ec0ff */
[----:B------:R-:W-:Y:S01]  /*b850*/  USHF.R.S32.HI UR6, URZ, 0x1f, UR5 ;  /* 0x0000001f3f067899 */ /* 0x000fe20008011405 */
[----:B-----5:R-:W-:Y:S01]  /*b860*/  IMAD R12, R13, -0x50, R0 ;  /* 0xffffffb00d0c7824 */ /* 0x020fe200078e0200 */
[C---:B------:R-:W-:Y:S01]  /*b870*/  IADD3 R2, P0, R17.reuse, R2, RZ ;  /* 0x0000000211027210 */ /* 0x040fe20007f1e0ff */
[----:B------:R-:W-:Y:S01]  /*b880*/  VIADD R5, R17, 0x8 ;  /* 0x0000000811057836 */ /* 0x000fe20000000000 */
[----:B------:R-:W0:Y:S01]  /*b890*/  LDC.64 R20, c[0x0][0x850] ;  /* 0x00021400ff147b82 */ /* 0x000e220000000a00 */
[----:B------:R-:W-:Y:S01]  /*b8a0*/  IMAD.IADD R4, R11, 0x1, -R4 ;  /* 0x000000010b047824 */ /* 0x000fe200078e0a04 */
[----:B------:R-:W-:Y:S01]  /*b8b0*/  LEA.HI.X.SX32 R3, R17, R3, 0x1, P0 ;  /* 0x0000000311037211 */ /* 0x000fe200000f0eff */
[----:B------:R-:W-:Y:S01]  /*b8c0*/  IMAD R0, R14, UR6, RZ ;  /* 0x000000060e007c24 */ /* 0x000fe2000f8e02ff */
[-C--:B------:R-:W-:Y:S01]  /*b8d0*/  ISETP.GE.AND P6, PT, R5, R12.reuse, PT ;  /* 0x0000000c0500720c */ /* 0x080fe20003fc6270 */
[----:B------:R-:W-:Y:S01]  /*b8e0*/  IMAD.SHL.U32 R4, R4, 0x8, RZ ;  /* 0x0000000804047824 */ /* 0x000fe200078e00ff */
[CC--:B------:R-:W-:Y:S01]  /*b8f0*/  ISETP.GE.AND P0, PT, R17.reuse, R12.reuse, PT ;  /* 0x0000000c1100720c */ /* 0x0c0fe20003f06270 */
[----:B------:R-:W-:Y:S01]  /*b900*/  VIADD R7, R17, 0x10 ;  /* 0x0000001011077836 */ /* 0x000fe20000000000 */
[----:B------:R-:W-:Y:S01]  /*b910*/  ULDC UR7, c[0x0][0x80c] ;  /* 0x0002030000077ab9 */ /* 0x000fe20000000800 */
[----:B------:R-:W-:Y:S01]  /*b920*/  IMAD R15, R15, UR5, R0 ;  /* 0x000000050f0f7c24 */ /* 0x000fe2000f8e0200 */
[----:B------:R-:W-:Y:S01]  /*b930*/  SHF.R.S32.HI R5, RZ, 0x1f, R4 ;  /* 0x0000001fff057819 */ /* 0x000fe20000011404 */
[----:B------:R-:W-:Y:S01]  /*b940*/  VIADD R9, R17, 0x18 ;  /* 0x0000001811097836 */ /* 0x000fe20000000000 */
[----:B------:R-:W-:Y:S01]  /*b950*/  SHF.R.S32.HI R0, RZ, 0x1f, R234 ;  /* 0x0000001fff007819 */ /* 0x000fe200000114ea */
[----:B------:R-:W-:Y:S01]  /*b960*/  ULDC.64 UR8, c[0x0][0x828] ;  /* 0x00020a0000087ab9 */ /* 0x000fe20000000a00 */
[-C--:B------:R-:W-:Y:S01]  /*b970*/  ISETP.GE.AND P5, PT, R7, R12.reuse, PT ;  /* 0x0000000c0700720c */ /* 0x080fe20003fa6270 */
[----:B------:R-:W-:Y:S01]  /*b980*/  IMAD.WIDE.U32 R6, R14, UR5, R4 ;  /* 0x000000050e067c25 */ /* 0x000fe2000f8e0004 */
[----:B------:R-:W-:Y:S01]  /*b990*/  ISETP.GE.OR P2, PT, R4, UR7, P0 ;  /* 0x0000000704007c0c */ /* 0x000fe20008746670 */
[----:B------:R-:W-:Y:S01]  /*b9a0*/  BSSY B1, `(.L_x_548) ;  /* 0x000001d000017945 */ /* 0x000fe20003800000 */
[----:B------:R-:W-:Y:S01]  /*b9b0*/  SEL R14, R0, RZ, !P1 ;  /* 0x000000ff000e7207 */ /* 0x000fe20004800000 */
[----:B------:R-:W-:Y:S01]  /*b9c0*/  IMAD.IADD R7, R15, 0x1, R7 ;  /* 0x000000010f077824 */ /* 0x000fe200078e0207 */
[-C--:B------:R-:W-:Y:S01]  /*b9d0*/  ISETP.GE.AND P4, PT, R9, R12.reuse, PT ;  /* 0x0000000c0900720c */ /* 0x080fe20003f86270 */
[----:B------:R-:W-:Y:S01]  /*b9e0*/  VIADD R9, R17, 0x20 ;  /* 0x0000002011097836 */ /* 0x000fe20000000000 */
[----:B------:R-:W-:Y:S01]  /*b9f0*/  SEL R15, R234, RZ, !P1 ;  /* 0x000000ffea0f7207 */ /* 0x000fe20004800000 */
[----:B------:R-:W-:Y:S01]  /*ba00*/  IMAD R0, R14, UR8, RZ ;  /* 0x000000080e007c24 */ /* 0x000fe2000f8e02ff */
[----:B------:R-:W-:Y:S01]  /*ba10*/  P2R R16, PR, RZ, 0x40 ;  /* 0x00000040ff107803 */ /* 0x000fe20000000000 */
[----:B------:R-:W-:Y:S01]  /*ba20*/  IMAD.WIDE R2, R13, 0x50, R2 ;  /* 0x000000500d027825 */ /* 0x000fe200078e0202 */
[----:B------:R-:W-:-:S02]  /*ba30*/  ISETP.GE.AND P3, PT, R9, R12, PT ;  /* 0x0000000c0900720c */ /* 0x000fc40003f66270 */
[----:B------:R-:W-:Y:S01]  /*ba40*/  P2R R18, PR, RZ, 0x20 ;  /* 0x00000020ff127803 */ /* 0x000fe20000000000 */
[C---:B------:R-:W-:Y:S01]  /*ba50*/  IMAD R9, R15.reuse, UR9, R0 ;  /* 0x000000090f097c24 */ /* 0x040fe2000f8e0200 */
[----:B------:R-:W-:Y:S01]  /*ba60*/  P2R R22, PR, RZ, 0x10 ;  /* 0x00000010ff167803 */ /* 0x000fe20000000000 */
[----:B------:R-:W-:Y:S01]  /*ba70*/  IMAD.WIDE.U32 R10, R15, UR8, R6 ;  /* 0x000000080f0a7c25 */ /* 0x000fe2000f8e0006 */
[----:B------:R-:W-:Y:S02]  /*ba80*/  P2R R24, PR, RZ, 0x8 ;  /* 0x00000008ff187803 */ /* 0x000fe40000000000 */
[----:B------:R-:W-:Y:S01]  /*ba90*/  ISETP.GE.OR P1, PT, R4, UR7, P6 ;  /* 0x0000000704007c0c */ /* 0x000fe2000b726670 */
[----:B------:R-:W-:Y:S01]  /*baa0*/  IMAD.IADD R9, R11, 0x1, R9 ;  /* 0x000000010b097824 */ /* 0x000fe200078e0209 */
[----:B------:R-:W-:Y:S11]  /*bab0*/  @P2 BRA `(.L_x_549) ;  /* 0x00000000002c2947 */ /* 0x000ff60003800000 */
        /* <DEDUP_REMOVED lines=11> */
.L_x_549:
[----:B------:R-:W-:Y:S05]  /*bb70*/  BSYNC B1 ;  /* 0x0000000000017941 */ /* 0x000fea0003800000 */
.L_x_548:
        /* <DEDUP_REMOVED lines=17> */
.L_x_551:
[----:B------:R-:W-:Y:S05]  /*bc90*/  BSYNC B1 ;  /* 0x0000000000017941 */ /* 0x000fea0003800000 */
.L_x_550:
        /* <DEDUP_REMOVED lines=17> */
.L_x_553:
[----:B------:R-:W-:Y:S05]  /*bdb0*/  BSYNC B1 ;  /* 0x0000000000017941 */ /* 0x000fea0003800000 */
.L_x_552:
        /* <DEDUP_REMOVED lines=18> */
.L_x_555:
[----:B------:R-:W-:Y:S05]  /*bee0*/  BSYNC B1 ;  /* 0x0000000000017941 */ /* 0x000fea0003800000 */
.L_x_554:
        /* <DEDUP_REMOVED lines=17> */
.L_x_557:
[----:B------:R-:W-:Y:S05]  /*c000*/  BSYNC B1 ;  /* 0x0000000000017941 */ /* 0x000fea0003800000 */
.L_x_556:
        /* <DEDUP_REMOVED lines=20> */
.L_x_559:
[----:B------:R-:W-:Y:S05]  /*c150*/  BSYNC B1 ;  /* 0x0000000000017941 */ /* 0x000fea0003800000 */
.L_x_558:
        /* <DEDUP_REMOVED lines=22> */
.L_x_561:
[----:B------:R-:W-:Y:S05]  /*c2c0*/  BSYNC B1 ;  /* 0x0000000000017941 */ /* 0x000fea0003800000 */
.L_x_560:
        /* <DEDUP_REMOVED lines=18> */
.L_x_563:
[----:B------:R-:W-:Y:S05]  /*c3f0*/  BSYNC B1 ;  /* 0x0000000000017941 */ /* 0x000fea0003800000 */
.L_x_562:
        /* <DEDUP_REMOVED lines=18> */
.L_x_565:
[----:B------:R-:W-:Y:S05]  /*c520*/  BSYNC B1 ;  /* 0x0000000000017941 */ /* 0x000fea0003800000 */
.L_x_564:
        /* <DEDUP_REMOVED lines=18> */
.L_x_567:
[----:B------:R-:W-:Y:S05]  /*c650*/  BSYNC B1 ;  /* 0x0000000000017941 */ /* 0x000fea0003800000 */
.L_x_566:
        /* <DEDUP_REMOVED lines=43> */
.L_x_569:
[----:B------:R-:W-:Y:S05]  /*c910*/  BSYNC B1 ;  /* 0x0000000000017941 */ /* 0x000fea0003800000 */
.L_x_568:
        /* <DEDUP_REMOVED lines=17> */
.L_x_571:
[----:B------:R-:W-:Y:S05]  /*ca30*/  BSYNC B1 ;  /* 0x0000000000017941 */ /* 0x000fea0003800000 */
.L_x_570:
        /* <DEDUP_REMOVED lines=17> */
.L_x_573:
[----:B------:R-:W-:Y:S05]  /*cb50*/  BSYNC B1 ;  /* 0x0000000000017941 */ /* 0x000fea0003800000 */
.L_x_572:
        /* <DEDUP_REMOVED lines=17> */
.L_x_575:
[----:B------:R-:W-:Y:S05]  /*cc70*/  BSYNC B1 ;  /* 0x0000000000017941 */ /* 0x000fea0003800000 */
.L_x_574:
        /* <DEDUP_REMOVED lines=16> */
.L_x_577:
[----:B------:R-:W-:Y:S05]  /*cd80*/  BSYNC B1 ;  /* 0x0000000000017941 */ /* 0x000fea0003800000 */
.L_x_576:
        /* <DEDUP_REMOVED lines=16> */
.L_x_579:
[----:B------:R-:W-:Y:S05]  /*ce90*/  BSYNC B1 ;  /* 0x0000000000017941 */ /* 0x000fea0003800000 */
.L_x_578:
        /* <DEDUP_REMOVED lines=16> */
.L_x_581:
[----:B------:R-:W-:Y:S05]  /*cfa0*/  BSYNC B1 ;  /* 0x0000000000017941 */ /* 0x000fea0003800000 */
.L_x_580:
        /* <DEDUP_REMOVED lines=16> */
.L_x_583:
[----:B------:R-:W-:Y:S05]  /*d0b0*/  BSYNC B1 ;  /* 0x0000000000017941 */ /* 0x000fea0003800000 */
.L_x_582:
        /* <DEDUP_REMOVED lines=16> */
.L_x_585:
[----:B------:R-:W-:Y:S05]  /*d1c0*/  BSYNC B1 ;  /* 0x0000000000017941 */ /* 0x000fea0003800000 */
.L_x_584:
        /* <DEDUP_REMOVED lines=16> */
.L_x_475:
[----:B------:R-:W-:-:S08]  /*d2d0*/  NOP ;  /* 0x0000000000007918 */ /* 0x000fd00000000000 */
[----:B------:R-:W0:-:S00]  /*d2e0*/  USETMAXREG.DEALLOC.CTAPOOL 0x18 ;  /* 0x00000018000079c8 */ /* 0x000e0000080e0500 */
[----:B0-----:R-:W-:-:S06]  /*d2f0*/  LOP3.LUT R0, R0, 0x3, RZ, 0xc0, !PT ;  /* 0x0000000300007812 */ /* 0x001fcc00078ec0ff */
[----:B------:R-:W0:Y:S02]  /*d300*/  SHFL.IDX PT, R0, R0, RZ, 0x1f ;  /* 0x00001fff00007589 */ /* 0x000e2400000e0000 */
[----:B0-----:R-:W-:-:S13]  /*d310*/  ISETP.NE.AND P0, PT, R0, RZ, PT ;  /* 0x000000ff0000720c */ /* 0x001fda0003f05270 */
[----:B------:R-:W-:Y:S05]  /*d320*/  @P0 BRA `(.L_x_480) ;  /* 0x0000002000b80947 */ /* 0x000fea0003800000 */
[----:B------:R-:W-:Y:S01]  /*d330*/  ULDC.64 UR4, c[0x0][0x8d8] ;  /* 0x0002360000047ab9 */ /* 0x000fe20000000a00 */
[----:B------:R-:W0:Y:S01]  /*d340*/  S2UR UR10, SR_CTAID.X ;  /* 0x00000000000a79c3 */ /* 0x000e220000002500 */
[----:B------:R-:W-:-:S04]  /*d350*/  ISETP.NE.U32.AND P0, PT, RZ, UR4, PT ;  /* 0x00000004ff007c0c */ /* 0x000fc8000bf05070 */
[----:B------:R-:W-:-:S03]  /*d360*/  ISETP.NE.AND.EX P0, PT, RZ, UR5, PT, P0 ;  /* 0x00000005ff007c0c */ /* 0x000fc6000bf05300 */
[----:B------:R-:W1:Y:S08]  /*d370*/  S2UR UR21, SR_CTAID.Z ;  /* 0x00000000001579c3 */ /* 0x000e700000002700 */
[----:B------:R-:W2:Y:S02]  /*d380*/  S2UR UR20, SR_CTAID.Y ;  /* 0x00000000001479c3 */ /* 0x000ea40000002600 */
[----:B------:R-:W-:Y:S05]  /*d390*/  @!P0 BRA `(.L_x_586) ;  /* 0x0000000000208947 */ /* 0x000fea0003800000 */
[----:B------:R-:W-:Y:S01]  /*d3a0*/  ULDC.64 UR4, c[0x0][0x8d8] ;  /* 0x0002360000047ab9 */ /* 0x000fe20000000a00 */
[----:B------:R-:W-:Y:S01]  /*d3b0*/  ULDC.64 UR6, c[0x0][0x208] ;  /* 0x0000820000067ab9 */ /* 0x000fe20000000a00 */
[----:B-1----:R-:W-:-:S06]  /*d3c0*/  UIMAD.WIDE UR4, UR21, 0x4, UR4 ;  /* 0x00000004150478a5 */ /* 0x002fcc000f8e0204 */
[----:B------:R-:W-:Y:S02]  /*d3d0*/  IMAD.U32 R2, RZ, RZ, UR4 ;  /* 0x00000004ff027e24 */ /* 0x000fe4000f8e00ff */
[----:B------:R-:W-:-:S05]  /*d3e0*/  IMAD.U32 R3, RZ, RZ, UR5 ;  /* 0x00000005ff037e24 */ /* 0x000fca000f8e00ff */
[----:B------:R-:W3:Y:S02]  /*d3f0*/  LDG.E R2, desc[UR6][R2.64] ;  /* 0x0000000602027981 */ /* 0x000ee4000c1e1900 */
[----:B---3--:R-:W-:Y:S01]  /*d400*/  R2UR UR5, R2 ;  /* 0x00000000020572ca */ /* 0x008fe200000e0000 */
[----:B------:R-:W-:-:S14]  /*d410*/  BRA `(.L_x_587) ;  /* 0x0000000000407947 */ /* 0x000fdc0003800000 */
.L_x_586:
[----:B------:R-:W-:Y:S02]  /*d420*/  ULDC.64 UR4, c[0x0][0x8d0] ;  /* 0x0002340000047ab9 */ /* 0x000fe40000000a00 */
[----:B------:R-:W-:-:S04]  /*d430*/  ISETP.NE.U32.AND P0, PT, RZ, UR4, PT ;  /* 0x00000004ff007c0c */ /* 0x000fc8000bf05070 */
[----:B------:R-:W-:-:S13]  /*d440*/  ISETP.NE.AND.EX P0, PT, RZ, UR5, PT, P0 ;  /* 0x00000005ff007c0c */ /* 0x000fda000bf05300 */
[----:B------:R-:W-:Y:S05]  /*d450*/  @!P0 BRA `(.L_x_588) ;  /* 0x00000000002c8947 */ /* 0x000fea0003800000 */
[----:B------:R-:W-:Y:S01]  /*d460*/  ULDC.64 UR4, c[0x0][0x8d0] ;  /* 0x0002340000047ab9 */ /* 0x000fe20000000a00 */
[----:B------:R-:W-:Y:S01]  /*d470*/  ULDC.64 UR6, c[0x0][0x208] ;  /* 0x0000820000067ab9 */ /* 0x000fe20000000a00 */
[----:B-1----:R-:W-:-:S06]  /*d480*/  UIMAD.WIDE UR4, UR21, 0x4, UR4 ;  /* 0x00000004150478a5 */ /* 0x002fcc000f8e0204 */
[----:B------:R-:W-:Y:S02]  /*d490*/  IMAD.U32 R2, RZ, RZ, UR4 ;  /* 0x00000004ff027e24 */ /* 0x000fe4000f8e00ff */
[----:B------:R-:W-:-:S05]  /*d4a0*/  IMAD.U32 R3, RZ, RZ, UR5 ;  /* 0x00000005ff037e24 */ /* 0x000fca000f8e00ff */
[----:B------:R-:W3:Y:S04]  /*d4b0*/  LDG.E R0, desc[UR6][R2.64] ;  /* 0x0000000602007981 */ /* 0x000ee8000c1e1900 */
[----:B------:R-:W4:Y:S01]  /*d4c0*/  LDG.E R4, desc[UR6][R2.64+0x4] ;  /* 0x0000040602047981 */ /* 0x000f22000c1e1900 */
[----:B---3--:R-:W-:Y:S02]  /*d4d0*/  R2UR UR5, R0 ;  /* 0x00000000000572ca */ /* 0x008fe400000e0000 */
[----:B----4-:R-:W-:-:S13]  /*d4e0*/  R2UR UR4, R4 ;  /* 0x00000000040472ca */ /* 0x010fda00000e0000 */
[----:B------:R-:W-:Y:S01]  /*d4f0*/  UIADD3 UR5, -UR5, UR4, URZ ;  /* 0x0000000405057290 */ /* 0x000fe2000fffe13f */
[----:B------:R-:W-:Y:S11]  /*d500*/  BRA `(.L_x_587) ;  /* 0x0000000000047947 */ /* 0x000ff60003800000 */
.L_x_588:
[----:B------:R-:W-:-:S05]  /*d510*/  ULDC UR5, c[0x0][0x8bc] ;  /* 0x00022f0000057ab9 */ /* 0x000fca0000000800 */
.L_x_587:
[----:B0-----:R-:W-:Y:S01]  /*d520*/  UIMAD UR4, UR10, 0x50, URZ ;  /* 0x000000500a0478a4 */ /* 0x001fe2000f8e023f */
[----:B------:R-:W-:Y:S02]  /*d530*/  IMAD.MOV.U32 R4, RZ, RZ, 0x1 ;  /* 0x00000001ff047424 */ /* 0x000fe400078e00ff */
[----:B------:R-:W-:Y:S01]  /*d540*/  IMAD.MOV.U32 R12, RZ, RZ, RZ ;  /* 0x000000ffff0c7224 */ /* 0x000fe200078e00ff */
[----:B------:R-:W-:Y:S01]  /*d550*/  UISETP.GE.AND UP0, UPT, UR4, UR5, UPT ;  /* 0x000000050400728c */ /* 0x000fe2000bf06270 */
[----:B------:R-:W-:-:S03]  /*d560*/  IMAD.MOV.U32 R13, RZ, RZ, 0x1 ;  /* 0x00000001ff0d7424 */ /* 0x000fc600078e00ff */
[----:B-1----:R-:W-:-:S06]  /*d570*/  USEL UR21, UR21, 0xffffffff, !UP0 ;  /* 0xffffffff15157887 */ /* 0x002fcc000c000000 */
[----:B------:R-:W-:-:S13]  /*d580*/  ISETP.LE.AND P0, PT, RZ, UR21, PT ;  /* 0x00000015ff007c0c */ /* 0x000fda000bf03270 */
[----:B------:R-:W-:Y:S05]  /*d590*/  @!P0 BRA `(.L_x_589) ;  /* 0x0000001c00948947 */ /* 0x000fea0003800000 */
[----:B------:R-:W-:Y:S01]  /*d5a0*/  ULDC.64 UR14, c[0x0][0x770] ;  /* 0x0001dc00000e7ab9 */ /* 0x000fe20000000a00 */
[----:B------:R-:W-:Y:S01]  /*d5b0*/  ULDC.64 UR8, c[0x0][0x770] ;  /* 0x0001dc0000087ab9 */ /* 0x000fe20000000a00 */
[----:B------:R-:W-:Y:S02]  /*d5c0*/  UISETP.NE.U32.AND UP1, UPT, UR14, URZ, UPT ;  /* 0x0000003f0e00728c */ /* 0x000fe4000bf25070 */
[----:B------:R-:W-:Y:S02]  /*d5d0*/  UIMAD.WIDE UR8, UR21, 0x4, UR8 ;  /* 0x00000004150878a5 */ /* 0x000fe4000f8e0208 */
[----:B------:R-:W-:Y:S01]  /*d5e0*/  UISETP.NE.AND.EX UP1, UPT, UR15, URZ, UPT, UP1 ;  /* 0x0000003f0f00728c */ /* 0x000fe2000bf25310 */
[----:B------:R-:W-:Y:S01]  /*d5f0*/  ULDC.64 UR16, c[0x0][0x208] ;  /* 0x0000820000107ab9 */ /* 0x000fe20000000a00 */
[----:B------:R-:W-:Y:S02]  /*d600*/  ULDC.64 UR6, c[0x0][0x778] ;  /* 0x0001de0000067ab9 */ /* 0x000fe40000000a00 */
[----:B------:R-:W-:Y:S01]  /*d610*/  IMAD.U32 R2, RZ, RZ, UR8 ;  /* 0x00000008ff027e24 */ /* 0x000fe2000f8e00ff */
[----:B------:R-:W-:Y:S01]  /*d620*/  ULDC.64 UR12, c[0x0][0x780] ;  /* 0x0001e000000c7ab9 */ /* 0x000fe20000000a00 */
[----:B------:R-:W-:Y:S01]  /*d630*/  PLOP3.LUT P1, PT, PT, PT, UP1, 0x80, 0x0 ;  /* 0x000000000000781c */ /* 0x000fe20003f2f018 */
[----:B------:R-:W-:Y:S01]  /*d640*/  IMAD.U32 R3, RZ, RZ, UR9 ;  /* 0x00000009ff037e24 */ /* 0x000fe2000f8e00ff */
[----:B------:R-:W-:-:S02]  /*d650*/  UISETP.NE.U32.AND UP0, UPT, UR6, URZ, UPT ;  /* 0x0000003f0600728c */ /* 0x000fc4000bf05070 */
[----:B------:R-:W-:Y:S02]  /*d660*/  UISETP.NE.U32.AND UP2, UPT, UR12, URZ, UPT ;  /* 0x0000003f0c00728c */ /* 0x000fe4000bf45070 */
[----:B------:R-:W-:Y:S02]  /*d670*/  UISETP.NE.AND.EX UP0, UPT, UR7, URZ, UPT, UP0 ;  /* 0x0000003f0700728c */ /* 0x000fe4000bf05300 */
[----:B------:R-:W-:-:S03]  /*d680*/  UISETP.NE.AND.EX UP2, UPT, UR13, URZ, UPT, UP2 ;  /* 0x0000003f0d00728c */ /* 0x000fc6000bf45320 */
[----:B------:R-:W-:Y:S02]  /*d690*/  ULDC.64 UR12, c[0x0][0x778] ;  /* 0x0001de00000c7ab9 */ /* 0x000fe40000000a00 */
[----:B------:R-:W3:Y:S01]  /*d6a0*/  @P1 LDG.E R7, desc[UR16][R2.64] ;  /* 0x0000001002071981 */ /* 0x000ee2000c1e1900 */
[----:B------:R-:W-:Y:S01]  /*d6b0*/  PLOP3.LUT P2, PT, PT, PT, UP0, 0x80, 0x0 ;  /* 0x000000000000781c */ /* 0x000fe20003f4f008 */
[----:B------:R-:W-:Y:S01]  /*d6c0*/  UIMAD.WIDE UR12, UR21, 0x4, UR12 ;  /* 0x00000004150c78a5 */ /* 0x000fe2000f8e020c */
[----:B------:R-:W-:Y:S01]  /*d6d0*/  PLOP3.LUT P3, PT, PT, PT, UP2, 0x80, 0x0 ;  /* 0x000000000000781c */ /* 0x000fe20003f6f028 */
[----:B------:R0:W4:Y:S02]  /*d6e0*/  @P1 LDG.E R0, desc[UR16][R2.64] ;  /* 0x0000001002001981 */ /* 0x000124000c1e1900 */
[----:B------:R-:W-:Y:S02]  /*d6f0*/  @UP2 ULDC.64 UR6, c[0x0][0x780] ;  /* 0x0001e00000062ab9 */ /* 0x000fe40000000a00 */
[----:B------:R-:W-:Y:S01]  /*d700*/  @UP2 UIMAD.WIDE UR6, UR21, 0x4, UR6 ;  /* 0x00000004150628a5 */ /* 0x000fe2000f8e0206 */
[----:B0-----:R-:W-:-:S02]  /*d710*/  IMAD.U32 R2, RZ, RZ, UR12 ;  /* 0x0000000cff027e24 */ /* 0x001fc4000f8e00ff */
[----:B------:R-:W-:-:S05]  /*d720*/  IMAD.U32 R3, RZ, RZ, UR13 ;  /* 0x0000000dff037e24 */ /* 0x000fca000f8e00ff */
[----:B------:R0:W5:Y:S02]  /*d730*/  @P2 LDG.E R5, desc[UR16][R2.64] ;  /* 0x0000001002052981 */ /* 0x000164000c1e1900 */
[----:B0-----:R-:W-:Y:S02]  /*d740*/  IMAD.U32 R2, RZ, RZ, UR6 ;  /* 0x00000006ff027e24 */ /* 0x001fe4000f8e00ff */
[----:B------:R-:W-:-:S05]  /*d750*/  IMAD.U32 R3, RZ, RZ, UR7 ;  /* 0x00000007ff037e24 */ /* 0x000fca000f8e00ff */
[----:B------:R-:W2:Y:S01]  /*d760*/  @P3 LDG.E R6, desc[UR16][R2.64] ;  /* 0x0000001002063981 */ /* 0x000ea2000c1e1900 */
[----:B------:R-:W-:Y:S01]  /*d770*/  ULDC.64 UR16, c[0x0][0x788] ;  /* 0x0001e20000107ab9 */ /* 0x000fe20000000a00 */
[----:B------:R-:W-:Y:S01]  /*d780*/  UMOV UR54, URZ ;  /* 0x0000003f00367c82 */ /* 0x000fe20008000000 */
[----:B------:R-:W-:Y:S01]  /*d790*/  ISETP.NE.U32.AND P0, PT, RZ, UR16, PT ;  /* 0x00000010ff007c0c */ /* 0x000fe2000bf05070 */
[----:B------:R-:W-:-:S03]  /*d7a0*/  UMOV UR11, URZ ;  /* 0x0000003f000b7c82 */ /* 0x000fc60008000000 */
[----:B------:R-:W-:Y:S02]  /*d7b0*/  ISETP.NE.AND.EX P0, PT, RZ, UR17, PT, P0 ;  /* 0x00000011ff007c0c */ /* 0x000fe4000bf05300 */
[----:B---3--:R-:W-:Y:S02]  /*d7c0*/  @P1 R2UR UR5, R7 ;  /* 0x00000000070512ca */ /* 0x008fe400000e0000 */
[----:B----4-:R-:W-:-:S11]  /*d7d0*/  @P1 R2UR UR54, R0 ;  /* 0x00000000003612ca */ /* 0x010fd600000e0000 */
[----:B------:R-:W-:-:S04]  /*d7e0*/  @UP1 ULEA UR5, UR21, UR5, 0x6 ;  /* 0x0000000515051291 */ /* 0x000fc8000f8e303f */
[----:B------:R-:W-:-:S04]  /*d7f0*/  @UP1 USHF.R.S32.HI UR6, URZ, 0x1f, UR5 ;  /* 0x0000001f3f061899 */ /* 0x000fc80008011405 */
[----:B------:R-:W-:Y:S01]  /*d800*/  @UP1 ULEA.HI UR6, UR6, UR5, URZ, 0x6 ;  /* 0x0000000506061291 */ /* 0x000fe2000f8f303f */
[----:B-----5:R-:W-:Y:S02]  /*d810*/  @P2 R2UR UR11, R5 ;  /* 0x00000000050b22ca */ /* 0x020fe400000e0000 */
[----:B------:R-:W-:Y:S01]  /*d820*/  ULDC UR5, c[0x0][0x280] ;  /* 0x0000a00000057ab9 */ /* 0x000fe20000000800 */
[----:B------:R-:W-:-:S04]  /*d830*/  @UP1 ULOP3.LUT UR7, UR6, 0xffffffc0, URZ, 0xc0, !UPT ;  /* 0xffffffc006071892 */ /* 0x000fc8000f8ec03f */
[----:B------:R-:W-:Y:S01]  /*d840*/  @UP1 USHF.R.S32.HI UR16, URZ, 0x1f, UR7 ;  /* 0x0000001f3f101899 */ /* 0x000fe20008011407 */
[----:B--2---:R-:W-:Y:S01]  /*d850*/  @P3 R2UR UR5, R6 ;  /* 0x00000000060532ca */ /* 0x004fe200000e0000 */
[----:B------:R-:W-:-:S14]  /*d860*/  @P3 BRA `(.L_x_590) ;  /* 0x0000000000243947 */ /* 0x000fdc0003800000 */
[----:B------:R-:W-:Y:S05]  /*d870*/  @!P1 BRA `(.L_x_590) ;  /* 0x0000000000209947 */ /* 0x000fea0003800000 */
[----:B------:R-:W-:Y:S01]  /*d880*/  IMAD.U32 R2, RZ, RZ, UR8 ;  /* 0x00000008ff027e24 */ /* 0x000fe2000f8e00ff */
[----:B------:R-:W-:Y:S01]  /*d890*/  ULDC.64 UR18, c[0x0][0x208] ;  /* 0x0000820000127ab9 */ /* 0x000fe20000000a00 */
[----:B------:R-:W-:-:S05]  /*d8a0*/  IMAD.U32 R3, RZ, RZ, UR9 ;  /* 0x00000009ff037e24 */ /* 0x000fca000f8e00ff */
[----:B------:R-:W2:Y:S04]  /*d8b0*/  LDG.E R0, desc[UR18][R2.64] ;  /* 0x0000001202007981 */ /* 0x000ea8000c1e1900 */
[----:B------:R-:W3:Y:S01]  /*d8c0*/  LDG.E R5, desc[UR18][R2.64+0x4] ;  /* 0x0000041202057981 */ /* 0x000ee2000c1e1900 */
[----:B--2---:R-:W-:Y:S02]  /*d8d0*/  R2UR UR6, R0 ;  /* 0x00000000000672ca */ /* 0x004fe400000e0000 */
[----:B---3--:R-:W-:-:S13]  /*d8e0*/  R2UR UR5, R5 ;  /* 0x00000000050572ca */ /* 0x008fda00000e0000 */
[----:B------:R-:W-:-:S12]  /*d8f0*/  UIADD3 UR5, -UR6, UR5, URZ ;  /* 0x0000000506057290 */ /* 0x000fd8000fffe13f */
.L_x_590:
[----:B------:R-:W-:Y:S01]  /*d900*/  UMOV UR38, URZ ;  /* 0x0000003f00267c82 */ /* 0x000fe20008000000 */
[----:B------:R-:W-:Y:S01]  /*d910*/  UMOV UR39, URZ ;  /* 0x0000003f00277c82 */ /* 0x000fe20008000000 */
[----:B------:R-:W-:Y:S01]  /*d920*/  ULDC UR6, c[0x0][0x290] ;  /* 0x0000a40000067ab9 */ /* 0x000fe20000000800 */
[----:B------:R-:W-:Y:S01]  /*d930*/  @UP1 UMOV UR38, UR7 ;  /* 0x0000000700261c82 */ /* 0x000fe20008000000 */
[----:B------:R-:W-:Y:S01]  /*d940*/  @UP1 UMOV UR39, UR16 ;  /* 0x0000001000271c82 */ /* 0x000fe20008000000 */
[----:B------:R-:W-:Y:S05]  /*d950*/  @!P0 BRA `(.L_x_591) ;  /* 0x0000000000208947 */ /* 0x000fea0003800000 */
[----:B------:R-:W-:Y:S01]  /*d960*/  ULDC.64 UR6, c[0x0][0x788] ;  /* 0x0001e20000067ab9 */ /* 0x000fe20000000a00 */
[----:B------:R-:W-:Y:S01]  /*d970*/  ULDC.64 UR8, c[0x0][0x208] ;  /* 0x0000820000087ab9 */ /* 0x000fe20000000a00 */
[----:B------:R-:W-:-:S06]  /*d980*/  UIMAD.WIDE UR6, UR21, 0x4, UR6 ;  /* 0x00000004150678a5 */ /* 0x000fcc000f8e0206 */
[----:B------:R-:W-:Y:S02]  /*d990*/  IMAD.U32 R2, RZ, RZ, UR6 ;  /* 0x00000006ff027e24 */ /* 0x000fe4000f8e00ff */
[----:B------:R-:W-:-:S05]  /*d9a0*/  IMAD.U32 R3, RZ, RZ, UR7 ;  /* 0x00000007ff037e24 */ /* 0x000fca000f8e00ff */
[----:B------:R-:W2:Y:S02]  /*d9b0*/  LDG.E R2, desc[UR8][R2.64] ;  /* 0x0000000802027981 */ /* 0x000ea4000c1e1900 */
[----:B--2---:R-:W-:Y:S01]  /*d9c0*/  R2UR UR6, R2 ;  /* 0x00000000020672ca */ /* 0x004fe200000e0000 */
[----:B------:R-:W-:-:S14]  /*d9d0*/  BRA `(.L_x_592) ;  /* 0x0000000000247947 */ /* 0x000fdc0003800000 */
.L_x_591:
        /* <DEDUP_REMOVED lines=9> */
.L_x_592:
[----:B------:R-:W-:Y:S01]  /*da70*/  UIADD3 UR7, -UR6, UR5, UR4 ;  /* 0x0000000506077290 */ /* 0x000fe2000fffe104 */
[----:B------:R-:W-:Y:S01]  /*da80*/  ISETP.LE.AND P0, PT, RZ, UR10, PT ;  /* 0x0000000aff007c0c */ /* 0x000fe2000bf03270 */
[----:B------:R-:W-:Y:S02]  /*da90*/  ULDC UR8, c[0x0][0x74c] ;  /* 0x0001d30000087ab9 */ /* 0x000fe40000000800 */
[----:B------:R-:W-:Y:S02]  /*daa0*/  UIADD3 UR8, UR7, -UR8, URZ ;  /* 0x8000000807087290 */ /* 0x000fe4000fffe03f */
[----:B------:R-:W-:Y:S02]  /*dab0*/  UIADD3 UR7, UR5, 0x3f, URZ ;  /* 0x0000003f05077890 */ /* 0x000fe4000fffe03f */
        /* <DEDUP_REMOVED lines=9> */
[----:B------:R-:W-:Y:S07]  /*db50*/  @!P0 BRA `(.L_x_593) ;  /* 0x00000000001c8947 */ /* 0x000fee0003800000 */
[----:B------:R-:W-:Y:S01]  /*db60*/  UIADD3 UR5, UR4, 0x8f, UR5 ;  /* 0x0000008f04057890 */ /* 0x000fe2000fffe005 */
[----:B------:R-:W-:-:S03]  /*db70*/  ULDC UR7, c[0x0][0x748] ;  /* 0x0001d20000077ab9 */ /* 0x000fc60000000800 */
[----:B------:R-:W-:-:S04]  /*db80*/  UIADD3 UR5, UR5, UR7, -UR6 ;  /* 0x0000000705057290 */ /* 0x000fc8000fffe806 */
[----:B------:R-:W-:-:S04]  /*db90*/  USHF.R.S32.HI UR6, URZ, 0x1f, UR5 ;  /* 0x0000001f3f067899 */ /* 0x000fc80008011405 */
[----:B------:R-:W-:-:S04]  /*dba0*/  ULEA.HI UR6, UR6, UR5, URZ, 0x6 ;  /* 0x0000000506067291 */ /* 0x000fc8000f8f303f */
[----:B------:R-:W-:-:S06]  /*dbb0*/  USHF.R.S32.HI UR6, URZ, 0x6, UR6 ;  /* 0x000000063f067899 */ /* 0x000fcc0008011406 */
[----:B------:R-:W-:-:S07]  /*dbc0*/  VIMNMX R10, R10, UR6, PT ;  /* 0x000000060a0a7c48 */ /* 0x000fce000bfe0100 */
.L_x_593:
[----:B------:R-:W-:Y:S01]  /*dbd0*/  ISETP.GT.AND P0, PT, R10, UR9, PT ;  /* 0x000000090a007c0c */ /* 0x000fe2000bf04270 */
[----:B------:R-:W-:Y:S02]  /*dbe0*/  IMAD.MOV.U32 R12, RZ, RZ, RZ ;  /* 0x000000ffff0c7224 */ /* 0x000fe400078e00ff */
[----:B------:R-:W-:-:S10]  /*dbf0*/  IMAD.MOV.U32 R13, RZ, RZ, 0x1 ;  /* 0x00000001ff0d7424 */ /* 0x000fd400078e00ff */
[----:B------:R-:W-:Y:S05]  /*dc00*/  @!P0 BRA `(.L_x_589) ;  /* 0x0000001400f88947 */ /* 0x000fea0003800000 */
[----:B------:R-:W-:Y:S01]  /*dc10*/  ULDC UR5, c[0x0][0x2e8] ;  /* 0x0000ba0000057ab9 */ /* 0x000fe20000000800 */
[----:B------:R-:W-:Y:S01]  /*dc20*/  ELECT P0, URZ, PT ;  /* 0x00000000003f782f */ /* 0x000fe20003800000 */
[----:B------:R-:W-:Y:S01]  /*dc30*/  IMAD.U32 R0, RZ, RZ, UR9 ;  /* 0x00000009ff007e24 */ /* 0x000fe2000f8e00ff */
[----:B------:R-:W-:Y:S01]  /*dc40*/  UISETP.NE.AND UP2, UPT, UR5, 0x1, UPT ;  /* 0x000000010500788c */ /* 0x000fe2000bf45270 */
[----:B------:R-:W-:Y:S01]  /*dc50*/  IMAD.MOV.U32 R12, RZ, RZ, RZ ;  /* 0x000000ffff0c7224 */ /* 0x000fe200078e00ff */
[----:B------:R-:W-:Y:S01]  /*dc60*/  UISETP.NE.U32.AND UP1, UPT, UR14, URZ, UPT ;  /* 0x0000003f0e00728c */ /* 0x000fe2000bf25070 */
[----:B------:R-:W-:Y:S01]  /*dc70*/  IMAD.MOV.U32 R13, RZ, RZ, 0x1 ;  /* 0x00000001ff0d7424 */ /* 0x000fe200078e00ff */
[----:B------:R-:W-:Y:S02]  /*dc80*/  USHF.R.S32.HI UR47, URZ, 0x1f, UR21 ;  /* 0x0000001f3f2f7899 */ /* 0x000fe40008011415 */
[----:B------:R-:W-:Y:S02]  /*dc90*/  UISETP.NE.AND.EX UP1, UPT, UR15, URZ, UPT, UP1 ;  /* 0x0000003f0f00728c */ /* 0x000fe4000bf25310 */
[----:B------:R-:W-:Y:S01]  /*dca0*/  UIADD3 UR11, UR4, UR11, URZ ;  /* 0x0000000b040b7290 */ /* 0x000fe2000fffe03f */
[----:B------:R-:W-:-:S02]  /*dcb0*/  UMOV UR12, UR20 ;  /* 0x00000014000c7c82 */ /* 0x000fc40008000000 */
[----:B------:R-:W-:Y:S01]  /*dcc0*/  @UP2 ULDC UR6, c[0x0][0x2ec] ;  /* 0x0000bb0000062ab9 */ /* 0x000fe20000000800 */
[----:B------:R-:W-:Y:S01]  /*dcd0*/  @UP2 ULDC UR4, c[0x0][0x2f0] ;  /* 0x0000bc0000042ab9 */ /* 0x000fe20000000800 */
[----:B------:R-:W-:Y:S02]  /*dce0*/  UIMAD.WIDE.U32 UR6, UR20, UR6, URZ ;  /* 0x00000006140672a5 */ /* 0x000fe4000f8e003f */
[----:B------:R-:W-:Y:S02]  /*dcf0*/  USEL UR13, UR21, URZ, !UP0 ;  /* 0x0000003f150d7287 */ /* 0x000fe4000c000000 */
[----:B------:R-:W-:Y:S02]  /*dd00*/  USEL UR47, UR47, URZ, !UP1 ;  /* 0x0000003f2f2f7287 */ /* 0x000fe4000c800000 */
[----:B------:R-:W-:Y:S02]  /*dd10*/  USEL UR21, UR21, URZ, !UP1 ;  /* 0x0000003f15157287 */ /* 0x000fe4000c800000 */
[----:B------:R-:W-:Y:S01]  /*dd20*/  @UP2 USHF.R.U32.HI UR12, URZ, UR4, UR7 ;  /* 0x000000043f0c2299 */ /* 0x000fe20008011607 */
[----:B------:R-:W-:Y:S11]  /*dd30*/  @!P0 BRA `(.L_x_589) ;  /* 0x0000001400ac8947 */ /* 0x000ff60003800000 */
[----:B------:R-:W0:Y:S01]  /*dd40*/  S2R R3, SR_CgaCtaId ;  /* 0x0000000000037919 */ /* 0x000e220000008800 */
[----:B------:R-:W-:Y:S02]  /*dd50*/  MOV R6, 0x400 ;  /* 0x0000040000067802 */ /* 0x000fe40000000f00 */
[----:B------:R-:W-:Y:S01]  /*dd60*/  ISETP.NE.AND P0, PT, R11, RZ, PT ;  /* 0x000000ff0b00720c */ /* 0x000fe20003f05270 */
[----:B------:R-:W1:Y:S01]  /*dd70*/  S2R R17, SR_CTAID.Y ;  /* 0x0000000000117919 */ /* 0x000e620000002600 */
[----:B0-----:R-:W-:Y:S01]  /*dd80*/  LEA R6, R3, R6, 0x18 ;  /* 0x0000000603067211 */ /* 0x001fe200078ec0ff */
[----:B------:R-:W-:-:S05]  /*dd90*/  IMAD.MOV.U32 R3, RZ, RZ, 0x1 ;  /* 0x00000001ff037424 */ /* 0x000fca00078e00ff */
[----:B------:R-:W-:-:S04]  /*dda0*/  SHF.L.U32 R3, R3, 0x1f, RZ ;  /* 0x0000001f03037819 */ /* 0x000fc800000006ff */
[----:B------:R-:W0:Y:S02]  /*ddb0*/  SYNCS.PHASECHK.TRANS64.TRYWAIT P1, [R6+URZ+0x31620], R3 ;  /* 0x03162003060075a7 */ /* 0x000e24000802017f */
[----:B01----:R-:W-:Y:S05]  /*ddc0*/  @!P1 BRA `(.L_x_594) ;  /* 0x0000001800549947 */ /* 0x003fea0003800000 */
.L_x_609:
[----:B------:R-:W-:Y:S01]  /*ddd0*/  SHF.R.S32.HI R17, RZ, 0x1f, R17 ;  /* 0x0000001fff117819 */ /* 0x000fe20000011411 */
[----:B------:R-:W-:Y:S01]  /*dde0*/  IMAD.MOV.U32 R4, RZ, RZ, 0x1 ;  /* 0x00000001ff047424 */ /* 0x000fe200078e00ff */
[----:B------:R-:W-:Y:S06]  /*ddf0*/  @P0 BRA `(.L_x_595) ;  /* 0x0000000000140947 */ /* 0x000fec0003800000 */
[----:B------:R-:W-:Y:S01]  /*de00*/  LOP3.LUT P1, RZ, R21, 0x1f, RZ, 0xc0, !PT ;  /* 0x0000001f15ff7812 */ /* 0x000fe2000782c0ff */
[----:B0-----:R-:W-:-:S04]  /*de10*/  IMAD.MOV.U32 R3, RZ, RZ, 0x8100 ;  /* 0x00008100ff037424 */ /* 0x001fc800078e00ff */
[----:B------:R1:W-:Y:S08]  /*de20*/  SYNCS.ARRIVE.TRANS64 RZ, [R6+URZ+0x31610], R3 ;  /* 0x0316100306ff79a7 */ /* 0x0003f0000800003f */
[----:B------:R-:W-:Y:S05]  /*de30*/  @!P1 BRA `(.L_x_595) ;  /* 0x0000000000049947 */ /* 0x000fea0003800000 */
[----:B------:R-:W-:Y:S01]  /*de40*/  BPT.TRAP 0x1 ;  /* 0x000000040000795c */ /* 0x000fe20000300000 */
.L_x_595:
[----:B------:R-:W2:Y:S01]  /*de50*/  LDC.64 R8, c[0x0][0x198] ;  /* 0x00006600ff087b82 */ /* 0x000ea20000000a00 */
[----:B------:R-:W-:Y:S01]  /*de60*/  R2UR UR9, R17 ;  /* 0x00000000110972ca */ /* 0x000fe200000e0000 */
[----:B------:R-:W-:Y:S01]  /*de70*/  ULDC.64 UR30, c[0x0][0x718] ;  /* 0x0001c600001e7ab9 */ /* 0x000fe20000000a00 */
[----:B------:R-:W-:Y:S01]  /*de80*/  R2UR UR46, R0 ;  /* 0x00000000002e72ca */ /* 0x000fe200000e0000 */
[----:B------:R-:W-:Y:S01]  /*de90*/  UIMAD.WIDE.U32 UR52, UR20, UR30, UR38 ;  /* 0x0000001e143472a5 */ /* 0x000fe2000f8e0026 */
[----:B------:R-:W-:Y:S01]  /*dea0*/  R2UR UR8, R6 ;  /* 0x00000000060872ca */ /* 0x000fe200000e0000 */
[----:B------:R-:W-:Y:S01]  /*deb0*/  ULDC.64 UR14, c[0x0][0x720] ;  /* 0x0001c800000e7ab9 */ /* 0x000fe20000000a00 */
[----:B------:R-:W-:Y:S01]  /*dec0*/  UMOV UR56, 0x0 ;  /* 0x0000000000387882 */ /* 0x000fe20000000000 */
[----:B------:R-:W-:Y:S01]  /*ded0*/  UIMAD UR10, UR47, UR14, URZ ;  /* 0x0000000e2f0a72a4 */ /* 0x000fe2000f8e023f */
[----:B01----:R-:W-:Y:S01]  /*dee0*/  IMAD.MOV.U32 R3, RZ, RZ, 0x14000 ;  /* 0x00014000ff037424 */ /* 0x003fe200078e00ff */
[----:B------:R-:W-:Y:S01]  /*def0*/  UMOV UR57, 0x14f00000 ;  /* 0x14f0000000397882 */ /* 0x000fe20000000000 */
[----:B------:R-:W-:Y:S01]  /*df00*/  UMOV UR18, URZ ;  /* 0x0000003f00127c82 */ /* 0x000fe20008000000 */
[----:B------:R-:W-:Y:S01]  /*df10*/  UIMAD UR15, UR21, UR15, UR10 ;  /* 0x0000000f150f72a4 */ /* 0x000fe2000f8e020a */
[----:B------:R-:W-:Y:S01]  /*df20*/  VIADD R10, R10, 0xffffffff ;  /* 0xffffffff0a0a7836 */ /* 0x000fe20000000000 */
[----:B------:R-:W-:Y:S01]  /*df30*/  UIMAD UR9, UR9, UR30, URZ ;  /* 0x0000001e090972a4 */ /* 0x000fe2000f8e023f */
[----:B------:R-:W-:Y:S01]  /*df40*/  IMAD.MOV.U32 R12, RZ, RZ, 0x1 ;  /* 0x00000001ff0c7424 */ /* 0x000fe200078e00ff */
[----:B------:R-:W-:Y:S01]  /*df50*/  USHF.L.U32 UR46, UR46, 0x6, URZ ;  /* 0x000000062e2e7899 */ /* 0x000fe2000800063f */
[----:B------:R-:W-:Y:S01]  /*df60*/  IMAD.MOV.U32 R13, RZ, RZ, 0x1 ;  /* 0x00000001ff0d7424 */ /* 0x000fe200078e00ff */
[----:B------:R-:W-:-:S02]  /*df70*/  UIMAD UR31, UR20, UR31, UR9 ;  /* 0x0000001f141f72a4 */ /* 0x000fc4000f8e0209 */
[----:B------:R-:W-:Y:S02]  /*df80*/  UIADD3 UR16, UR8, 0x14100, URZ ;  /* 0x0001410008107890 */ /* 0x000fe4000fffe03f */
[----:B------:R-:W-:Y:S01]  /*df90*/  UIADD3 UR53, UR53, UR31, URZ ;  /* 0x0000001f35357290 */ /* 0x000fe2000fffe03f */
[----:B--2---:R-:W-:Y:S01]  /*dfa0*/  IMAD.MOV.U32 R5, RZ, RZ, R8 ;  /* 0x000000ffff057224 */ /* 0x004fe200078e0008 */
[----:B------:R-:W-:Y:S01]  /*dfb0*/  UIADD3 UR17, UR8, 0x31610, URZ ;  /* 0x0003161008117890 */ /* 0x000fe2000fffe03f */
[----:B------:R-:W-:Y:S01]  /*dfc0*/  IMAD.MOV.U32 R7, RZ, RZ, R9 ;  /* 0x000000ffff077224 */ /* 0x000fe200078e0009 */
[----:B------:R-:W-:Y:S02]  /*dfd0*/  UIADD3 UR19, UR46, UR54, URZ ;  /* 0x000000362e137290 */ /* 0x000fe4000fffe03f */
[C---:B------:R-:W-:Y:S01]  /*dfe0*/  IADD3 R2, P1, R5.reuse, 0xf0, RZ ;  /* 0x000000f005027810 */ /* 0x040fe20007f3e0ff */
[----:B------:R-:W-:Y:S02]  /*dff0*/  UIADD3 UR40, UR8, 0x16100, URZ ;  /* 0x0001610008287890 */ /* 0x000fe4000fffe03f */
[----:B------:R-:W-:Y:S01]  /*e000*/  UIMAD.WIDE.U32 UR52, UR21, UR14, UR52 ;  /* 0x0000000e153472a5 */ /* 0x000fe2000f8e0034 */
[----:B------:R-:W-:Y:S01]  /*e010*/  R2UR UR50, R2 ;  /* 0x00000000023272ca */ /* 0x000fe200000e0000 */
[----:B------:R-:W-:Y:S01]  /*e020*/  USHF.R.S32.HI UR9, URZ, 0x1f, UR46 ;  /* 0x0000001f3f097899 */ /* 0x000fe2000801142e */
[----:B------:R-:W-:Y:S01]  /*e030*/  IADD3 R2, P2, R5, 0x2f0, RZ ;  /* 0x000002f005027810 */ /* 0x000fe20007f5e0ff */
[----:B------:R-:W-:Y:S01]  /*e040*/  UIADD3 UR10, UP0, UR46, UR52, URZ ;  /* 0x000000342e0a7290 */ /* 0x000fe2000ff1e03f */
[----:B------:R-:W-:-:S02]  /*e050*/  UMOV UR42, 0x40 ;  /* 0x00000040002a7882 */ /* 0x000fc40000000000 */
        /* <DEDUP_REMOVED lines=8> */
[----:B------:R-:W-:Y:S01]  /*e0e0*/  ULDC.64 UR22, c[0x0][0x700] ;  /* 0x0001c00000167ab9 */ /* 0x000fe20000000a00 */
[----:B------:R-:W-:Y:S01]  /*e0f0*/  UIADD3.X UR9, UR9, UR53, UR15, UP0, !UPT ;  /* 0x0000003509097290 */ /* 0x000fe200087fe40f */
[----:B------:R-:W-:Y:S01]  /*e100*/  ISETP.GE.AND P1, PT, R0, R10, PT ;  /* 0x0000000a0000720c */ /* 0x000fe20003f26270 */
[----:B------:R-:W-:Y:S01]  /*e110*/  UIADD3 UR24, UR8, 0x18100, URZ ;  /* 0x0001810008187890 */ /* 0x000fe2000fffe03f */
[----:B------:R-:W-:Y:S01]  /*e120*/  R2UR UR51, R2 ;  /* 0x00000000023372ca */ /* 0x000fe200000e0000 */
[----:B------:R-:W-:Y:S01]  /*e130*/  UIADD3 UR32, UR8, 0x1a100, URZ ;  /* 0x0001a10008207890 */ /* 0x000fe2000fffe03f */
[----:B------:R-:W-:Y:S01]  /*e140*/  IMAD.X R2, RZ, RZ, R7, P2 ;  /* 0x000000ffff027224 */ /* 0x000fe200010e0607 */
[----:B------:R-:W-:Y:S01]  /*e150*/  UIADD3 UR48, UR8, 0x2c100, URZ ;  /* 0x0002c10008307890 */ /* 0x000fe2000fffe03f */
[----:B------:R-:W-:Y:S01]  /*e160*/  UMOV UR26, 0x80 ;  /* 0x00000080001a7882 */ /* 0x000fe20000000000 */
[----:B------:R-:W-:Y:S01]  /*e170*/  UMOV UR28, UR20 ;  /* 0x00000014001c7c82 */ /* 0x000fe20008000000 */
[----:B------:R-:W-:Y:S01]  /*e180*/  UMOV UR29, UR21 ;  /* 0x00000015001d7c82 */ /* 0x000fe20008000000 */
[----:B------:R-:W-:Y:S01]  /*e190*/  UMOV UR25, UR17 ;  /* 0x0000001100197c82 */ /* 0x000fe20008000000 */
[----:B------:R-:W-:Y:S01]  /*e1a0*/  UMOV UR27, UR19 ;  /* 0x00000013001b7c82 */ /* 0x000fe20008000000 */
[----:B------:R-:W-:Y:S01]  /*e1b0*/  R2UR UR5, R2 ;  /* 0x00000000020572ca */ /* 0x000fe200000e0000 */
[----:B------:R-:W-:Y:S01]  /*e1c0*/  UMOV UR34, 0xc0 ;  /* 0x000000c000227882 */ /* 0x000fe20000000000 */
[----:B------:R-:W-:-:S02]  /*e1d0*/  UMOV UR36, UR20 ;  /* 0x0000001400247c82 */ /* 0x000fc40008000000 */
[----:B------:R0:W-:Y:S01]  /*e1e0*/  UTMALDG.4D [UR16], [UR50], desc[UR56] ;  /* 0x00003810320075b4 */ /* 0x0001e20008019000 */
[----:B------:R-:W-:Y:S01]  /*e1f0*/  UMOV UR37, UR21 ;  /* 0x0000001500257c82 */ /* 0x000fe20008000000 */
[----:B------:R-:W-:Y:S01]  /*e200*/  UMOV UR33, UR17 ;  /* 0x0000001100217c82 */ /* 0x000fe20008000000 */
[----:B------:R-:W-:Y:S01]  /*e210*/  UMOV UR35, UR19 ;  /* 0x0000001300237c82 */ /* 0x000fe20008000000 */
[----:B------:R-:W-:Y:S01]  /*e220*/  UMOV UR49, UR17 ;  /* 0x0000001100317c82 */ /* 0x000fe20008000000 */
[----:B------:R-:W-:Y:S01]  /*e230*/  IMAD.X R2, RZ, RZ, R7, P3 ;  /* 0x000000ffff027224 */ /* 0x000fe200018e0607 */
[----:B------:R-:W-:Y:S01]  /*e240*/  UMOV UR58, 0x80 ;  /* 0x00000080003a7882 */ /* 0x000fe20000000000 */
[----:B------:R-:W-:Y:S01]  /*e250*/  UMOV UR59, UR11 ;  /* 0x0000000b003b7c82 */ /* 0x000fe20008000000 */
[----:B------:R1:W-:Y:S01]  /*e260*/  UTMALDG.4D [UR40], [UR50], desc[UR56] ;  /* 0x00003828320075b4 */ /* 0x0003e20008019000 */
[----:B------:R-:W-:Y:S01]  /*e270*/  UMOV UR60, UR12 ;  /* 0x0000000c003c7c82 */ /* 0x000fe20008000000 */
[----:B------:R-:W-:Y:S01]  /*e280*/  R2UR UR7, R2 ;  /* 0x00000000020772ca */ /* 0x000fe200000e0000 */
[----:B------:R-:W-:Y:S01]  /*e290*/  UMOV UR61, UR13 ;  /* 0x0000000d003d7c82 */ /* 0x000fe20008000000 */
[----:B------:R-:W-:Y:S01]  /*e2a0*/  UMOV UR52, UR12 ;  /* 0x0000000c00347c82 */ /* 0x000fe20008000000 */
[----:B------:R-:W-:Y:S01]  /*e2b0*/  UMOV UR53, UR13 ;  /* 0x0000000d00357c82 */ /* 0x000fe20008000000 */
[----:B------:R2:W-:Y:S01]  /*e2c0*/  UTMALDG.4D [UR24], [UR50], desc[UR56] ;  /* 0x00003818320075b4 */ /* 0x0005e20008019000 */
[----:B------:R3:W-:Y:S01]  /*e2d0*/  UTMALDG.4D [UR32], [UR50], desc[UR56] ;  /* 0x00003820320075b4 */ /* 0x0007e20008019000 */
[----:B0-----:R-:W-:Y:S01]  /*e2e0*/  UMOV UR16, 0x0 ;  /* 0x0000000000107882 */ /* 0x001fe20000000000 */
[----:B------:R-:W-:Y:S01]  /*e2f0*/  UMOV UR17, 0x10000000 ;  /* 0x1000000000117882 */ /* 0x000fe20000000000 */
[----:B-1----:R-:W-:Y:S01]  /*e300*/  ULEA UR40, UP0, UR10, UR22, 0x2 ;  /* 0x000000160a287291 */ /* 0x002fe2000f80103f */
[----:B------:R-:W-:Y:S01]  /*e310*/  UMOV UR43, UR11 ;  /* 0x0000000b002b7c82 */ /* 0x000fe20008000000 */
[----:B------:R-:W-:-:S02]  /*e320*/  UMOV UR44, UR12 ;  /* 0x0000000c002c7c82 */ /* 0x000fc40008000000 */
[----:B------:R-:W-:Y:S01]  /*e330*/  ULEA.HI.X UR41, UR10, UR23, UR9, 0x2, UP0 ;  /* 0x000000170a297291 */ /* 0x000fe200080f1409 */
[----:B------:R-:W-:Y:S02]  /*e340*/  UMOV UR45, UR13 ;  /* 0x0000000d002d7c82 */ /* 0x000fe40008000000 */
[----:B------:R-:W-:Y:S01]  /*e350*/  UMOV UR9, 0x10 ;  /* 0x0000001000097882 */ /* 0x000fe20000000000 */
[----:B--2---:R-:W-:Y:S01]  /*e360*/  UIADD3 UR24, UR8, 0x2800, URZ ;  /* 0x0000280008187890 */ /* 0x004fe2000fffe03f */
[----:B------:R-:W-:Y:S01]  /*e370*/  UMOV UR10, UR18 ;  /* 0x00000012000a7c82 */ /* 0x000fe20008000000 */
[----:B------:R-:W-:Y:S01]  /*e380*/  UMOV UR26, 0x40 ;  /* 0x00000040001a7882 */ /* 0x000fe20000000000 */
[----:B------:R-:W-:Y:S02]  /*e390*/  UMOV UR27, UR11 ;  /* 0x0000000b001b7c82 */ /* 0x000fe40008000000 */
[----:B------:R0:W-:Y:S01]  /*e3a0*/  UBLKCP.S.G [UR48], [UR40], UR9 ;  /* 0x00000030280073ba */ /* 0x0001e20008000209 */
[----:B------:R1:W-:Y:S01]  /*e3b0*/  SYNCS.ARRIVE.TRANS64 RZ, [R6+URZ+0x31600], R3 ;  /* 0x0316000306ff79a7 */ /* 0x0003e2000800003f */
[----:B------:R-:W-:Y:S01]  /*e3c0*/  UMOV UR28, UR12 ;  /* 0x0000000c001c7c82 */ /* 0x000fe20008000000 */
[----:B---3--:R-:W-:Y:S01]  /*e3d0*/  UIADD3 UR56, UR8, 0x5000, URZ ;  /* 0x0000500008387890 */ /* 0x008fe2000fffe03f */
[----:B------:R-:W-:Y:S01]  /*e3e0*/  UMOV UR29, UR13 ;  /* 0x0000000d001d7c82 */ /* 0x000fe20008000000 */
[----:B------:R-:W-:Y:S01]  /*e3f0*/  UIADD3 UR32, UR8, 0xc800, URZ ;  /* 0x0000c80008207890 */ /* 0x000fe2000fffe03f */
[----:B------:R-:W-:Y:S01]  /*e400*/  UMOV UR50, 0xc0 ;  /* 0x000000c000327882 */ /* 0x000fe20000000000 */
[----:B------:R-:W-:Y:S01]  /*e410*/  UMOV UR51, UR11 ;  /* 0x0000000b00337c82 */ /* 0x000fe20008000000 */
[----:B------:R-:W-:Y:S01]  /*e420*/  UMOV UR42, UR18 ;  /* 0x00000012002a7c82 */ /* 0x000fe20008000000 */
[----:B------:R-:W-:Y:S01]  /*e430*/  UMOV UR34, 0x40 ;  /* 0x0000004000227882 */ /* 0x000fe20000000000 */
[----:B------:R-:W-:Y:S01]  /*e440*/  UMOV UR35, UR11 ;  /* 0x0000000b00237c82 */ /* 0x000fe20008000000 */
[----:B------:R-:W-:Y:S01]  /*e450*/  UMOV UR36, UR12 ;  /* 0x0000000c00247c82 */ /* 0x000fe20008000000 */
[----:B------:R-:W-:Y:S01]  /*e460*/  UMOV UR37, UR13 ;  /* 0x0000000d00257c82 */ /* 0x000fe20008000000 */
[----:B0-----:R-:W-:-:S02]  /*e470*/  UIADD3 UR9, UR8, 0x31600, URZ ;  /* 0x0003160008097890 */ /* 0x001fc4000fffe03f */
[----:B------:R-:W-:Y:S02]  /*e480*/  UIADD3 UR48, UR8, 0x7800, URZ ;  /* 0x0000780008307890 */ /* 0x000fe4000fffe03f */
[----:B------:R-:W-:-:S03]  /*e490*/  UIADD3 UR40, UR8, 0xa000, URZ ;  /* 0x0000a00008287890 */ /* 0x000fc6000fffe03f */
[----:B------:R-:W-:Y:S01]  /*e4a0*/  UMOV UR25, UR9 ;  /* 0x0000000900197c82 */ /* 0x000fe20008000000 */
[----:B------:R-:W-:Y:S01]  /*e4b0*/  UMOV UR57, UR9 ;  /* 0x0000000900397c82 */ /* 0x000fe20008000000 */
[----:B------:R0:W-:Y:S01]  /*e4c0*/  UTMALDG.4D [UR8], [UR4], desc[UR16] ;  /* 0x00001008040075b4 */ /* 0x0001e20008019000 */
[----:B------:R-:W-:Y:S01]  /*e4d0*/  UMOV UR49, UR9 ;  /* 0x0000000900317c82 */ /* 0x000fe20008000000 */
[----:B------:R-:W-:Y:S01]  /*e4e0*/  UMOV UR41, UR9 ;  /* 0x0000000900297c82 */ /* 0x000fe20008000000 */
[----:B------:R-:W-:Y:S01]  /*e4f0*/  UMOV UR33, UR9 ;  /* 0x0000000900217c82 */ /* 0x000fe20008000000 */
[----:B------:R2:W-:Y:S01]  /*e500*/  UTMALDG.4D [UR24], [UR4], desc[UR16] ;  /* 0x00001018040075b4 */ /* 0x0005e20008019000 */
[----:B------:R1:W-:Y:S01]  /*e510*/  UTMALDG.4D [UR56], [UR4], desc[UR16] ;  /* 0x00001038040075b4 */ /* 0x0003e20008019000 */
[----:B------:R1:W-:Y:S01]  /*e520*/  UTMALDG.4D [UR48], [UR4], desc[UR16] ;  /* 0x00001030040075b4 */ /* 0x0003e20008019000 */
[----:B0-----:R-:W-:Y:S01]  /*e530*/  UMOV UR10, 0xc0 ;  /* 0x000000c0000a7882 */ /* 0x001fe20000000000 */
[----:B------:R1:W-:Y:S01]  /*e540*/  UTMALDG.4D [UR40], [UR6], desc[UR16] ;  /* 0x00001028060075b4 */ /* 0x0003e20008019000 */
[----:B--2---:R-:W-:-:S02]  /*e550*/  UIADD3 UR24, UR8, 0xf000, URZ ;  /* 0x0000f00008187890 */ /* 0x004fc4000fffe03f */
[----:B------:R-:W-:Y:S01]  /*e560*/  UIADD3 UR8, UR8, 0x11800, URZ ;  /* 0x0001180008087890 */ /* 0x000fe2000fffe03f */
[----:B------:R-:W-:Y:S01]  /*e570*/  UMOV UR26, 0x80 ;  /* 0x00000080001a7882 */ /* 0x000fe20000000000 */
[----:B------:R1:W-:Y:S05]  /*e580*/  UTMALDG.4D [UR32], [UR6], desc[UR16] ;  /* 0x00001020060075b4 */ /* 0x0003ea0008019000 */
[----:B------:R1:W-:Y:S02]  /*e590*/  UTMALDG.4D [UR24], [UR6], desc[UR16] ;  /* 0x00001018060075b4 */ /* 0x0003e40008019000 */
[----:B------:R1:W-:Y:S02]  /*e5a0*/  UTMALDG.4D [UR8], [UR6], desc[UR16] ;  /* 0x00001008060075b4 */ /* 0x0003e40008019000 */
[----:B-1----:R-:W-:Y:S05]  /*e5b0*/  @P1 BRA `(.L_x_596) ;  /* 0x0000000800581947 */ /* 0x002fea0003800000 */
[----:B------:R-:W0:Y:S01]  /*e5c0*/  LDC.64 R12, c[0x0][0x730] ;  /* 0x0001cc00ff0c7b82 */ /* 0x000e220000000a00 */
[----:B------:R-:W-:Y:S01]  /*e5d0*/  ULDC.64 UR8, c[0x0][0x738] ;  /* 0x0001ce0000087ab9 */ /* 0x000fe20000000a00 */
[----:B------:R-:W-:Y:S01]  /*e5e0*/  LOP3.LUT R16, R21, 0x1f, RZ, 0xc0, !PT ;  /* 0x0000001f15107812 */ /* 0x000fe200078ec0ff */
[----:B------:R-:W-:Y:S02]  /*e5f0*/  UIMAD UR6, UR47, UR8, URZ ;  /* 0x000000082f0672a4 */ /* 0x000fe4000f8e023f */
[----:B------:R-:W-:Y:S02]  /*e600*/  UIMAD.WIDE.U32 UR4, UR21, UR8, UR38 ;  /* 0x00000008150472a5 */ /* 0x000fe4000f8e0026 */
[----:B------:R-:W-:Y:S01]  /*e610*/  UIMAD UR6, UR21, UR9, UR6 ;  /* 0x00000009150672a4 */ /* 0x000fe2000f8e0206 */
[----:B------:R-:W1:Y:S03]  /*e620*/  LDC.64 R14, c[0x0][0x728] ;  /* 0x0001ca00ff0e7b82 */ /* 0x000e660000000a00 */
[----:B------:R-:W-:Y:S01]  /*e630*/  UIADD3 UR6, UR5, UR6, URZ ;  /* 0x0000000605067290 */ /* 0x000fe2000fffe03f */
[----:B------:R-:W-:-:S02]  /*e640*/  IMAD.U32 R4, RZ, RZ, UR4 ;  /* 0x00000004ff047e24 */ /* 0x000fc4000f8e00ff */
[----:B------:R-:W-:Y:S01]  /*e650*/  IMAD.U32 R5, RZ, RZ, UR5 ;  /* 0x00000005ff057e24 */ /* 0x000fe2000f8e00ff */
[----:B------:R-:W-:Y:S01]  /*e660*/  UIMAD.WIDE.U32 UR4, UR21, UR14, UR38 ;  /* 0x0000000e150472a5 */ /* 0x000fe2000f8e0026 */
[----:B------:R-:W-:Y:S02]  /*e670*/  IMAD.MOV.U32 R2, RZ, RZ, R4 ;  /* 0x000000ffff027224 */ /* 0x000fe400078e0004 */
[----:B------:R-:W-:Y:S01]  /*e680*/  IMAD.U32 R3, RZ, RZ, UR6 ;  /* 0x00000006ff037e24 */ /* 0x000fe2000f8e00ff */
[----:B------:R-:W-:Y:S01]  /*e690*/  UIADD3 UR5, UR15, UR5, URZ ;  /* 0x000000050f057290 */ /* 0x000fe2000fffe03f */
[----:B------:R-:W-:-:S03]  /*e6a0*/  IMAD.MOV.U32 R4, RZ, RZ, 0x1 ;  /* 0x00000001ff047424 */ /* 0x000fc600078e00ff */
[----:B------:R-:W-:Y:S02]  /*e6b0*/  UIMAD.WIDE.U32 UR4, UR20, UR30, UR4 ;  /* 0x0000001e140472a5 */ /* 0x000fe4000f8e0004 */
[----:B0-----:R-:W-:-:S04]  /*e6c0*/  IMAD.WIDE.U32 R2, R12, UR20, R2 ;  /* 0x000000140c027c25 */ /* 0x001fc8000f8e0002 */
[----:B------:R-:W-:Y:S01]  /*e6d0*/  IMAD R12, R17, R12, RZ ;  /* 0x0000000c110c7224 */ /* 0x000fe200078e02ff */
[----:B------:R-:W-:Y:S01]  /*e6e0*/  IADD3 R2, P1, R2, UR46, RZ ;  /* 0x0000002e02027c10 */ /* 0x000fe2000ff3e0ff */
[----:B------:R-:W-:Y:S02]  /*e6f0*/  UIADD3 UR46, UR46, 0x40, URZ ;  /* 0x000000402e2e7890 */ /* 0x000fe4000fffe03f */
[----:B------:R-:W-:Y:S02]  /*e700*/  IMAD R13, R13, UR20, R12 ;  /* 0x000000140d0d7c24 */ /* 0x000fe4000f8e020c */
[----:B------:R-:W-:Y:S01]  /*e710*/  USHF.R.S32.HI UR6, URZ, 0x1f, UR46 ;  /* 0x0000001f3f067899 */ /* 0x000fe2000801142e */
[----:B------:R-:W-:Y:S01]  /*e720*/  IMAD.MOV.U32 R12, RZ, RZ, RZ ;  /* 0x000000ffff0c7224 */ /* 0x000fe200078e00ff */
[----:B------:R-:W-:Y:S01]  /*e730*/  UIADD3 UR46, UP0, UR46, UR4, URZ ;  /* 0x000000042e2e7290 */ /* 0x000fe2000ff1e03f */
[----:B------:R-:W-:Y:S01]  /*e740*/  IMAD.X R3, R3, 0x1, R13, P1 ;  /* 0x0000000103037824 */ /* 0x000fe200008e060d */
[----:B-1----:R-:W-:Y:S01]  /*e750*/  LEA R14, P1, R2, R14, 0x2 ;  /* 0x0000000e020e7211 */ /* 0x002fe200078210ff */
[----:B------:R-:W-:Y:S01]  /*e760*/  IMAD.MOV.U32 R13, RZ, RZ, 0x1 ;  /* 0x00000001ff0d7424 */ /* 0x000fe200078e00ff */
[----:B------:R-:W-:-:S02]  /*e770*/  UIADD3.X UR6, UR6, UR31, UR5, UP0, !UPT ;  /* 0x0000001f06067290 */ /* 0x000fc400087fe405 */
[----:B------:R-:W-:Y:S01]  /*e780*/  ULEA UR22, UP0, UR46, UR22, 0x2 ;  /* 0x000000162e167291 */ /* 0x000fe2000f80103f */
[----:B------:R-:W-:Y:S01]  /*e790*/  LEA.HI.X R15, R2, R15, R3, 0x2, P1 ;  /* 0x0000000f020f7211 */ /* 0x000fe200008f1403 */
[----:B------:R-:W-:Y:S02]  /*e7a0*/  IMAD.U32 R3, RZ, RZ, UR19 ;  /* 0x00000013ff037e24 */ /* 0x000fe4000f8e00ff */
[----:B------:R-:W-:Y:S02]  /*e7b0*/  ULEA.HI.X UR23, UR46, UR23, UR6, 0x2, UP0 ;  /* 0x000000172e177291 */ /* 0x000fe400080f1406 */
[----:B------:R-:W-:-:S04]  /*e7c0*/  IMAD.U32 R18, RZ, RZ, UR22 ;  /* 0x00000016ff127e24 */ /* 0x000fc8000f8e00ff */
[----:B------:R-:W-:-:S07]  /*e7d0*/  IMAD.U32 R19, RZ, RZ, UR23 ;  /* 0x00000017ff137e24 */ /* 0x000fce000f8e00ff */
.L_x_601:
[----:B------:R-:W-:-:S04]  /*e7e0*/  SHF.L.U32 R5, R13, 0x1f, RZ ;  /* 0x0000001f0d057819 */ /* 0x000fc800000006ff */
[----:B------:R-:W0:Y:S02]  /*e7f0*/  SYNCS.PHASECHK.TRANS64.TRYWAIT P1, [R6+URZ+0x31638], R5 ;  /* 0x03163805060075a7 */ /* 0x000e24000802017f */
[----:B0-----:R-:W-:Y:S05]  /*e800*/  @!P1 BRA `(.L_x_597) ;  /* 0x0000000c00d89947 */ /* 0x001fea0003800000 */
.L_x_610:
[----:B------:R-:W-:Y:S05]  /*e810*/  @P0 BRA `(.L_x_598) ;  /* 0x0000000000140947 */ /* 0x000fea0003800000 */
[----:B------:R-:W-:Y:S01]  /*e820*/  ISETP.NE.AND P1, PT, R16, RZ, PT ;  /* 0x000000ff1000720c */ /* 0x000fe20003f25270 */
[----:B0-----:R-:W-:-:S04]  /*e830*/  IMAD.MOV.U32 R5, RZ, RZ, 0x8100 ;  /* 0x00008100ff057424 */ /* 0x001fc800078e00ff */
[----:B------:R1:W-:Y:S08]  /*e840*/  SYNCS.ARRIVE.TRANS64 RZ, [R6+URZ+0x31630], R5 ;  /* 0x0316300506ff79a7 */ /* 0x0003f0000800003f */
[----:B------:R-:W-:Y:S05]  /*e850*/  @!P1 BRA `(.L_x_598) ;  /* 0x0000000000049947 */ /* 0x000fea0003800000 */
[----:B------:R-:W-:Y:S01]  /*e860*/  BPT.TRAP 0x1 ;  /* 0x000000040000795c */ /* 0x000fe20000300000 */
.L_x_598:
[----:B01----:R-:W-:Y:S01]  /*e870*/  IMAD.MOV.U32 R5, RZ, RZ, R8 ;  /* 0x000000ffff057224 */ /* 0x003fe200078e0008 */
        /* <DEDUP_REMOVED lines=10> */
[----:B------:R-:W-:Y:S01]  /*e920*/  ISETP.NE.AND P1, PT, R12, 0x2, PT ;  /* 0x000000020c00780c */ /* 0x000fe20003f25270 */
[----:B------:R-:W-:Y:S01]  /*e930*/  UMOV UR34, 0x40 ;  /* 0x0000004000227882 */ /* 0x000fe20000000000 */
[----:B------:R-:W-:Y:S01]  /*e940*/  R2UR UR4, R14 ;  /* 0x000000000e0472ca */ /* 0x000fe200000e0000 */
[----:B------:R-:W-:Y:S01]  /*e950*/  UIADD3 UR16, UR14, 0x24100, URZ ;  /* 0x000241000e107890 */ /* 0x000fe2000fffe03f */
[----:B------:R-:W-:Y:S01]  /*e960*/  R2UR UR7, R2 ;  /* 0x00000000020772ca */ /* 0x000fe200000e0000 */
[----:B------:R-:W-:Y:S01]  /*e970*/  UIADD3 UR17, UR14, 0x31630, URZ ;  /* 0x000316300e117890 */ /* 0x000fe2000fffe03f */
[----:B------:R-:W-:Y:S01]  /*e980*/  R2UR UR5, R15 ;  /* 0x000000000f0572ca */ /* 0x000fe200000e0000 */
[----:B------:R-:W-:Y:S01]  /*e990*/  UIADD3 UR32, UR14, 0x26100, URZ ;  /* 0x000261000e207890 */ /* 0x000fe2000fffe03f */
[----:B------:R-:W-:Y:S01]  /*e9a0*/  SEL R2, RZ, 0x1, P1 ;  /* 0x00000001ff027807 */ /* 0x000fe20000800000 */
[----:B------:R-:W-:Y:S01]  /*e9b0*/  UIADD3 UR24, UR14, 0x28100, URZ ;  /* 0x000281000e187890 */ /* 0x000fe2000fffe03f */
[----:B------:R-:W-:Y:S01]  /*e9c0*/  SEL R12, R12, RZ, P1 ;  /* 0x000000ff0c0c7207 */ /* 0x000fe20000800000 */
[----:B------:R-:W-:Y:S01]  /*e9d0*/  UMOV UR36, UR20 ;  /* 0x0000001400247c82 */ /* 0x000fe20008000000 */
[----:B------:R-:W-:Y:S01]  /*e9e0*/  LOP3.LUT R4, R4, R2, RZ, 0x3c, !PT ;  /* 0x0000000204047212 */ /* 0x000fe200078e3cff */
[----:B------:R-:W-:Y:S01]  /*e9f0*/  UMOV UR37, UR21 ;  /* 0x0000001500257c82 */ /* 0x000fe20008000000 */
[----:B------:R-:W-:Y:S01]  /*ea00*/  UMOV UR35, UR19 ;  /* 0x0000001300237c82 */ /* 0x000fe20008000000 */
[----:B------:R-:W-:Y:S01]  /*ea10*/  UMOV UR33, UR17 ;  /* 0x0000001100217c82 */ /* 0x000fe20008000000 */
[----:B------:R-:W-:Y:S01]  /*ea20*/  UMOV UR26, 0x80 ;  /* 0x00000080001a7882 */ /* 0x000fe20000000000 */
[----:B------:R0:W-:Y:S01]  /*ea30*/  UTMALDG.4D [UR16], [UR6], desc[UR8] ;  /* 0x00000810060075b4 */ /* 0x0001e20008019000 */
[----:B------:R-:W-:Y:S01]  /*ea40*/  UMOV UR28, UR20 ;  /* 0x00000014001c7c82 */ /* 0x000fe20008000000 */
[----:B------:R-:W-:Y:S01]  /*ea50*/  UMOV UR29, UR21 ;  /* 0x00000015001d7c82 */ /* 0x000fe20008000000 */
[----:B------:R-:W-:Y:S01]  /*ea60*/  UMOV UR27, UR19 ;  /* 0x00000013001b7c82 */ /* 0x000fe20008000000 */
[----:B------:R-:W-:Y:S01]  /*ea70*/  UMOV UR25, UR17 ;  /* 0x0000001100197c82 */ /* 0x000fe20008000000 */
[----:B------:R-:W-:Y:S01]  /*ea80*/  IMAD R20, R12, 0x8, R6 ;  /* 0x000000080c147824 */ /* 0x000fe200078e0206 */
[----:B------:R-:W-:Y:S01]  /*ea90*/  SHF.L.U32 R2, R4, 0x1f, RZ ;  /* 0x0000001f04027819 */ /* 0x000fe200000006ff */
[----:B------:R-:W-:Y:S01]  /*eaa0*/  UMOV UR10, 0x10 ;  /* 0x00000010000a7882 */ /* 0x000fe20000000000 */
[----:B------:R1:W-:Y:S01]  /*eab0*/  UTMALDG.4D [UR32], [UR6], desc[UR8] ;  /* 0x00000820060075b4 */ /* 0x0003e20008019000 */
[----:B------:R-:W-:Y:S01]  /*eac0*/  UMOV UR15, UR17 ;  /* 0x00000011000f7c82 */ /* 0x000fe20008000000 */
[----:B------:R-:W-:Y:S01]  /*ead0*/  ISETP.NE.AND P2, PT, R11, RZ, PT ;  /* 0x000000ff0b00720c */ /* 0x000fe20003f45270 */
[----:B------:R1:W-:Y:S01]  /*eae0*/  UTMALDG.4D [UR24], [UR6], desc[UR8] ;  /* 0x00000818060075b4 */ /* 0x0003e20008019000 */
[----:B0-----:R-:W-:-:S02]  /*eaf0*/  UIADD3 UR16, UR14, 0x2a100, URZ ;  /* 0x0002a1000e107890 */ /* 0x001fc4000fffe03f */
[----:B------:R-:W-:Y:S01]  /*eb00*/  UIADD3 UR14, UR14, 0x2c300, URZ ;  /* 0x0002c3000e0e7890 */ /* 0x000fe2000fffe03f */
[----:B------:R-:W-:-:S06]  /*eb10*/  UMOV UR18, 0xc0 ;  /* 0x000000c000127882 */ /* 0x000fcc0000000000 */
[----:B------:R1:W-:Y:S02]  /*eb20*/  UTMALDG.4D [UR16], [UR6], desc[UR8] ;  /* 0x00000810060075b4 */ /* 0x0003e40008019000 */
[----:B------:R1:W-:Y:S01]  /*eb30*/  UBLKCP.S.G [UR14], [UR4], UR10 ;  /* 0x0000000e040073ba */ /* 0x0003e2000800020a */
[----:B------:R-:W0:Y:S02]  /*eb40*/  SYNCS.PHASECHK.TRANS64.TRYWAIT P1, [R20+URZ+0x31620], R2 ;  /* 0x03162002140075a7 */ /* 0x000e24000802017f */
[----:B01----:R-:W-:Y:S05]  /*eb50*/  @!P1 BRA `(.L_x_599) ;  /* 0x0000000c00189947 */ /* 0x003fea0003800000 */
.L_x_612:
[----:B------:R-:W-:Y:S01]  /*eb60*/  LOP3.LUT R13, R13, 0x1, RZ, 0x3c, !PT ;  /* 0x000000010d0d7812 */ /* 0x000fe200078e3cff */
[----:B------:R-:W-:Y:S06]  /*eb70*/  @P2 BRA `(.L_x_600) ;  /* 0x0000000000142947 */ /* 0x000fec0003800000 */
[----:B------:R-:W-:Y:S01]  /*eb80*/  ISETP.NE.AND P1, PT, R16, RZ, PT ;  /* 0x000000ff1000720c */ /* 0x000fe20003f25270 */
[----:B0-----:R-:W-:-:S04]  /*eb90*/  IMAD.MOV.U32 R2, RZ, RZ, 0x8100 ;  /* 0x00008100ff027424 */ /* 0x001fc800078e00ff */
[----:B------:R1:W-:Y:S08]  /*eba0*/  SYNCS.ARRIVE.TRANS64 RZ, [R20+URZ+0x31610], R2 ;  /* 0x0316100214ff79a7 */ /* 0x0003f0000800003f */
[----:B------:R-:W-:Y:S05]  /*ebb0*/  @!P1 BRA `(.L_x_600) ;  /* 0x0000000000049947 */ /* 0x000fea0003800000 */
[----:B------:R-:W-:Y:S01]  /*ebc0*/  BPT.TRAP 0x1 ;  /* 0x000000040000795c */ /* 0x000fe20000300000 */
.L_x_600:
[--C-:B01----:R-:W-:Y:S01]  /*ebd0*/  IMAD R2, R12, 0x8000, R6.reuse ;  /* 0x000080000c027824 */ /* 0x103fe200078e0206 */
        /* <DEDUP_REMOVED lines=15> */
[----:B------:R-:W-:Y:S01]  /*ecd0*/  UIADD3 UR41, UR41, 0x31610, URZ ;  /* 0x0003161029297890 */ /* 0x000fe2000fffe03f */
        /* <DEDUP_REMOVED lines=9> */
[----:B------:R-:W-:Y:S01]  /*ed70*/  IMAD.U32 R3, RZ, RZ, UR43 ;  /* 0x0000002bff037e24 */ /* 0x000fe2000f8e00ff */
[----:B------:R-:W-:Y:S01]  /*ed80*/  UMOV UR45, UR21 ;  /* 0x00000015002d7c82 */ /* 0x000fe20008000000 */
        /* <DEDUP_REMOVED lines=8> */
[----:B------:R0:W-:Y:S01]  /*ee10*/  UTMALDG.4D [UR40], [UR4], desc[UR6] ;  /* 0x00000628040075b4 */ /* 0x0001e20008019000 */
[----:B------:R-:W-:Y:S01]  /*ee20*/  UIADD3 UR8, UR8, 0x2c100, URZ ;  /* 0x0002c10008087890 */ /* 0x000fe2000fffe03f */
[----:B------:R-:W-:Y:S01]  /*ee30*/  IMAD.X R15, RZ, RZ, R15, P2 ;  /* 0x000000ffff0f7224 */ /* 0x000fe200010e060f */
[----:B------:R-:W-:Y:S01]  /*ee40*/  UMOV UR25, UR41 ;  /* 0x0000002900197c82 */ /* 0x000fe20008000000 */
[----:B------:R-:W-:Y:S01]  /*ee50*/  UMOV UR27, UR43 ;  /* 0x0000002b001b7c82 */ /* 0x000fe20008000000 */
[----:B------:R-:W-:Y:S01]  /*ee60*/  UMOV UR18, 0xc0 ;  /* 0x000000c000127882 */ /* 0x000fe20000000000 */
[----:B------:R-:W-:Y:S01]  /*ee70*/  UMOV UR17, UR41 ;  /* 0x0000002900117c82 */ /* 0x000fe20008000000 */
[----:B------:R-:W-:Y:S01]  /*ee80*/  UMOV UR19, UR43 ;  /* 0x0000002b00137c82 */ /* 0x000fe20008000000 */
[----:B------:R0:W-:Y:S01]  /*ee90*/  UTMALDG.4D [UR32], [UR4], desc[UR6] ;  /* 0x00000620040075b4 */ /* 0x0001e20008019000 */
[----:B------:R-:W-:Y:S01]  /*eea0*/  UMOV UR10, 0x10 ;  /* 0x00000010000a7882 */ /* 0x000fe20000000000 */
[----:B------:R-:W-:Y:S01]  /*eeb0*/  UMOV UR9, UR41 ;  /* 0x0000002900097c82 */ /* 0x000fe20008000000 */
[----:B------:R-:W-:Y:S01]  /*eec0*/  IMAD.X R19, RZ, RZ, R19, P3 ;  /* 0x000000ffff137224 */ /* 0x000fe200018e0613 */
[----:B------:R0:W-:Y:S01]  /*eed0*/  UTMALDG.4D [UR24], [UR4], desc[UR6] ;  /* 0x00000618040075b4 */ /* 0x0001e20008019000 */
[----:B------:R0:W-:Y:S01]  /*eee0*/  UTMALDG.4D [UR16], [UR4], desc[UR6] ;  /* 0x00000610040075b4 */ /* 0x0001e20008019000 */
[----:B------:R0:W-:Y:S02]  /*eef0*/  UBLKCP.S.G [UR8], [UR14], UR10 ;  /* 0x000000080e0073ba */ /* 0x0001e4000800020a */
[----:B0-----:R-:W-:Y:S05]  /*ef00*/  @!P1 BRA `(.L_x_601) ;  /* 0xfffffff800349947 */ /* 0x001fea000383ffff */
[----:B------:R-:W-:-:S07]  /*ef10*/  VIADD R12, R12, 0x1 ;  /* 0x000000010c0c7836 */ /* 0x000fce0000000000 */
.L_x_596:
[----:B------:R-:W-:Y:S01]  /*ef20*/  SHF.L.U32 R16, R13, 0x1f, RZ ;  /* 0x0000001f0d107819 */ /* 0x000fe200000006ff */
[----:B------:R-:W0:Y:S01]  /*ef30*/  LDC.64 R10, c[0x0][0x730] ;  /* 0x0001cc00ff0a7b82 */ /* 0x000e220000000a00 */
[----:B------:R-:W-:Y:S02]  /*ef40*/  IMAD.U32 R14, RZ, RZ, UR38 ;  /* 0x00000026ff0e7e24 */ /* 0x000fe4000f8e00ff */
[----:B------:R-:W-:Y:S02]  /*ef50*/  IMAD.U32 R2, RZ, RZ, UR38 ;  /* 0x00000026ff027e24 */ /* 0x000fe4000f8e00ff */
[----:B------:R-:W-:Y:S02]  /*ef60*/  IMAD.MOV.U32 R2, RZ, RZ, R14 ;  /* 0x000000ffff027224 */ /* 0x000fe400078e000e */
[----:B------:R-:W-:Y:S01]  /*ef70*/  IMAD.U32 R3, RZ, RZ, UR39 ;  /* 0x00000027ff037e24 */ /* 0x000fe2000f8e00ff */
[----:B------:R-:W1:Y:S01]  /*ef80*/  SYNCS.PHASECHK.TRANS64.TRYWAIT P1, [R6+URZ+0x31638], R16 ;  /* 0x03163810060075a7 */ /* 0x000e62000802017f */
[----:B------:R-:W-:Y:S01]  /*ef90*/  IMAD.U32 R15, RZ, RZ, UR39 ;  /* 0x00000027ff0f7e24 */ /* 0x000fe2000f8e00ff */
[----:B------:R-:W2:Y:S01]  /*efa0*/  LDC.64 R8, c[0x0][0x738] ;  /* 0x0001ce00ff087b82 */ /* 0x000ea20000000a00 */
[----:B0-----:R-:W-:-:S02]  /*efb0*/  IMAD R14, R17, R10, RZ ;  /* 0x0000000a110e7224 */ /* 0x001fc400078e02ff */
[----:B------:R-:W-:-:S04]  /*efc0*/  IMAD.WIDE.U32 R2, R10, UR20, R2 ;  /* 0x000000140a027c25 */ /* 0x000fc8000f8e0002 */
[----:B------:R-:W-:-:S04]  /*efd0*/  IMAD R11, R11, UR20, R14 ;  /* 0x000000140b0b7c24 */ /* 0x000fc8000f8e020e */
[----:B------:R-:W-:Y:S02]  /*efe0*/  IMAD.IADD R3, R11, 0x1, R3 ;  /* 0x000000010b037824 */ /* 0x000fe400078e0203 */
[C---:B--2---:R-:W-:Y:S02]  /*eff0*/  IMAD R10, R8.reuse, UR47, RZ ;  /* 0x0000002f080a7c24 */ /* 0x044fe4000f8e02ff */
[----:B------:R-:W-:-:S04]  /*f000*/  IMAD.WIDE.U32 R2, R8, UR21, R2 ;  /* 0x0000001508027c25 */ /* 0x000fc8000f8e0002 */
[----:B------:R-:W-:Y:S01]  /*f010*/  IMAD R9, R9, UR21, R10 ;  /* 0x0000001509097c24 */ /* 0x000fe2000f8e020a */
[----:B-1----:R-:W-:Y:S06]  /*f020*/  @!P1 BRA `(.L_x_602) ;  /* 0x0000000400fc9947 */ /* 0x002fec0003800000 */
.L_x_613:
[----:B------:R-:W-:Y:S01]  /*f030*/  IMAD.IADD R8, R9, 0x1, R3 ;  /* 0x0000000109087824 */ /* 0x000fe200078e0203 */
[----:B------:R-:W-:Y:S06]  /*f040*/  @P0 BRA `(.L_x_603) ;  /* 0x0000000000140947 */ /* 0x000fec0003800000 */
[----:B------:R-:W-:Y:S01]  /*f050*/  LOP3.LUT P0, RZ, R21, 0x1f, RZ, 0xc0, !PT ;  /* 0x0000001f15ff7812 */ /* 0x000fe2000780c0ff */
[----:B------:R-:W-:-:S04]  /*f060*/  IMAD.MOV.U32 R9, RZ, RZ, 0x8100 ;  /* 0x00008100ff097424 */ /* 0x000fc800078e00ff */
[----:B------:R1:W-:Y:S08]  /*f070*/  SYNCS.ARRIVE.TRANS64 RZ, [R6+URZ+0x31630], R9 ;  /* 0x0316300906ff79a7 */ /* 0x0003f0000800003f */
[----:B------:R-:W-:Y:S05]  /*f080*/  @!P0 BRA `(.L_x_603) ;  /* 0x0000000000048947 */ /* 0x000fea0003800000 */
[----:B------:R-:W-:Y:S01]  /*f090*/  BPT.TRAP 0x1 ;  /* 0x000000040000795c */ /* 0x000fe20000300000 */
.L_x_603:
[----:B------:R-:W-:Y:S01]  /*f0a0*/  R2UR UR43, R0 ;  /* 0x00000000002b72ca */ /* 0x000fe200000e0000 */
[----:B------:R-:W-:Y:S01]  /*f0b0*/  ULDC.64 UR14, c[0x0][0x728] ;  /* 0x0001ca00000e7ab9 */ /* 0x000fe20000000a00 */
[----:B------:R-:W-:Y:S01]  /*f0c0*/  R2UR UR6, R2 ;  /* 0x00000000020672ca */ /* 0x000fe200000e0000 */
[----:B------:R-:W-:Y:S01]  /*f0d0*/  UMOV UR9, 0x14f00000 ;  /* 0x14f0000000097882 */ /* 0x000fe20000000000 */
[----:B------:R-:W-:Y:S01]  /*f0e0*/  R2UR UR7, R3 ;  /* 0x00000000030772ca */ /* 0x000fe200000e0000 */
[----:B------:R-:W-:Y:S01]  /*f0f0*/  UMOV UR42, URZ ;  /* 0x0000003f002a7c82 */ /* 0x000fe20008000000 */
[----:B------:R-:W-:Y:S01]  /*f100*/  R2UR UR8, R8 ;  /* 0x00000000080872ca */ /* 0x000fe200000e0000 */
[----:B------:R-:W-:Y:S01]  /*f110*/  UMOV UR44, UR20 ;  /* 0x00000014002c7c82 */ /* 0x000fe20008000000 */
[----:B------:R-:W-:Y:S01]  /*f120*/  IADD3 R5, P0, R5, 0x1f0, RZ ;  /* 0x000001f005057810 */ /* 0x000fe20007f1e0ff */
[----:B------:R-:W-:Y:S01]  /*f130*/  UMOV UR45, UR21 ;  /* 0x00000015002d7c82 */ /* 0x000fe20008000000 */
[----:B------:R-:W-:Y:S01]  /*f140*/  R2UR UR10, R6 ;  /* 0x00000000060a72ca */ /* 0x000fe200000e0000 */
[----:B------:R-:W-:Y:S01]  /*f150*/  UMOV UR34, 0x40 ;  /* 0x0000004000227882 */ /* 0x000fe20000000000 */
[----:B------:R-:W-:Y:S01]  /*f160*/  R2UR UR4, R5 ;  /* 0x00000000050472ca */ /* 0x000fe200000e0000 */
[----:B------:R-:W-:Y:S01]  /*f170*/  USHF.L.U32 UR43, UR43, 0x6, URZ ;  /* 0x000000062b2b7899 */ /* 0x000fe2000800063f */
[----:B------:R-:W-:Y:S01]  /*f180*/  IMAD.X R7, RZ, RZ, R7, P0 ;  /* 0x000000ffff077224 */ /* 0x000fe200000e0607 */
[----:B------:R-:W-:Y:S01]  /*f190*/  UMOV UR36, UR20 ;  /* 0x0000001400247c82 */ /* 0x000fe20008000000 */
[----:B------:R-:W-:Y:S01]  /*f1a0*/  UMOV UR37, UR21 ;  /* 0x0000001500257c82 */ /* 0x000fe20008000000 */
[----:B------:R-:W-:Y:S01]  /*f1b0*/  UIADD3 UR7, UP0, UR43, UR6, URZ ;  /* 0x000000062b077290 */ /* 0x000fe2000ff1e03f */
[----:B------:R-:W-:Y:S01]  /*f1c0*/  ISETP.NE.AND P0, PT, R12, 0x2, PT ;  /* 0x000000020c00780c */ /* 0x000fe20003f05270 */
[----:B------:R-:W-:Y:S01]  /*f1d0*/  UMOV UR26, 0x80 ;  /* 0x00000080001a7882 */ /* 0x000fe20000000000 */
[----:B------:R-:W-:Y:S01]  /*f1e0*/  R2UR UR5, R7 ;  /* 0x00000000070572ca */ /* 0x000fe200000e0000 */
[----:B------:R-:W-:Y:S01]  /*f1f0*/  ULEA.HI.X.SX32 UR8, UR43, UR8, 0x1, UP0 ;  /* 0x000000082b087291 */ /* 0x000fe200080f0e3f */
[----:B------:R-:W-:Y:S01]  /*f200*/  SEL R3, RZ, 0x1, P0 ;  /* 0x00000001ff037807 */ /* 0x000fe20000000000 */
[----:B------:R-:W-:Y:S01]  /*f210*/  ULEA UR6, UP0, UR7, UR14, 0x2 ;  /* 0x0000000e07067291 */ /* 0x000fe2000f80103f */
[----:B------:R-:W-:Y:S01]  /*f220*/  LOP3.LUT R13, R13, 0x1, RZ, 0x3c, !PT ;  /* 0x000000010d0d7812 */ /* 0x000fe200078e3cff */
[----:B------:R-:W-:Y:S01]  /*f230*/  UIADD3 UR40, UR10, 0x24100, URZ ;  /* 0x000241000a287890 */ /* 0x000fe2000fffe03f */
[----:B------:R-:W-:Y:S01]  /*f240*/  LOP3.LUT R4, R4, R3, RZ, 0x3c, !PT ;  /* 0x0000000304047212 */ /* 0x000fe200078e3cff */
[----:B------:R-:W-:Y:S01]  /*f250*/  UIADD3 UR41, UR10, 0x31630, URZ ;  /* 0x000316300a297890 */ /* 0x000fe2000fffe03f */
[----:B------:R-:W-:Y:S01]  /*f260*/  SEL R12, R12, RZ, P0 ;  /* 0x000000ff0c0c7207 */ /* 0x000fe20000000000 */
[----:B------:R-:W-:-:S02]  /*f270*/  UIADD3 UR43, UR43, UR54, URZ ;  /* 0x000000362b2b7290 */ /* 0x000fc4000fffe03f */
[----:B------:R-:W-:Y:S02]  /*f280*/  UIADD3 UR32, UR10, 0x26100, URZ ;  /* 0x000261000a207890 */ /* 0x000fe4000fffe03f */
[----:B------:R-:W-:Y:S02]  /*f290*/  UIADD3 UR24, UR10, 0x28100, URZ ;  /* 0x000281000a187890 */ /* 0x000fe4000fffe03f */
[----:B------:R-:W-:Y:S02]  /*f2a0*/  UIADD3 UR16, UR10, 0x2a100, URZ ;  /* 0x0002a1000a107890 */ /* 0x000fe4000fffe03f */
[----:B------:R-:W-:Y:S02]  /*f2b0*/  ULEA.HI.X UR7, UR7, UR15, UR8, 0x2, UP0 ;  /* 0x0000000f07077291 */ /* 0x000fe400080f1408 */
[----:B------:R-:W-:Y:S01]  /*f2c0*/  UIADD3 UR14, UR10, 0x2c300, URZ ;  /* 0x0002c3000a0e7890 */ /* 0x000fe2000fffe03f */
[----:B------:R-:W-:Y:S01]  /*f2d0*/  UMOV UR8, 0x0 ;  /* 0x0000000000087882 */ /* 0x000fe20000000000 */
[----:B------:R-:W-:Y:S01]  /*f2e0*/  UMOV UR33, UR41 ;  /* 0x0000002900217c82 */ /* 0x000fe20008000000 */
        /* <DEDUP_REMOVED lines=15> */
[----:B---3--:R-:W-:Y:S01]  /*f3e0*/  NOP ;  /* 0x0000000000007918 */ /* 0x008fe20000000000 */
.L_x_589:
[----:B------:R-:W-:Y:S05]  /*f3f0*/  WARPSYNC.ALL ;  /* 0x0000000000007948 */ /* 0x000fea0003800000 */
[----:B------:R-:W-:-:S13]  /*f400*/  ELECT P0, URZ, PT ;  /* 0x00000000003f782f */ /* 0x000fda0003800000 */
[----:B------:R-:W-:Y:S05]  /*f410*/  @!P0 BRA `(.L_x_480) ;  /* 0x00000000007c8947 */ /* 0x000fea0003800000 */
[----:B------:R-:W3:Y:S02]  /*f420*/  LDL R0, [R1] ;  /* 0x0000000001007983 */ /* 0x000ee40000100800 */
[----:B---3--:R-:W-:-:S13]  /*f430*/  R2UR UR4, R0 ;  /* 0x00000000000472ca */ /* 0x008fda00000e0000 */
[----:B------:R-:W-:-:S06]  /*f440*/  ULOP3.LUT UR4, UR4, 0x2, URZ, 0xfc, !UPT ;  /* 0x0000000204047892 */ /* 0x000fcc000f8efc3f */
[----:B------:R-:W-:-:S05]  /*f450*/  IMAD.U32 R0, RZ, RZ, UR4 ;  /* 0x00000004ff007e24 */ /* 0x000fca000f8e00ff */
[----:B------:R-:W-:-:S13]  /*f460*/  ISETP.NE.AND P1, PT, R0, 0x3, PT ;  /* 0x000000030000780c */ /* 0x000fda0003f25270 */
[----:B------:R-:W-:Y:S05]  /*f470*/  @!P1 BRA `(.L_x_604) ;  /* 0x0000000000049947 */ /* 0x000fea0003800000 */
[----:B--2---:R-:W-:Y:S01]  /*f480*/  BPT.TRAP 0x1 ;  /* 0x000000040000795c */ /* 0x004fe20000300000 */
.L_x_604:
        /* <DEDUP_REMOVED lines=8> */
.L_x_614:
        /* <DEDUP_REMOVED lines=9> */
.L_x_615:
[----:B------:R-:W-:Y:S05]  /*f5a0*/  @!P1 BRA `(.L_x_607) ;  /* 0x0000000000049947 */ /* 0x000fea0003800000 */
[----:B--2---:R-:W-:Y:S01]  /*f5b0*/  BPT.TRAP 0x1 ;  /* 0x000000040000795c */ /* 0x004fe20000300000 */
.L_x_607:
[----:B------:R-:W-:-:S07]  /*f5c0*/  SHF.L.U32 R13, R13, 0x1f, RZ ;  /* 0x0000001f0d0d7819 */ /* 0x000fce00000006ff */
.L_x_608:
[----:B----4-:R4:W0:Y:S02]  /*f5d0*/  SYNCS.PHASECHK.TRANS64.TRYWAIT P0, [R2+URZ+0x31638], R13 ;  /* 0x0316380d020075a7 */ /* 0x010824000800017f */
[----:B0-----:R-:W-:Y:S05]  /*f5e0*/  @!P0 NANOSLEEP.SYNCS 0x989680 ;  /* 0x009896800000895d */ /* 0x001fea0003900000 */
[----:B------:R-:W0:Y:S02]  /*f5f0*/  @!P0 SYNCS.PHASECHK.TRANS64 P0, [R2+URZ+0x31638], R13 ;  /* 0x0316380d020085a7 */ /* 0x000e24000800007f */
[----:B0-----:R-:W-:Y:S05]  /*f600*/  @!P0 BRA `(.L_x_608) ;  /* 0xfffffffc00f08947 */ /* 0x001fea000383ffff */
.L_x_480:
[----:B--2---:R-:W-:Y:S05]  /*f610*/  BSYNC B0 ;  /* 0x0000000000007941 */ /* 0x004fea0003800000 */
.L_x_474:
[----:B------:R-:W-:Y:S05]  /*f620*/  EXIT ;  /* 0x000000000000794d */ /* 0x000fea0003800000 */
.L_x_487:
[----:B0-----:R0:W1:Y:S02]  /*f630*/  SYNCS.PHASECHK.TRANS64.TRYWAIT P0, [R17+URZ+0x31600], R12 ;  /* 0x0316000c110075a7 */ /* 0x001064000800017f */
[----:B-1----:R-:W-:Y:S05]  /*f640*/  @!P0 NANOSLEEP.SYNCS 0x989680 ;  /* 0x009896800000895d */ /* 0x002fea0003900000 */
[----:B------:R-:W1:Y:S02]  /*f650*/  @!P0 SYNCS.PHASECHK.TRANS64 P0, [R17+URZ+0x31600], R12 ;  /* 0x0316000c110085a7 */ /* 0x000e64000800007f */
[----:B-1----:R-:W-:Y:S05]  /*f660*/  @!P0 BRA `(.L_x_487) ;  /* 0xfffffffc00f08947 */ /* 0x002fea000383ffff */
[----:B------:R-:W-:Y:S05]  /*f670*/  BRA `(.L_x_486) ;  /* 0xffffff1800e87947 */ /* 0x000fea000383ffff */
.L_x_491:
[----:B-1----:R1:W2:Y:S02]  /*f680*/  SYNCS.PHASECHK.TRANS64.TRYWAIT P0, [R16+URZ+0x31610], R9 ;  /* 0x03161009100075a7 */ /* 0x0022a4000800017f */
[----:B--2---:R-:W-:Y:S05]  /*f690*/  @!P0 NANOSLEEP.SYNCS 0x989680 ;  /* 0x009896800000895d */ /* 0x004fea0003900000 */
[----:B------:R-:W2:Y:S02]  /*f6a0*/  @!P0 SYNCS.PHASECHK.TRANS64 P0, [R16+URZ+0x31610], R9 ;  /* 0x03161009100085a7 */ /* 0x000ea4000800007f */
[----:B--2---:R-:W-:Y:S05]  /*f6b0*/  @!P0 BRA `(.L_x_491) ;  /* 0xfffffffc00f08947 */ /* 0x004fea000383ffff */
[----:B------:R-:W-:Y:S05]  /*f6c0*/  BRA `(.L_x_490) ;  /* 0xffffff24007c7947 */ /* 0x000fea000383ffff */
.L_x_495:
[----:B---3--:R3:W4:Y:S02]  /*f6d0*/  SYNCS.PHASECHK.TRANS64.TRYWAIT P0, [R17+URZ+0x31630], R8 ;  /* 0x03163008110075a7 */ /* 0x008724000800017f */
[----:B----4-:R-:W-:Y:S05]  /*f6e0*/  @!P0 NANOSLEEP.SYNCS 0x989680 ;  /* 0x009896800000895d */ /* 0x010fea0003900000 */
[----:B------:R-:W4:Y:S02]  /*f6f0*/  @!P0 SYNCS.PHASECHK.TRANS64 P0, [R17+URZ+0x31630], R8 ;  /* 0x03163008110085a7 */ /* 0x000f24000800007f */
[----:B----4-:R-:W-:Y:S05]  /*f700*/  @!P0 BRA `(.L_x_495) ;  /* 0xfffffffc00f08947 */ /* 0x010fea000383ffff */
[----:B------:R-:W-:Y:S05]  /*f710*/  BRA `(.L_x_494) ;  /* 0xffffff4000887947 */ /* 0x000fea000383ffff */
.L_x_594:
[----:B0-----:R0:W1:Y:S02]  /*f720*/  SYNCS.PHASECHK.TRANS64.TRYWAIT P1, [R6+URZ+0x31620], R3 ;  /* 0x03162003060075a7 */ /* 0x001064000802017f */
[----:B-1----:R-:W-:Y:S05]  /*f730*/  @!P1 NANOSLEEP.SYNCS 0x989680 ;  /* 0x009896800000995d */ /* 0x002fea0003900000 */
[----:B------:R-:W1:Y:S02]  /*f740*/  @!P1 SYNCS.PHASECHK.TRANS64 P1, [R6+URZ+0x31620], R3 ;  /* 0x03162003060095a7 */ /* 0x000e64000802007f */
[----:B-1----:R-:W-:Y:S05]  /*f750*/  @!P1 BRA `(.L_x_594) ;  /* 0xfffffffc00f09947 */ /* 0x002fea000383ffff */
[----:B------:R-:W-:Y:S05]  /*f760*/  BRA `(.L_x_609) ;  /* 0xffffffe400987947 */ /* 0x000fea000383ffff */
.L_x_597:
[----:B0-----:R0:W1:Y:S02]  /*f770*/  SYNCS.PHASECHK.TRANS64.TRYWAIT P1, [R6+URZ+0x31638], R5 ;  /* 0x03163805060075a7 */ /* 0x001064000802017f */
[----:B-1----:R-:W-:Y:S05]  /*f780*/  @!P1 NANOSLEEP.SYNCS 0x989680 ;  /* 0x009896800000995d */ /* 0x002fea0003900000 */
[----:B------:R-:W1:Y:S02]  /*f790*/  @!P1 SYNCS.PHASECHK.TRANS64 P1, [R6+URZ+0x31638], R5 ;  /* 0x03163805060095a7 */ /* 0x000e64000802007f */
[----:B-1----:R-:W-:Y:S05]  /*f7a0*/  @!P1 BRA `(.L_x_597) ;  /* 0xfffffffc00f09947 */ /* 0x002fea000383ffff */
[----:B------:R-:W-:Y:S05]  /*f7b0*/  BRA `(.L_x_610) ;  /* 0xfffffff000147947 */ /* 0x000fea000383ffff */
.L_x_599:
[----:B------:R-:W-:-:S07]  /*f7c0*/  SHF.L.U32 R2, R4, 0x1f, RZ ;  /* 0x0000001f04027819 */ /* 0x000fce00000006ff */
.L_x_611:
[----:B0-----:R0:W1:Y:S02]  /*f7d0*/  SYNCS.PHASECHK.TRANS64.TRYWAIT P1, [R20+URZ+0x31620], R2 ;  /* 0x03162002140075a7 */ /* 0x001064000802017f */
[----:B-1----:R-:W-:Y:S05]  /*f7e0*/  @!P1 NANOSLEEP.SYNCS 0x989680 ;  /* 0x009896800000995d */ /* 0x002fea0003900000 */
[----:B------:R-:W1:Y:S02]  /*f7f0*/  @!P1 SYNCS.PHASECHK.TRANS64 P1, [R20+URZ+0x31620], R2 ;  /* 0x03162002140095a7 */ /* 0x000e64000802007f */
[----:B-1----:R-:W-:Y:S05]  /*f800*/  @!P1 BRA `(.L_x_611) ;  /* 0xfffffffc00f09947 */ /* 0x002fea000383ffff */
[----:B------:R-:W-:Y:S05]  /*f810*/  BRA `(.L_x_612) ;  /* 0xfffffff000d07947 */ /* 0x000fea000383ffff */
.L_x_602:
[----:B0-----:R0:W1:Y:S02]  /*f820*/  SYNCS.PHASECHK.TRANS64.TRYWAIT P1, [R6+URZ+0x31638], R16 ;  /* 0x03163810060075a7 */ /* 0x001064000802017f */
[----:B-1----:R-:W-:Y:S05]  /*f830*/  @!P1 NANOSLEEP.SYNCS 0x989680 ;  /* 0x009896800000995d */ /* 0x002fea0003900000 */
[----:B------:R-:W1:Y:S02]  /*f840*/  @!P1 SYNCS.PHASECHK.TRANS64 P1, [R6+URZ+0x31638], R16 ;  /* 0x03163810060095a7 */ /* 0x000e64000802007f */
[----:B-1----:R-:W-:Y:S05]  /*f850*/  @!P1 BRA `(.L_x_602) ;  /* 0xfffffffc00f09947 */ /* 0x002fea000383ffff */
[----:B------:R-:W-:Y:S05]  /*f860*/  BRA `(.L_x_613) ;  /* 0xfffffff400f07947 */ /* 0x000fea000383ffff */
.L_x_605:
[----:B---3--:R3:W4:Y:S02]  /*f870*/  SYNCS.PHASECHK.TRANS64.TRYWAIT P0, [R5+URZ], R0 ;  /* 0x00000000050075a7 */ /* 0x008724000800017f */
[----:B----4-:R-:W-:Y:S05]  /*f880*/  @!P0 NANOSLEEP.SYNCS 0x989680 ;  /* 0x009896800000895d */ /* 0x010fea0003900000 */
[----:B------:R-:W4:Y:S02]  /*f890*/  @!P0 SYNCS.PHASECHK.TRANS64 P0, [R5+URZ], R0 ;  /* 0x00000000050085a7 */ /* 0x000f24000800007f */
[----:B----4-:R-:W-:Y:S05]  /*f8a0*/  @!P0 BRA `(.L_x_605) ;  /* 0xfffffffc00f08947 */ /* 0x010fea000383ffff */
[----:B------:R-:W-:Y:S05]  /*f8b0*/  BRA `(.L_x_614) ;  /* 0xfffffffc00147947 */ /* 0x000fea000383ffff */
.L_x_606:
[----:B---3--:R3:W4:Y:S02]  /*f8c0*/  SYNCS.PHASECHK.TRANS64.TRYWAIT P0, [R3+URZ], R0 ;  /* 0x00000000030075a7 */ /* 0x008724000800017f */
[----:B----4-:R-:W-:Y:S05]  /*f8d0*/  @!P0 NANOSLEEP.SYNCS 0x989680 ;  /* 0x009896800000895d */ /* 0x010fea0003900000 */
[----:B------:R-:W4:Y:S02]  /*f8e0*/  @!P0 SYNCS.PHASECHK.TRANS64 P0, [R3+URZ], R0 ;  /* 0x00000000030085a7 */ /* 0x000f24000800007f */
[----:B----4-:R-:W-:Y:S05]  /*f8f0*/  @!P0 BRA `(.L_x_606) ;  /* 0xfffffffc00f08947 */ /* 0x010fea000383ffff */
[----:B------:R-:W-:Y:S05]  /*f900*/  BRA `(.L_x_615) ;  /* 0xfffffffc00247947 */ /* 0x000fea000383ffff */
.L_x_616:
        /* <DEDUP_REMOVED lines=15> */
.L_x_1151:


//--------------------- .text._ZN7cutlass13device_kernelIN5flash11enable_sm90INS1_16FlashAttnBwdSm90INS1_25CollectiveMainloopBwdSm90ILi2ELi1ELi1EN4cute5tupleIJNS5_1CILi1EEES8_S8_EEENS6_IJNS7_ILi64EEENS7_ILi80EEENS7_ILi256EEEEEENS_6half_tEfNS_4arch4Sm90ELb0ELb1ELb0ELb1ELb0ELb0ELb1ELb1ELi2ELi1ELi1ELi1ELb0EEENS1_24CollectiveEpilogueBwdGQAISD_fSG_Li256ELb1ELb0EEENS1_19SingleTileSchedulerILb1ELb0ELb0ELi80EEEEEEEEEvNT_6ParamsE --------------------------
	.section	.text._ZN7cutlass13device_kernelIN5flash11enable_sm90INS1_16FlashAttnBwdSm90INS1_25CollectiveMainloopBwdSm90ILi2ELi1ELi1EN4cute5tupleIJNS5_1CILi1EEES8_S8_EEENS6_IJNS7_ILi64EEENS7_ILi80EEENS7_ILi256EEEEEENS_6half_tEfNS_4arch4Sm90ELb0ELb1ELb0ELb1ELb0ELb0ELb1ELb1ELi2ELi1ELi1ELi1ELb0EEENS1_24CollectiveEpilogueBwdGQAISD_fSG_Li256ELb1ELb0EEENS1_19SingleTileSchedulerILb1ELb0ELb0ELi80EEEEEEEEEvNT_6ParamsE,"ax",@progbits
	.align	128
.text._ZN7cutlass13device_kernelIN5flash11enable_sm90INS1_16FlashAttnBwdSm90INS1_25CollectiveMainloopBwdSm90ILi2ELi1ELi1EN4cute5tupleIJNS5_1CILi1EEES8_S8_EEENS6_IJNS7_ILi64EEENS7_ILi80EEENS7_ILi256EEEEEENS_6half_tEfNS_4arch4Sm90ELb0ELb1ELb0ELb1ELb0ELb0ELb1ELb1ELi2ELi1ELi1ELi1ELb0EEENS1_24CollectiveEpilogueBwdGQAISD_fSG_Li256ELb1ELb0EEENS1_19SingleTileSchedulerILb1ELb0ELb0ELi80EEEEEEEEEvNT_6ParamsE:
        .type           _ZN7cutlass13device_kernelIN5flash11enable_sm90INS1_16FlashAttnBwdSm90INS1_25CollectiveMainloopBwdSm90ILi2ELi1ELi1EN4cute5tupleIJNS5_1CILi1EEES8_S8_EEENS6_IJNS7_ILi64EEENS7_ILi80EEENS7_ILi256EEEEEENS_6half_tEfNS_4arch4Sm90ELb0ELb1ELb0ELb1ELb0ELb0ELb1ELb1ELi2ELi1ELi1ELi1ELb0EEENS1_24CollectiveEpilogueBwdGQAISD_fSG_Li256ELb1ELb0EEENS1_19SingleTileSchedulerILb1ELb0ELb0ELi80EEEEEEEEEvNT_6ParamsE,@function
        .size           _ZN7cutlass13device_kernelIN5flash11enable_sm90INS1_16FlashAttnBwdSm90INS1_25CollectiveMainloopBwdSm90ILi2ELi1ELi1EN4cute5tupleIJNS5_1CILi1EEES8_S8_EEENS6_IJNS7_ILi64EEENS7_ILi80EEENS7_ILi256EEEEEENS_6half_tEfNS_4arch4Sm90ELb0ELb1ELb0ELb1ELb0ELb0ELb1ELb1ELi2ELi1ELi1ELi1ELb0EEENS1_24CollectiveEpilogueBwdGQAISD_fSG_Li256ELb1ELb0EEENS1_19SingleTileSchedulerILb1ELb0ELb0ELi80EEEEEEEEEvNT_6ParamsE,(.L_x_1152 - _ZN7cutlass13device_kernelIN5flash11enable_sm90INS1_16FlashAttnBwdSm90INS1_25CollectiveMainloopBwdSm90ILi2ELi1ELi1EN4cute5tupleIJNS5_1CILi1EEES8_S8_EEENS6_IJNS7_ILi64EEENS7_ILi80EEENS7_ILi256EEEEEENS_6half_tEfNS_4arch4Sm90ELb0ELb1ELb0ELb1ELb0ELb0ELb1ELb1ELi2ELi1ELi1ELi1ELb0EEENS1_24CollectiveEpilogueBwdGQAISD_fSG_Li256ELb1ELb0EEENS1_19SingleTileSchedulerILb1ELb0ELb0ELi80EEEEEEEEEvNT_6ParamsE)
        .other          _ZN7cutlass13device_kernelIN5flash11enable_sm90INS1_16FlashAttnBwdSm90INS1_25CollectiveMainloopBwdSm90ILi2ELi1ELi1EN4cute5tupleIJNS5_1CILi1EEES8_S8_EEENS6_IJNS7_ILi64EEENS7_ILi80EEENS7_ILi256EEEEEENS_6half_tEfNS_4arch4Sm90ELb0ELb1ELb0ELb1ELb0ELb0ELb1ELb1ELi2ELi1ELi1ELi1ELb0EEENS1_24CollectiveEpilogueBwdGQAISD_fSG_Li256ELb1ELb0EEENS1_19SingleTileSchedulerILb1ELb0ELb0ELi80EEEEEEEEEvNT_6ParamsE,@"STO_CUDA_ENTRY STV_DEFAULT"
_ZN7cutlass13device_kernelIN5flash11enable_sm90INS1_16FlashAttnBwdSm90INS1_25CollectiveMainloopBwdSm90ILi2ELi1ELi1EN4cute5tupleIJNS5_1CILi1EEES8_S8_EEENS6_IJNS7_ILi64EEENS7_ILi80EEENS7_ILi256EEEEEENS_6half_tEfNS_4arch4Sm90ELb0ELb1ELb0ELb1ELb0ELb0ELb1ELb1ELi2ELi1ELi1ELi1ELb0EEENS1_24CollectiveEpilogueBwdGQAISD_fSG_Li256ELb1ELb0EEENS1_19SingleTileSchedulerILb1ELb0ELb0ELi80EEEEEEEEEvNT_6ParamsE:
        /* <DEDUP_REMOVED lines=24> */
.L_x_618:
[----:B------:R-:W-:Y:S05]  /*0180*/  BSYNC B0 ;  /* 0x0000000000007941 */ /* 0x000fea0003800000 */
.L_x_617:
        /* <DEDUP_REMOVED lines=19> */
[----:B------:R1:W-:Y:S01]  /*02c0*/  STL [R1+0x4], R2 ;  /* 0x0000040201007387 */ /* 0x0003e20000100800 */
        /* <DEDUP_REMOVED lines=19> */
.L_x_619:
        /* <DEDUP_REMOVED lines=20> */
.L_x_620:
[----:B------:R-:W-:Y:S01]  /*0540*/  PLOP3.LUT P0, PT, PT, PT, UP0, 0x80, 0x0 ;  /* 0x000000000000781c */ /* 0x000fe20003f0f008 */
[----:B------:R-:W-:Y:S01]  /*0550*/  NOP ;  /* 0x0000000000007918 */ /* 0x000fe20000000000 */
[----:B------:R-:W-:Y:S01]  /*0560*/  BSSY B0, `(.L_x_621) ;  /* 0x0000b76000007945 */ /* 0x000fe20003800000 */
[----:B------:R-:W-:Y:S01]  /*0570*/  LOP3.LUT R11, R18, 0x7f, RZ, 0xc0, !PT ;  /* 0x0000007f120b7812 */ /* 0x000fe200078ec0ff */
[----:B-1234-:R-:W-:Y:S09]  /*0580*/  BAR.SYNC.DEFER_BLOCKING 0x0 ;  /* 0x0000000000007b1d */ /* 0x01eff20000010000 */
[----:B------:R-:W-:Y:S05]  /*0590*/  @!P0 BRA `(.L_x_622) ;  /* 0x0000009000f88947 */ /* 0x000fea0003800000 */
.L_x_623:
        /* <DEDUP_REMOVED lines=15> */
.L_x_624:
        /* <DEDUP_REMOVED lines=11> */
.L_x_626:
[----:B------:R-:W3:Y:S02]  /*0740*/  LDC R0, c[0x0][0x8c4] ;  /* 0x00023100ff007b82 */ /* 0x000ee40000000800 */
.L_x_625:
[----:B-1----:R-:W-:-:S05]  /*0750*/  IMAD R11, R236, 0x50, RZ ;  /* 0x00000050ec0b7824 */ /* 0x002fca00078e02ff */
[----:B---3-5:R-:W-:-:S04]  /*0760*/  ISETP.GE.AND P0, PT, R11, R0, PT ;  /* 0x000000000b00720c */ /* 0x028fc80003f06270 */
[----:B--2---:R-:W-:-:S04]  /*0770*/  SEL R10, R7, 0xffffffff, !P0 ;  /* 0xffffffff070a7807 */ /* 0x004fc80004000000 */
        /* <DEDUP_REMOVED lines=35> */
.L_x_628:
[----:B------:R-:W-:Y:S02]  /*09b0*/  @P1 IMAD.MOV.U32 R2, RZ, RZ, R4 ;  /* 0x000000ffff021224 */ /* 0x000fe400078e0004 */
[----:B------:R-:W-:Y:S01]  /*09c0*/  @P1 IMAD.MOV.U32 R3, RZ, RZ, R7 ;  /* 0x000000ffff031224 */ /* 0x000fe200078e0007 */
[----:B------:R-:W-:Y:S06]  /*09d0*/  @!P2 BRA `(.L_x_629) ;  /* 0x000000000014a947 */ /* 0x000fec0003800000 */
[----:B------:R-:W1:Y:S01]  /*09e0*/  LDC.64 R4, c[0x0][0x788] ;  /* 0x0001e200ff047b82 */ /* 0x000e620000000a00 */
[----:B------:R-:W-:Y:S01]  /*09f0*/  ULDC.64 UR4, c[0x0][0x208] ;  /* 0x0000820000047ab9 */ /* 0x000fe20000000a00 */
[----:B-1----:R-:W-:-:S06]  /*0a00*/  IMAD.WIDE R4, R10, 0x4, R4 ;  /* 0x000000040a047825 */ /* 0x002fcc00078e0204 */
[----:B------:R1:W5:Y:S01]  /*0a10*/  LDG.E R5, desc[UR4][R4.64] ;  /* 0x0000000404057981 */ /* 0x000362000c1e1900 */
[----:B------:R-:W-:Y:S05]  /*0a20*/  BRA `(.L_x_630) ;  /* 0x0000000000287947 */ /* 0x000fea0003800000 */
.L_x_629:
        /* <DEDUP_REMOVED lines=10> */
.L_x_630:
[----:B-1---5:R-:W-:Y:S01]  /*0ad0*/  VIADD R4, R0, 0x3f ;  /* 0x0000003f00047836 */ /* 0x022fe20000000000 */
[----:B------:R-:W-:Y:S01]  /*0ae0*/  ISETP.GE.AND P2, PT, R236, RZ, PT ;  /* 0x000000ffec00720c */ /* 0x000fe20003f46270 */
[----:B------:R-:W-:Y:S01]  /*0af0*/  ULDC UR4, c[0x0][0x74c] ;  /* 0x0001d30000047ab9 */ /* 0x000fe20000000800 */
[----:B------:R-:W-:Y:S02]  /*0b00*/  IADD3 R6, R11, R0, -R5 ;  /* 0x000000000b067210 */ /* 0x000fe40007ffe805 */
        /* <DEDUP_REMOVED lines=18> */
.L_x_631:
        /* <DEDUP_REMOVED lines=84> */
[----:B------:R-:W1:Y:S01]  /*1170*/  S2R R4, SR_CgaCtaId ;  /* 0x0000000000047919 */ /* 0x000e620000008800 */
[----:B------:R-:W-:Y:S01]  /*1180*/  MOV R17, 0x400 ;  /* 0x0000040000117802 */ /* 0x000fe20000000f00 */
[----:B------:R-:W-:Y:S01]  /*1190*/  VIADD R18, R18, 0xffffff80 ;  /* 0xffffff8012127836 */ /* 0x000fe20000000000 */
[----:B------:R-:W-:-:S04]  /*11a0*/  SHF.L.U32 R12, RZ, 0x1f, RZ ;  /* 0x0000001fff0c7819 */ /* 0x000fc800000006ff */
[----:B------:R-:W-:-:S04]  /*11b0*/  SHF.R.S32.HI R7, RZ, 0x1f, R18 ;  /* 0x0000001fff077819 */ /* 0x000fc80000011412 */
[CC--:B------:R-:W-:Y:S02]  /*11c0*/  LEA.HI R10, R7.reuse, R18.reuse, RZ, 0x5 ;  /* 0x00000012070a7211 */ /* 0x0c0fe400078f28ff */
[CC--:B------:R-:W-:Y:S02]  /*11d0*/  LEA.HI R11, R7.reuse, R18.reuse, RZ, 0x4 ;  /* 0x00000012070b7211 */ /* 0x0c0fe400078f20ff */
[----:B-1----:R-:W-:Y:S02]  /*11e0*/  LEA R17, R4, R17, 0x18 ;  /* 0x0000001104117211 */ /* 0x002fe400078ec0ff */
[----:B------:R-:W-:Y:S02]  /*11f0*/  LEA.HI R4, R7, R18, RZ, 0x7 ;  /* 0x0000001207047211 */ /* 0x000fe400078f38ff */
[----:B------:R-:W1:Y:S02]  /*1200*/  SYNCS.PHASECHK.TRANS64.TRYWAIT P0, [R17+URZ+0x31800], R12 ;  /* 0x0318000c110075a7 */ /* 0x000e64000800017f */
[----:B------:R-:W-:-:S05]  /*1210*/  SHF.R.S32.HI R6, RZ, 0x7, R4 ;  /* 0x00000007ff067819 */ /* 0x000fca0000011404 */
[----:B------:R2:W3:Y:S02]  /*1220*/  SHFL.IDX PT, R8, R6, RZ, 0x1f ;  /* 0x00001fff06087589 */ /* 0x0004e400000e0000 */
[----:B-123--:R-:W-:Y:S05]  /*1230*/  @P0 BRA `(.L_x_633) ;  /* 0x0000000000080947 */ /* 0x00efea0003800000 */
[----:B------:R-:W1:Y:S02]  /*1240*/  SYNCS.PHASECHK.TRANS64.TRYWAIT P0, [R17+URZ+0x31800], R12 ;  /* 0x0318000c110075a7 */ /* 0x000e64000800017f */
[----:B-1----:R-:W-:Y:S05]  /*1250*/  @!P0 BRA `(.L_x_634) ;  /* 0x000000a800a08947 */ /* 0x002fea0003800000 */
.L_x_633:
[----:B------:R-:W2:Y:S04]  /*1260*/  LDL R7, [R1+0x4] ;  /* 0x0000040001077983 */ /* 0x000ea80000100800 */
[----:B------:R-:W3:Y:S01]  /*1270*/  LDL R16, [R1] ;  /* 0x0000000001107983 */ /* 0x000ee20000100800 */
[----:B------:R-:W4:Y:S01]  /*1280*/  S2UR UR4, SR_CTAID.Y ;  /* 0x00000000000479c3 */ /* 0x000f220000002600 */
[----:B------:R-:W-:-:S07]  /*1290*/  LOP3.LUT R15, R11, 0xffffff0, RZ, 0xc0, !PT ;  /* 0x0ffffff00b0f7812 */ /* 0x000fce00078ec0ff */
[----:B------:R-:W5:Y:S01]  /*12a0*/  LDC.64 R20, c[0x0][0x2d8] ;  /* 0x0000b600ff147b82 */ /* 0x000f620000000a00 */
[----:B------:R-:W-:Y:S01]  /*12b0*/  IMAD.IADD R15, R18, 0x1, -R15 ;  /* 0x00000001120f7824 */ /* 0x000fe200078e0a0f */
[--C-:B-1----:R-:W-:Y:S02]  /*12c0*/  SHF.R.S32.HI R12, RZ, 0x5, R10.reuse ;  /* 0x00000005ff0c7819 */ /* 0x102fe4000001140a */
[----:B------:R-:W-:Y:S01]  /*12d0*/  SHF.R.S32.HI R13, RZ, 0x1f, R10 ;  /* 0x0000001fff0d7819 */ /* 0x000fe2000001140a */
[----:B------:R-:W-:-:S03]  /*12e0*/  IMAD R14, R6, 0x40, R15 ;  /* 0x00000040060e7824 */ /* 0x000fc600078e020f */
[----:B------:R-:W-:-:S04]  /*12f0*/  LEA.HI R13, R13, R12, RZ, 0x2 ;  /* 0x0000000c0d0d7211 */ /* 0x000fc800078f10ff */
[----:B------:R-:W-:Y:S01]  /*1300*/  LOP3.LUT R13, R13, 0xfffffc, RZ, 0xc0, !PT ;  /* 0x00fffffc0d0d7812 */ /* 0x000fe200078ec0ff */
[----:B----4-:R-:W-:-:S04]  /*1310*/  USHF.R.S32.HI UR5, URZ, 0x1f, UR4 ;  /* 0x0000001f3f057899 */ /* 0x010fc80008011404 */
[----:B------:R-:W-:Y:S02]  /*1320*/  IMAD.IADD R13, R12, 0x1, -R13 ;  /* 0x000000010c0d7824 */ /* 0x000fe400078e0a0d */
[----:B------:R-:W-:Y:S02]  /*1330*/  IMAD R236, R236, -0x50, RZ ;  /* 0xffffffb0ecec7824 */ /* 0x000fe400078e02ff */
[----:B-----5:R-:W-:Y:S02]  /*1340*/  IMAD R12, R20, UR5, RZ ;  /* 0x00000005140c7c24 */ /* 0x020fe4000f8e02ff */
[----:B------:R-:W-:Y:S02]  /*1350*/  IMAD.IADD R230, R5, 0x1, -R0 ;  /* 0x0000000105e67824 */ /* 0x000fe400078e0a00 */
[----:B------:R-:W-:Y:S02]  /*1360*/  IMAD.IADD R5, R236, 0x1, R5 ;  /* 0x00000001ec057824 */ /* 0x000fe400078e0205 */
[----:B------:R-:W-:Y:S01]  /*1370*/  IMAD R13, R13, 0x10, R14 ;  /* 0x000000100d0d7824 */ /* 0x000fe200078e020e */
        /* <DEDUP_REMOVED lines=79> */
[----:B------:R-:W-:Y:S01]  /*1870*/  CS2R R56, SRZ ;  /* 0x0000000000387805 */ /* 0x000fe2000001ff00 */
[----:B------:R-:W-:Y:S01]  /*1880*/  UMOV UR60, URZ ;  /* 0x0000003f003c7c82 */ /* 0x000fe20008000000 */
[----:B--2---:R-:W-:Y:S02]  /*1890*/  R2UR UR6, R7 ;  /* 0x00000000070672ca */ /* 0x004fe400000e0000 */
[----:B------:R-:W-:Y:S02]  /*18a0*/  LOP3.LUT R7, R4, 0xffffff80, RZ, 0xc0, !PT ;  /* 0xffffff8004077812 */ /* 0x000fe400078ec0ff */
[----:B------:R-:W-:-:S03]  /*18b0*/  LEA.HI R4, R6, R6, RZ, 0x1 ;  /* 0x0000000606047211 */ /* 0x000fc600078f08ff */
[----:B------:R-:W-:Y:S01]  /*18c0*/  IMAD.IADD R11, R18, 0x1, -R7 ;  /* 0x00000001120b7824 */ /* 0x000fe200078e0a07 */
[----:B------:R-:W-:Y:S02]  /*18d0*/  LOP3.LUT R7, R4, 0x1ffffffe, RZ, 0xc0, !PT ;  /* 0x1ffffffe04077812 */ /* 0x000fe400078ec0ff */
[----:B------:R-:W-:Y:S02]  /*18e0*/  LEA.HI R4, R8, R8, RZ, 0x1 ;  /* 0x0000000808047211 */ /* 0x000fe400078f08ff */
[----:B------:R-:W-:Y:S01]  /*18f0*/  SHF.R.S32.HI R10, RZ, 0x1f, R11 ;  /* 0x0000001fff0a7819 */ /* 0x000fe2000001140b */
[----:B------:R-:W-:Y:S01]  /*1900*/  IMAD.IADD R15, R6, 0x1, -R7 ;  /* 0x00000001060f7824 */ /* 0x000fe200078e0a07 */
[----:B------:R-:W-:Y:S01]  /*1910*/  LOP3.LUT R7, R4, 0xfffffffe, RZ, 0xc0, !PT ;  /* 0xfffffffe04077812 */ /* 0x000fe200078ec0ff */
[----:B------:R-:W-:Y:S01]  /*1920*/  IMAD R19, R6, 0x800, R11 ;  /* 0x0000080006137824 */ /* 0x000fe200078e020b */
[----:B------:R-:W-:-:S03]  /*1930*/  LEA.HI R6, R10, R11, RZ, 0x2 ;  /* 0x0000000b0a067211 */ /* 0x000fc600078f10ff */
[----:B------:R-:W-:Y:S02]  /*1940*/  IMAD.SHL.U32 R19, R19, 0x4, RZ ;  /* 0x0000000413137824 */ /* 0x000fe400078e00ff */
[----:B------:R-:W-:Y:S01]  /*1950*/  IMAD.IADD R4, R8, 0x1, -R7 ;  /* 0x0000000108047824 */ /* 0x000fe200078e0a07 */
[--C-:B------:R-:W-:Y:S02]  /*1960*/  SHF.R.S32.HI R7, RZ, 0x2, R6.reuse ;  /* 0x00000002ff077819 */ /* 0x100fe40000011406 */
[----:B------:R-:W-:Y:S02]  /*1970*/  SHF.R.S32.HI R8, RZ, 0x1f, R6 ;  /* 0x0000001fff087819 */ /* 0x000fe40000011406 */
[----:B------:R-:W-:Y:S02]  /*1980*/  LOP3.LUT R6, R6, 0x7ffffffc, RZ, 0xc0, !PT ;  /* 0x7ffffffc06067812 */ /* 0x000fe400078ec0ff */
[----:B------:R-:W-:Y:S02]  /*1990*/  IADD3 R2, P0, R19, R2, RZ ;  /* 0x0000000213027210 */ /* 0x000fe40007f1e0ff */
[----:B------:R-:W-:Y:S01]  /*19a0*/  LEA.HI R10, R10, R11, RZ, 0x5 ;  /* 0x0000000b0a0a7211 */ /* 0x000fe200078f28ff */
[----:B------:R-:W-:Y:S01]  /*19b0*/  IMAD.IADD R6, R11, 0x1, -R6 ;  /* 0x000000010b067824 */ /* 0x000fe200078e0a06 */
[----:B------:R-:W-:-:S02]  /*19c0*/  LEA.HI R8, R8, R7, RZ, 0x3 ;  /* 0x0000000708087211 */ /* 0x000fc400078f18ff */
[----:B---3--:R-:W-:Y:S02]  /*19d0*/  SHF.R.S32.HI R11, RZ, 0x1f, R16 ;  /* 0x0000001fff0b7819 */ /* 0x008fe40000011410 */
[----:B------:R-:W-:Y:S02]  /*19e0*/  LEA.HI.X.SX32 R3, R19, R3, 0x1, P0 ;  /* 0x0000000313037211 */ /* 0x000fe400000f0eff */
[----:B------:R-:W-:Y:S02]  /*19f0*/  LOP3.LUT R8, R8, 0xfffffff8, RZ, 0xc0, !PT ;  /* 0xfffffff808087812 */ /* 0x000fe400078ec0ff */
[----:B------:R-:W-:Y:S01]  /*1a00*/  SEL R11, R11, RZ, !P1 ;  /* 0x000000ff0b0b7207 */ /* 0x000fe20004800000 */
[----:B------:R-:W-:Y:S01]  /*1a10*/  IMAD.WIDE.U32 R2, R20, UR4, R2 ;  /* 0x0000000414027c25 */ /* 0x000fe2000f8e0002 */
[----:B------:R-:W-:-:S03]  /*1a20*/  SHF.R.S32.HI R10, RZ, 0x5, R10 ;  /* 0x00000005ff0a7819 */ /* 0x000fc6000001140a */
[----:B------:R-:W-:Y:S01]  /*1a30*/  IMAD R19, R21, UR4, R12 ;  /* 0x0000000415137c24 */ /* 0x000fe2000f8e020c */
[----:B------:R-:W-:Y:S01]  /*1a40*/  ULDC.64 UR4, c[0x0][0x2e0] ;  /* 0x0000b80000047ab9 */ /* 0x000fe20000000a00 */
[----:B------:R-:W-:Y:S01]  /*1a50*/  IMAD.IADD R7, R7, 0x1, -R8 ;  /* 0x0000000107077824 */ /* 0x000fe200078e0a08 */
[----:B------:R-:W-:Y:S01]  /*1a60*/  SEL R229, R16, RZ, !P1 ;  /* 0x000000ff10e57207 */ /* 0x000fe20004800000 */
[----:B------:R-:W-:Y:S02]  /*1a70*/  IMAD R8, R11, UR4, RZ ;  /* 0x000000040b087c24 */ /* 0x000fe4000f8e02ff */
[----:B------:R-:W-:Y:S02]  /*1a80*/  IMAD.IADD R3, R3, 0x1, R19 ;  /* 0x0000000103037824 */ /* 0x000fe400078e0213 */
[----:B------:R-:W-:Y:S02]  /*1a90*/  IMAD R15, R15, 0x4, R6 ;  /* 0x000000040f0f7824 */ /* 0x000fe400078e0206 */
[----:B------:R-:W-:-:S02]  /*1aa0*/  IMAD R18, R10, 0x10, R7 ;  /* 0x000000100a127824 */ /* 0x000fc400078e0207 */
[C---:B------:R-:W-:Y:S01]  /*1ab0*/  IMAD R7, R229.reuse, UR5, R8 ;  /* 0x00000005e5077c24 */ /* 0x040fe2000f8e0208 */
[----:B------:R-:W-:Y:S01]  /*1ac0*/  IADD3 R8, -R0, 0x1, R5 ;  /* 0x0000000100087810 */ /* 0x000fe20007ffe105 */
[----:B------:R-:W-:Y:S01]  /*1ad0*/  IMAD.WIDE.U32 R228, R229, UR4, R2 ;  /* 0x00000004e5e47c25 */ /* 0x000fe2000f8e0002 */
[----:B------:R-:W-:-:S03]  /*1ae0*/  ULOP3.LUT UR4, UR6, 0x1, URZ, 0xfc, !UPT ;  /* 0x0000000106047892 */ /* 0x000fc6000f8efc3f */
[----:B------:R-:W-:Y:S02]  /*1af0*/  IMAD.SHL.U32 R233, R15, 0x2, RZ ;  /* 0x000000020fe97824 */ /* 0x000fe400078e00ff */
[----:B------:R-:W-:Y:S02]  /*1b00*/  IMAD.SHL.U32 R6, R13, 0x8, RZ ;  /* 0x000000080d067824 */ /* 0x000fe400078e00ff */
[--C-:B------:R-:W-:Y:S02]  /*1b10*/  IMAD.IADD R232, R5, 0x1, -R233.reuse ;  /* 0x0000000105e87824 */ /* 0x100fe400078e0ae9 */
[----:B------:R-:W-:Y:S02]  /*1b20*/  IMAD.IADD R231, R8, 0x1, -R233 ;  /* 0x0000000108e77824 */ /* 0x000fe400078e0ae9 */
[----:B------:R-:W-:Y:S02]  /*1b30*/  IMAD.MOV.U32 R3, RZ, RZ, R9 ;  /* 0x000000ffff037224 */ /* 0x000fe400078e0009 */
[----:B------:R-:W-:-:S02]  /*1b40*/  IMAD.MOV.U32 R19, RZ, RZ, RZ ;  /* 0x000000ffff137224 */ /* 0x000fc400078e00ff */
[----:B------:R-:W-:Y:S02]  /*1b50*/  IMAD.U32 R235, RZ, RZ, UR4 ;  /* 0x00000004ffeb7e24 */ /* 0x000fe4000f8e00ff */
[----:B------:R-:W-:Y:S02]  /*1b60*/  IMAD.MOV.U32 R2, RZ, RZ, RZ ;  /* 0x000000ffff027224 */ /* 0x000fe400078e00ff */
[----:B------:R-:W-:Y:S02]  /*1b70*/  IMAD R0, R6, 0x2, R17 ;  /* 0x0000000206007824 */ /* 0x000fe400078e0211 */
[----:B------:R-:W-:Y:S02]  /*1b80*/  IMAD.IADD R233, R236, 0x1, -R233 ;  /* 0x00000001ece97824 */ /* 0x000fe400078e0ae9 */
[----:B------:R-:W-:-:S07]  /*1b90*/  IMAD.IADD R234, R229, 0x1, R7 ;  /* 0x00000001e5ea7824 */ /* 0x000fce00078e0207 */
.L_x_653:
[----:B------:R-:W-:-:S13]  /*1ba0*/  R2UR UR4, R235 ;  /* 0x00000000eb0472ca */ /* 0x000fda00000e0000 */
[----:B------:R-:W-:-:S06]  /*1bb0*/  UISETP.NE.AND UP0, UPT, UR4, 0x3, UPT ;  /* 0x000000030400788c */ /* 0x000fcc000bf05270 */
[----:B------:R-:W-:-:S13]  /*1bc0*/  PLOP3.LUT P0, PT, PT, PT, UP0, 0x40, 0x0 ;  /* 0x000000000000781c */ /* 0x000fda0003f0e808 */
[----:B-1----:R-:W-:Y:S05]  /*1bd0*/  @P0 BRA `(.L_x_635) ;  /* 0x0000000000040947 */ /* 0x002fea0003800000 */
[----:B------:R-:W-:Y:S01]  /*1be0*/  BPT.TRAP 0x1 ;  /* 0x000000040000795c */ /* 0x000fe20000300000 */
.L_x_635:
[----:B------:R-:W-:Y:S01]  /*1bf0*/  PLOP3.LUT P1, PT, PT, PT, UP0, 0x40, 0x0 ;  /* 0x000000000000781c */ /* 0x000fe20003f2e808 */
[----:B------:R-:W-:Y:S01]  /*1c00*/  IMAD R16, R2, 0x8, R17 ;  /* 0x0000000802107824 */ /* 0x000fe200078e0211 */
[----:B------:R-:W-:-:S04]  /*1c10*/  SHF.L.U32 R9, R19, 0x1f, RZ ;  /* 0x0000001f13097819 */ /* 0x000fc800000006ff */
[----:B------:R1:W2:Y:S07]  /*1c20*/  SYNCS.PHASECHK.TRANS64.TRYWAIT P0, [R16+URZ+0x31810], R9 ;  /* 0x03181009100075a7 */ /* 0x0002ae000800017f */
[----:B------:R-:W-:Y:S05]  /*1c30*/  @P1 BRA `(.L_x_636) ;  /* 0x0000000000041947 */ /* 0x000fea0003800000 */
[----:B------:R-:W-:Y:S01]  /*1c40*/  BPT.TRAP 0x1 ;  /* 0x000000040000795c */ /* 0x000fe20000300000 */
.L_x_636:
        /* <DEDUP_REMOVED lines=11> */
.L_x_637:
        /* <DEDUP_REMOVED lines=439> */
.L_x_639:
[----:B------:R-:W-:Y:S01]  /*3870*/  PLOP3.LUT P1, PT, PT, PT, UP0, 0x40, 0x0 ;  /* 0x000000000000781c */ /* 0x000fe20003f2e808 */
[----:B------:R-:W-:-:S05]  /*3880*/  IMAD.U32 R8, RZ, RZ, UR60 ;  /* 0x0000003cff087e24 */ /* 0x000fca000f8e00ff */
[----:B------:R-:W-:-:S04]  /*3890*/  SHF.L.U32 R8, R8, 0x1f, RZ ;  /* 0x0000001f08087819 */ /* 0x000fc800000006ff */
[----:B------:R1:W4:Y:S03]  /*38a0*/  SYNCS.PHASECHK.TRANS64.TRYWAIT P0, [R17+URZ+0x31830], R8 ;  /* 0x03183008110075a7 */ /* 0x000326000800017f */
[----:B------:R-:W-:Y:S05]  /*38b0*/  @P1 BRA `(.L_x_640) ;  /* 0x0000000000041947 */ /* 0x000fea0003800000 */
[----:B------:R-:W-:Y:S01]  /*38c0*/  BPT.TRAP 0x1 ;  /* 0x000000040000795c */ /* 0x000fe20000300000 */
.L_x_640:
        /* <DEDUP_REMOVED lines=11> */
.L_x_641:
[C---:B-1--4-:R-:W-:Y:S01]  /*3980*/  VIADD R8, R6.reuse, 0x80 ;  /* 0x0000008006087836 */ /* 0x052fe20000000000 */
        /* <DEDUP_REMOVED lines=455> */
.L_x_645:
[----:B------:R-:W-:-:S06]  /*5600*/  UISETP.NE.AND UP1, UPT, UR6, 0x1, UPT ;  /* 0x000000010600788c */ /* 0x000fcc000bf25270 */
[----:B------:R-:W-:-:S05]  /*5610*/  PLOP3.LUT P0, PT, PT, PT, UP1, 0x80, 0x0 ;  /* 0x000000000000781c */ /* 0x000fca0003f0f018 */
[----:B------:R-:W-:-:S08]  /*5620*/  @UP1 ULDC UR4, c[0x0][0x754] ;  /* 0x0001d50000041ab9 */ /* 0x000fd00000000800 */
[----:B------:R-:W-:Y:S01]  /*5630*/  @P0 IMAD.HI.U32 R8, R6, UR4, RZ ;  /* 0x0000000406080c27 */ /* 0x000fe2000f8e00ff */
[----:B------:R-:W-:-:S04]  /*5640*/  @UP1 ULDC UR4, c[0x0][0x758] ;  /* 0x0001d60000041ab9 */ /* 0x000fc80000000800 */
[----:B------:R-:W-:-:S07]  /*5650*/  @P0 SHF.R.U32.HI R6, RZ, UR4, R8 ;  /* 0x00000004ff060c19 */ /* 0x000fce0008011608 */
.L_x_646:
[----:B------:R-:W-:Y:S05]  /*5660*/  BSYNC B1 ;  /* 0x0000000000017941 */ /* 0x000fea0003800000 */
.L_x_644:
[----:B------:R-:W-:-:S05]  /*5670*/  IMAD R6, R6, UR6, R233 ;  /* 0x0000000606067c24 */ /* 0x000fca000f8e02e9 */
[----:B------:R-:W-:Y:S02]  /*5680*/  VIMNMX R11, R11, R6, !PT ;  /* 0x000000060b0b7248 */ /* 0x000fe40007fe0100 */
[----:B------:R-:W-:-:S07]  /*5690*/  VIADDMNMX R15, R6, UR6, R15, PT ;  /* 0x00000006060f7c46 */ /* 0x000fce000b80010f */
.L_x_643:
[----:B------:R-:W-:Y:S01]  /*56a0*/  ISETP.GE.AND P0, PT, R236, 0x1, PT ;  /* 0x00000001ec00780c */ /* 0x000fe20003f06270 */
[----:B------:R-:W-:Y:S01]  /*56b0*/  VIADD R10, R10, 0x8 ;  /* 0x000000080a0a7836 */ /* 0x000fe20000000000 */
[C---:B------:R-:W-:Y:S02]  /*56c0*/  ISETP.GE.AND P1, PT, R236.reuse, 0x2, PT ;  /* 0x00000002ec00780c */ /* 0x040fe40003f26270 */
[C---:B------:R-:W-:Y:S02]  /*56d0*/  ISETP.GT.AND P4, PT, R11.reuse, RZ, !P0 ;  /* 0x000000ff0b00720c */ /* 0x040fe40004784270 */
[----:B------:R-:W-:Y:S02]  /*56e0*/  ISETP.GE.AND P2, PT, R236, 0x11, PT ;  /* 0x00000011ec00780c */ /* 0x000fe40003f46270 */
[----:B------:R-:W-:Y:S02]  /*56f0*/  ISETP.GT.AND P5, PT, R11, 0x1, !P1 ;  /* 0x000000010b00780c */ /* 0x000fe40004fa4270 */
[----:B------:R-:W-:-:S02]  /*5700*/  ISETP.LT.OR P4, PT, R15, 0x1, P4 ;  /* 0x000000010f00780c */ /* 0x000fc40002781670 */
[----:B------:R-:W-:Y:S02]  /*5710*/  ISETP.GT.AND P6, PT, R11, 0x10, !P2 ;  /* 0x000000100b00780c */ /* 0x000fe400057c4270 */
[C---:B------:R-:W-:Y:S02]  /*5720*/  ISETP.LT.OR P5, PT, R15.reuse, 0x2, P5 ;  /* 0x000000020f00780c */ /* 0x040fe40002fa1670 */
        /* <DEDUP_REMOVED lines=13> */
[----:B------:R-:W-:Y:S02]  /*5800*/  ISETP.GT.AND P6, PT, R11, 0x21, !P5 ;  /* 0x000000210b00780c */ /* 0x000fe40006fc4270 */
[----:B------:R-:W-:Y:S02]  /*5810*/  VIADDMNMX R20, R10, R9, R232, PT ;  /* 0x000000090a147246 */ /* 0x000fe400038001e8 */
        /* <DEDUP_REMOVED lines=35> */
.L_x_649:
[----:B------:R-:W-:-:S06]  /*5a50*/  UISETP.NE.AND UP1, UPT, UR6, 0x1, UPT ;  /* 0x000000010600788c */ /* 0x000fcc000bf25270 */
[----:B------:R-:W-:-:S05]  /*5a60*/  PLOP3.LUT P6, PT, PT, PT, UP1, 0x80, 0x0 ;  /* 0x000000000000781c */ /* 0x000fca0003fcf018 */
[----:B------:R-:W-:-:S08]  /*5a70*/  @UP1 ULDC UR4, c[0x0][0x754] ;  /* 0x0001d50000041ab9 */ /* 0x000fd00000000800 */
[----:B------:R-:W-:Y:S01]  /*5a80*/  @P6 IMAD.HI.U32 R7, R10, UR4, RZ ;  /* 0x000000040a076c27 */ /* 0x000fe2000f8e00ff */
[----:B------:R-:W-:Y:S01]  /*5a90*/  PLOP3.LUT P6, PT, PT, PT, UP1, 0x80, 0x0 ;  /* 0x000000000000781c */ /* 0x000fe20003fcf018 */
[----:B------:R-:W-:-:S12]  /*5aa0*/  @UP1 ULDC UR4, c[0x0][0x758] ;  /* 0x0001d60000041ab9 */ /* 0x000fd80000000800 */
[----:B------:R-:W-:-:S07]  /*5ab0*/  @P6 SHF.R.U32.HI R10, RZ, UR4, R7 ;  /* 0x00000004ff0a6c19 */ /* 0x000fce0008011607 */
.L_x_650:
[----:B------:R-:W-:Y:S05]  /*5ac0*/  BSYNC B1 ;  /* 0x0000000000017941 */ /* 0x000fea0003800000 */
.L_x_648:
[----:B------:R-:W-:-:S05]  /*5ad0*/  IMAD R10, R10, UR6, R233 ;  /* 0x000000060a0a7c24 */ /* 0x000fca000f8e02e9 */
[----:B------:R-:W-:Y:S02]  /*5ae0*/  VIMNMX R15, R15, R10, !PT ;  /* 0x0000000a0f0f7248 */ /* 0x000fe40007fe0100 */
[----:B------:R-:W-:-:S07]  /*5af0*/  VIADDMNMX R20, R10, UR6, R20, PT ;  /* 0x000000060a147c46 */ /* 0x000fce000b800114 */
.L_x_647:
[C---:B------:R-:W-:Y:S01]  /*5b00*/  ISETP.GT.AND P3, PT, R15.reuse, 0x11, !P3 ;  /* 0x000000110f00780c */ /* 0x040fe20005f64270 */
[----:B------:R-:W-:Y:S01]  /*5b10*/  IMAD R29, R18, 0x4, R17 ;  /* 0x00000004121d7824 */ /* 0x000fe200078e0211 */
[C---:B------:R-:W-:Y:S01]  /*5b20*/  ISETP.GT.AND P2, PT, R15.reuse, 0x10, !P2 ;  /* 0x000000100f00780c */ /* 0x040fe20005744270 */
[----:B------:R-:W-:Y:S01]  /*5b30*/  ULDC UR4, c[0x0][0x744] ;  /* 0x0001d10000047ab9 */ /* 0x000fe20000000800 */
[----:B------:R-:W-:Y:S01]  /*5b40*/  ISETP.GT.AND P4, PT, R15, 0x20, !P4 ;  /* 0x000000200f00780c */ /* 0x000fe20006784270 */
[--C-:B--2---:R-:W-:Y:S01]  /*5b50*/  FFMA.FTZ R10, R6, UR4, -R13.reuse ;  /* 0x00000004060a7c23 */ /* 0x104fe2000801080d */
[C---:B------:R-:W-:Y:S01]  /*5b60*/  ISETP.LT.OR P3, PT, R20.reuse, 0x12, P3 ;  /* 0x000000121400780c */ /* 0x040fe20001f61670 */
[----:B------:R-:W1:Y:S01]  /*5b70*/  LDS R21, [R29+0x2c300] ;  /* 0x02c300001d157984 */ /* 0x000e620000000800 */
        /* <DEDUP_REMOVED lines=11> */
[----:B------:R-:W-:Y:S01]  /*5c30*/  FFMA.FTZ R14, R14, UR4, -R13 ;  /* 0x000000040e0e7c23 */ /* 0x000fe2000801080d */
[C---:B------:R-:W-:Y:S01]  /*5c40*/  ISETP.GT.AND P3, PT, R15.reuse, 0x31, !P6 ;  /* 0x000000310f00780c */ /* 0x040fe20007764270 */
[--C-:B---3--:R-:W-:Y:S01]  /*5c50*/  FFMA.FTZ R31, R30, UR4, -R5.reuse ;  /* 0x000000041e1f7c23 */ /* 0x108fe20008010805 */
[----:B------:R-:W-:Y:S01]  /*5c60*/  ISETP.GE.AND P2, PT, R236, 0x31, PT ;  /* 0x00000031ec00780c */ /* 0x000fe20003f46270 */
[--C-:B------:R-:W-:Y:S01]  /*5c70*/  FFMA.FTZ R224, R224, UR4, -R5.reuse ;  /* 0x00000004e0e07c23 */ /* 0x100fe20008010805 */
[----:B------:R-:W-:Y:S01]  /*5c80*/  ISETP.GE.AND P4, PT, R236, 0x41, PT ;  /* 0x00000041ec00780c */ /* 0x000fe20003f86270 */
[----:B------:R-:W-:Y:S01]  /*5c90*/  FFMA.FTZ R37, R34, UR4, -R5 ;  /* 0x0000000422257c23 */ /* 0x000fe20008010805 */
[----:B------:R-:W-:Y:S01]  /*5ca0*/  ISETP.GE.AND P6, PT, R236, 0x42, PT ;  /* 0x00000042ec00780c */ /* 0x000fe20003fc6270 */
[--C-:B------:R-:W-:Y:S01]  /*5cb0*/  FFMA.FTZ R40, R40, UR4, -R13.reuse ;  /* 0x0000000428287c23 */ /* 0x100fe2000801080d */
[C---:B------:R-:W-:Y:S01]  /*5cc0*/  ISETP.GT.AND P1, PT, R15.reuse, 0x1, !P1 ;  /* 0x000000010f00780c */ /* 0x040fe20004f24270 */
[--C-:B------:R-:W-:Y:S01]  /*5cd0*/  FFMA.FTZ R11, R12, UR4, -R13.reuse ;  /* 0x000000040c0b7c23 */ /* 0x100fe2000801080d */
        /* <DEDUP_REMOVED lines=27> */
[----:B------:R-:W3:Y:S01]  /*5e90*/  MUFU.EX2 R10, R10 ;  /* 0x0000000a000a7308 */ /* 0x000ee20000000800 */
[----:B------:R-:W-:Y:S01]  /*5ea0*/  FSEL R24, R35, -INF , !P5 ;  /* 0xff80000023187808 */ /* 0x000fe20006800000 */
[--C-:B------:R-:W-:Y:S01]  /*5eb0*/  FFMA.FTZ R27, R20, UR4, -R5.reuse ;  /* 0x00000004141b7c23 */ /* 0x100fe20008010805 */
[----:B------:R-:W-:Y:S01]  /*5ec0*/  FSEL R38, R38, -INF , !P2 ;  /* 0xff80000026267808 */ /* 0x000fe20005000000 */
[----:B------:R4:W5:Y:S01]  /*5ed0*/  LDS R20, [R29+0x2c320] ;  /* 0x02c320001d147984 */ /* 0x0009620000000800 */
        /* <DEDUP_REMOVED lines=8> */
[----:B------:R-:W3:Y:S01]  /*5f60*/  MUFU.EX2 R13, R40 ;  /* 0x00000028000d7308 */ /* 0x000ee20000000800 */
[----:B------:R-:W-:Y:S01]  /*5f70*/  FFMA.FTZ R25, R32, UR4, -R5 ;  /* 0x0000000420197c23 */ /* 0x000fe20008010805 */
[----:B------:R-:W-:Y:S01]  /*5f80*/  VIADD R5, R17, 0x2c500 ;  /* 0x0002c50011057836 */ /* 0x000fe20000000000 */
[----:B------:R-:W-:-:S02]  /*5f90*/  WARPGROUP.DEPBAR.LE gsb0, 0x0 ;  /* 0x00008000000079c5 */ /* 0x000fc40000010000 */
[--C-:B-1----:R-:W-:Y:S01]  /*5fa0*/  FADD.FTZ R44, R44, -R21.reuse ;  /* 0x800000152c2c7221 */ /* 0x102fe20000010000 */
[----:B------:R-:W-:Y:S01]  /*5fb0*/  FADD.FTZ R45, R45, -R21 ;  /* 0x800000152d2d7221 */ /* 0x000fe20000010000 */
[----:B--2---:R-:W-:Y:S01]  /*5fc0*/  SHF.R.U32.HI R23, RZ, 0x4, R5 ;  /* 0x00000004ff177819 */ /* 0x004fe20000011605 */
[----:B------:R-:W-:Y:S01]  /*5fd0*/  MUFU.EX2 R27, R27 ;  /* 0x0000001b001b7308 */ /* 0x000fe20000000800 */
[--C-:B----4-:R-:W-:Y:S01]  /*5fe0*/  FADD.FTZ R29, R48, -R21.reuse ;  /* 0x80000015301d7221 */ /* 0x110fe20000010000 */
        /* <DEDUP_REMOVED lines=9> */
[----:B---3--:R-:W-:Y:S01]  /*6080*/  FMUL.FTZ R45, R10, R45 ;  /* 0x0000002d0a2d7220 */ /* 0x008fe20000410000 */
[----:B------:R-:W-:Y:S01]  /*6090*/  FMUL.FTZ R44, R7, R44 ;  /* 0x0000002c072c7220 */ /* 0x000fe20000410000 */
[----:B------:R-:W-:Y:S01]  /*60a0*/  FMUL.FTZ R220, R13, R220 ;  /* 0x000000dc0ddc7220 */ /* 0x000fe20000410000 */
        /* <DEDUP_REMOVED lines=9> */
[----:B-----5:R-:W-:Y:S01]  /*6140*/  FADD.FTZ R41, R46, -R20 ;  /* 0x800000142e297221 */ /* 0x020fe20000010000 */
[----:B------:R2:W3:Y:S01]  /*6150*/  MUFU.EX2 R23, R37 ;  /* 0x0000002500177308 */ /* 0x0004e20000000800 */
[----:B-1----:R-:W-:Y:S01]  /*6160*/  FADD.FTZ R31, R52, -R21 ;  /* 0x80000015341f7221 */ /* 0x002fe20000010000 */
[----:B------:R-:W-:-:S02]  /*6170*/  VIADD R21, R24, 0x80 ;  /* 0x0000008018157836 */ /* 0x000fc40000000000 */
[--C-:B------:R-:W-:Y:S01]  /*6180*/  FADD.FTZ R42, R47, -R20.reuse ;  /* 0x800000142f2a7221 */ /* 0x100fe20000010000 */
[--C-:B------:R-:W-:Y:S01]  /*6190*/  FADD.FTZ R38, R51, -R20.reuse ;  /* 0x8000001433267221 */ /* 0x100fe20000010000 */
[--C-:B------:R-:W-:Y:S01]  /*61a0*/  FADD.FTZ R54, R54, -R20.reuse ;  /* 0x8000001436367221 */ /* 0x100fe20000010000 */
[--C-:B------:R-:W-:Y:S01]  /*61b0*/  FADD.FTZ R55, R55, -R20.reuse ;  /* 0x8000001437377221 */ /* 0x100fe20000010000 */
[----:B------:R-:W-:Y:S01]  /*61c0*/  R2UR UR4, R21 ;  /* 0x00000000150472ca */ /* 0x000fe200000e0000 */
[C---:B------:R-:W-:Y:S01]  /*61d0*/  VIADD R21, R24.reuse, 0x100 ;  /* 0x0000010018157836 */ /* 0x040fe20000000000 */
[----:B------:R-:W1:Y:S01]  /*61e0*/  MUFU.EX2 R6, R6 ;  /* 0x0000000600067308 */ /* 0x000e620000000800 */
[----:B--2---:R-:W-:Y:S02]  /*61f0*/  VIADD R37, R24, 0x180 ;  /* 0x0000018018257836 */ /* 0x004fe40000000000 */
[--C-:B------:R-:W-:Y:S01]  /*6200*/  FADD.FTZ R218, R218, -R20.reuse ;  /* 0x80000014dada7221 */ /* 0x100fe20000010000 */
[--C-:B------:R-:W-:Y:S01]  /*6210*/  FADD.FTZ R219, R219, -R20.reuse ;  /* 0x80000014dbdb7221 */ /* 0x100fe20000010000 */
[--C-:B------:R-:W-:Y:S01]  /*6220*/  FADD.FTZ R222, R222, -R20.reuse ;  /* 0x80000014dede7221 */ /* 0x100fe20000010000 */
[--C-:B------:R-:W-:Y:S01]  /*6230*/  FADD.FTZ R223, R223, -R20.reuse ;  /* 0x80000014dfdf7221 */ /* 0x100fe20000010000 */
[----:B------:R-:W-:Y:S01]  /*6240*/  R2UR UR6, R37 ;  /* 0x00000000250672ca */ /* 0x000fe200000e0000 */
[----:B------:R-:W-:Y:S01]  /*6250*/  FADD.FTZ R37, R50, -R20 ;  /* 0x8000001432257221 */ /* 0x000fe20000010000 */
[----:B------:R-:W2:Y:S01]  /*6260*/  MUFU.EX2 R9, R9 ;  /* 0x0000000900097308 */ /* 0x000ea20000000800 */
[----:B------:R-:W-:Y:S01]  /*6270*/  R2UR UR5, R21 ;  /* 0x00000000150572ca */ /* 0x000fe200000e0000 */
[----:B---3--:R-:W-:Y:S01]  /*6280*/  FMUL.FTZ R54, R23, R54 ;  /* 0x0000003617367220 */ /* 0x008fe20000410000 */
[----:B------:R-:W-:Y:S01]  /*6290*/  F2FP.F16.F32.PACK_AB R20, R10, R7 ;  /* 0x000000070a14723e */ /* 0x000fe200000000ff */
[----:B------:R-:W-:Y:S01]  /*62a0*/  FMUL.FTZ R10, R40, R41 ;  /* 0x00000029280a7220 */ /* 0x000fe20000410000 */
[C---:B------:R-:W-:Y:S01]  /*62b0*/  F2FP.F16.F32.PACK_AB R21, R27.reuse, R40 ;  /* 0x000000281b15723e */ /* 0x040fe200000000ff */
[----:B------:R-:W-:Y:S01]  /*62c0*/  BAR.SYNC.DEFER_BLOCKING 0x9, 0x100 ;  /* 0x0244000000007b1d */ /* 0x000fe20000010000 */
[----:B------:R-:W-:Y:S01]  /*62d0*/  FMUL.FTZ R37, R22, R37 ;  /* 0x0000002516257220 */ /* 0x000fe20000410000 */
[----:B------:R-:W-:Y:S01]  /*62e0*/  FMUL.FTZ R27, R27, R42 ;  /* 0x0000002a1b1b7220 */ /* 0x000fe20000410000 */
[----:B-1----:R-:W-:-:S03]  /*62f0*/  FMUL.FTZ R29, R6, R29 ;  /* 0x0000001d061d7220 */ /* 0x002fc60000410000 */
[----:B------:R-:W1:Y:S01]  /*6300*/  MUFU.EX2 R8, R8 ;  /* 0x0000000800087308 */ /* 0x000e620000000800 */
[----:B------:R-:W-:Y:S01]  /*6310*/  F2FP.F16.F32.PACK_AB R27, R27, R10 ;  /* 0x0000000a1b1b723e */ /* 0x000fe200000000ff */
[----:B------:R-:W-:Y:S01]  /*6320*/  UMOV UR10, UR4 ;  /* 0x00000004000a7c82 */ /* 0x000fe20008000000 */
[----:B------:R-:W-:Y:S01]  /*6330*/  UMOV UR18, UR6 ;  /* 0x0000000600127c82 */ /* 0x000fe20008000000 */
[----:B------:R-:W-:Y:S01]  /*6340*/  UMOV UR12, UR10 ;  /* 0x0000000a000c7c82 */ /* 0x000fe20008000000 */
[C---:B--2---:R-:W-:Y:S01]  /*6350*/  FMUL.FTZ R32, R9.reuse, R32 ;  /* 0x0000002009207220 */ /* 0x044fe20000410000 */
[----:B------:R-:W-:Y:S01]  /*6360*/  F2FP.F16.F32.PACK_AB R6, R9, R6 ;  /* 0x000000060906723e */ /* 0x000fe200000000ff */
[----:B------:R-:W-:Y:S01]  /*6370*/  UMOV UR47, 0x40 ;  /* 0x00000040002f7882 */ /* 0x000fe20000000000 */
[----:B------:R-:W2:Y:S01]  /*6380*/  MUFU.EX2 R5, R224 ;  /* 0x000000e000057308 */ /* 0x000ea20000000800 */
[----:B------:R-:W-:Y:S01]  /*6390*/  UMOV UR29, 0x40000040 ;  /* 0x40000040001d7882 */ /* 0x000fe20000000000 */
[----:B------:R-:W-:Y:S01]  /*63a0*/  F2FP.F16.F32.PACK_AB R32, R32, R29 ;  /* 0x0000001d2020723e */ /* 0x000fe200000000ff */
[----:B------:R-:W-:Y:S01]  /*63b0*/  UMOV UR31, 0x40 ;  /* 0x00000040001f7882 */ /* 0x000fe20000000000 */
[----:B------:R-:W-:Y:S01]  /*63c0*/  UMOV UR41, UR29 ;  /* 0x0000001d00297c82 */ /* 0x000fe20008000000 */
[----:B------:R-:W-:Y:S01]  /*63d0*/  UMOV UR43, 0x40 ;  /* 0x00000040002b7882 */ /* 0x000fe20000000000 */
[----:B------:R-:W-:Y:S01]  /*63e0*/  UMOV UR37, UR29 ;  /* 0x0000001d00257c82 */ /* 0x000fe20008000000 */
[----:B------:R-:W-:Y:S01]  /*63f0*/  UMOV UR39, 0x40 ;  /* 0x0000004000277882 */ /* 0x000fe20000000000 */
[----:B------:R-:W3:Y:S01]  /*6400*/  MUFU.EX2 R11, R11 ;  /* 0x0000000b000b7308 */ /* 0x000ee20000000800 */
[----:B-1----:R-:W-:Y:S01]  /*6410*/  FMUL.FTZ R31, R8, R31 ;  /* 0x0000001f081f7220 */ /* 0x002fe20000410000 */
[----:B------:R-:W-:Y:S01]  /*6420*/  STSM.16.M88.2 [R0+0x2c500], R20 ;  /* 0x02c5001400007844 */ /* 0x000fe20000000100 */
[----:B------:R-:W-:Y:S01]  /*6430*/  UMOV UR33, UR29 ;  /* 0x0000001d00217c82 */ /* 0x000fe20008000000 */
[----:B------:R-:W-:Y:S01]  /*6440*/  UMOV UR35, 0x40 ;  /* 0x0000004000237882 */ /* 0x000fe20000000000 */
[----:B------:R-:W-:Y:S01]  /*6450*/  UMOV UR25, UR29 ;  /* 0x0000001d00197c82 */ /* 0x000fe20008000000 */
[----:B------:R-:W-:Y:S01]  /*6460*/  UMOV UR27, 0x40 ;  /* 0x00000040001b7882 */ /* 0x000fe20000000000 */
[----:B------:R-:W-:Y:S01]  /*6470*/  UMOV UR23, 0x40 ;  /* 0x0000004000177882 */ /* 0x000fe20000000000 */
[----:B------:R-:W1:Y:S01]  /*6480*/  MUFU.EX2 R12, R12 ;  /* 0x0000000c000c7308 */ /* 0x000e620000000800 */
[----:B--2---:R-:W-:Y:S01]  /*6490*/  F2FP.F16.F32.PACK_AB R7, R5, R22 ;  /* 0x000000160507723e */ /* 0x004fe200000000ff */
[----:B------:R-:W-:-:S02]  /*64a0*/  IMAD R22, R4, 0x2000, R17 ;  /* 0x0000200004167824 */ /* 0x000fc400078e0211 */
[----:B------:R-:W-:Y:S01]  /*64b0*/  FMUL.FTZ R38, R5, R38 ;  /* 0x0000002605267220 */ /* 0x000fe20000410000 */
[----:B------:R-:W-:Y:S01]  /*64c0*/  UMOV UR15, 0x40 ;  /* 0x00000040000f7882 */ /* 0x000fe20000000000 */
[----:B------:R2:W-:Y:S01]  /*64d0*/  STSM.16.M88.2 [R0+0x2cd00], R6 ;  /* 0x02cd000600007844 */ /* 0x0005e20000000100 */
[----:B------:R-:W-:Y:S01]  /*64e0*/  VIADD R5, R22, 0x24100 ;  /* 0x0002410016057836 */ /* 0x000fe20000000000 */
[----:B------:R-:W4:Y:S01]  /*64f0*/  MUFU.EX2 R30, R30 ;  /* 0x0000001e001e7308 */ /* 0x000f220000000800 */
[C---:B---3--:R-:W-:Y:S01]  /*6500*/  F2FP.F16.F32.PACK_AB R8, R11.reuse, R8 ;  /* 0x000000080b08723e */ /* 0x048fe200000000ff */
[----:B------:R-:W-:Y:S02]  /*6510*/  FMUL.FTZ R34, R11, R34 ;  /* 0x000000220b227220 */ /* 0x000fe40000410000 */
[----:B------:R-:W-:-:S03]  /*6520*/  SHF.R.U32.HI R5, RZ, 0x4, R5 ;  /* 0x00000004ff057819 */ /* 0x000fc60000011605 */
[----:B------:R-:W-:Y:S01]  /*6530*/  F2FP.F16.F32.PACK_AB R34, R34, R31 ;  /* 0x0000001f2222723e */ /* 0x000fe200000000ff */
[----:B------:R-:W3:Y:S01]  /*6540*/  MUFU.EX2 R35, R35 ;  /* 0x0000002300237308 */ /* 0x000ee20000000800 */
[----:B-1----:R-:W-:Y:S01]  /*6550*/  FMUL.FTZ R33, R12, R33 ;  /* 0x000000210c217220 */ /* 0x002fe20000410000 */
[----:B------:R-:W-:Y:S01]  /*6560*/  F2FP.F16.F32.PACK_AB R12, R15, R12 ;  /* 0x0000000c0f0c723e */ /* 0x000fe200000000ff */
[----:B--2---:R-:W-:-:S03]  /*6570*/  VIADD R6, R24, 0x10 ;  /* 0x0000001018067836 */ /* 0x004fc60000000000 */
[----:B------:R-:W-:Y:S02]  /*6580*/  F2FP.F16.F32.PACK_AB R20, R36, R33 ;  /* 0x000000212414723e */ /* 0x000fe400000000ff */
[----:B------:R-:W1:Y:S01]  /*6590*/  MUFU.EX2 R28, R28 ;  /* 0x0000001c001c7308 */ /* 0x000e620000000800 */
[C---:B----4-:R-:W-:Y:S01]  /*65a0*/  F2FP.F16.F32.PACK_AB R9, R30.reuse, R23 ;  /* 0x000000171e09723e */ /* 0x050fe200000000ff */
[----:B------:R-:W-:Y:S01]  /*65b0*/  FMUL.FTZ R55, R30, R55 ;  /* 0x000000371e377220 */ /* 0x000fe20000410000 */
[----:B------:R-:W-:Y:S01]  /*65c0*/  LOP3.LUT R23, R5, 0x3fff, RZ, 0xc0, !PT ;  /* 0x00003fff05177812 */ /* 0x000fe200078ec0ff */
[----:B------:R-:W-:Y:S01]  /*65d0*/  VIADD R5, R24, 0x200 ;  /* 0x0000020018057836 */ /* 0x000fe20000000000 */
[----:B------:R-:W-:Y:S01]  /*65e0*/  F2FP.F16.F32.PACK_AB R33, R38, R37 ;  /* 0x000000252621723e */ /* 0x000fe200000000ff */
[----:B------:R2:W-:Y:S01]  /*65f0*/  STSM.16.M88.2 [R0+0x2d500], R8 ;  /* 0x02d5000800007844 */ /* 0x0005e20000000100 */
[----:B------:R-:W-:Y:S01]  /*6600*/  R2UR UR56, R23 ;  /* 0x00000000173872ca */ /* 0x000fe200000e0000 */
[----:B------:R4:W5:Y:S01]  /*6610*/  MUFU.EX2 R39, R26 ;  /* 0x0000001a00277308 */ /* 0x0009620000000800 */
[----:B---3--:R-:W-:Y:S01]  /*6620*/  FMUL.FTZ R21, R35, R218 ;  /* 0x000000da23157220 */ /* 0x008fe20000410000 */
[----:B------:R-:W-:Y:S01]  /*6630*/  R2UR UR7, R5 ;  /* 0x00000000050772ca */ /* 0x000fe200000e0000 */
[----:B------:R-:W-:Y:S01]  /*6640*/  VIADD R5, R23, 0x80 ;  /* 0x0000008017057836 */ /* 0x000fe20000000000 */
[----:B------:R-:W-:Y:S01]  /*6650*/  R2UR UR50, R6 ;  /* 0x00000000063272ca */ /* 0x000fe200000e0000 */
[----:B------:R-:W-:-:S03]  /*6660*/  VIADD R6, R24, 0x110 ;  /* 0x0000011018067836 */ /* 0x000fc60000000000 */
[----:B------:R-:W3:Y:S01]  /*6670*/  MUFU.EX2 R40, R25 ;  /* 0x0000001900287308 */ /* 0x000ee20000000800 */
[C---:B-1----:R-:W-:Y:S01]  /*6680*/  F2FP.F16.F32.PACK_AB R13, R28.reuse, R35 ;  /* 0x000000231c0d723e */ /* 0x042fe200000000ff */
[----:B------:R-:W-:Y:S01]  /*6690*/  FMUL.FTZ R30, R28, R219 ;  /* 0x000000db1c1e7220 */ /* 0x000fe20000410000 */
[----:B----4-:R-:W-:Y:S01]  /*66a0*/  F2FP.F16.F32.PACK_AB R26, R45, R44 ;  /* 0x0000002c2d1a723e */ /* 0x010fe200000000ff */
[----:B------:R-:W-:Y:S01]  /*66b0*/  UMOV UR8, UR56 ;  /* 0x0000003800087c82 */ /* 0x000fe20008000000 */
[----:B------:R-:W-:Y:S01]  /*66c0*/  F2FP.F16.F32.PACK_AB R35, R55, R54 ;  /* 0x000000363723723e */ /* 0x000fe200000000ff */
[----:B------:R-:W-:Y:S01]  /*66d0*/  STSM.16.M88.2 [R0+0x2dd00], R12 ;  /* 0x02dd000c00007844 */ /* 0x000fe20000000100 */
[----:B------:R-:W-:Y:S01]  /*66e0*/  F2FP.F16.F32.PACK_AB R21, R30, R21 ;  /* 0x000000151e15723e */ /* 0x000fe200000000ff */
[----:B------:R-:W-:Y:S01]  /*66f0*/  UMOV UR16, UR56 ;  /* 0x0000003800107c82 */ /* 0x000fe20008000000 */
[----:B-----5:R-:W-:Y:S01]  /*6700*/  FMUL.FTZ R222, R39, R222 ;  /* 0x000000de27de7220 */ /* 0x020fe20000410000 */
[----:B------:R-:W-:Y:S01]  /*6710*/  R2UR UR48, R5 ;  /* 0x00000000053072ca */ /* 0x000fe200000e0000 */
[----:B------:R-:W-:Y:S01]  /*6720*/  VIADD R5, R24, 0x90 ;  /* 0x0000009018057836 */ /* 0x000fe20000000000 */
[----:B--2---:R-:W-:-:S02]  /*6730*/  MOV R8, UR58 ;  /* 0x0000003a00087c02 */ /* 0x004fc40008000f00 */
[----:B------:R-:W-:Y:S02]  /*6740*/  MOV R9, UR59 ;  /* 0x0000003b00097c02 */ /* 0x000fe40008000f00 */
[----:B------:R-:W-:Y:S01]  /*6750*/  R2UR UR4, R5 ;  /* 0x00000000050472ca */ /* 0x000fe200000e0000 */
[C---:B---3--:R-:W-:Y:S01]  /*6760*/  FMUL.FTZ R223, R40.reuse, R223 ;  /* 0x000000df28df7220 */ /* 0x048fe20000410000 */
        /* <DEDUP_REMOVED lines=8> */
[----:B--2---:R-:W2:Y:S01]  /*67f0*/  FENCE.VIEW.ASYNC.S ;  /* 0x00000000000073c6 */ /* 0x004ea20000000000 */
[----:B------:R-:W-:Y:S01]  /*6800*/  UMOV UR44, UR48 ;  /* 0x00000030002c7c82 */ /* 0x000fe20008000000 */
[----:B------:R-:W-:Y:S01]  /*6810*/  R2UR UR46, R5 ;  /* 0x00000000052e72ca */ /* 0x000fe200000e0000 */
[----:B------:R-:W-:-:S02]  /*6820*/  VIADD R5, R23, 0x100 ;  /* 0x0000010017057836 */ /* 0x000fc40000000000 */
[----:B-1----:R-:W-:-:S03]  /*6830*/  VIADD R14, R23, 0x180 ;  /* 0x00000180170e7836 */ /* 0x002fc60000000000 */
        /* <DEDUP_REMOVED lines=8> */
[----:B--2---:R-:W-:Y:S03]  /*68c0*/  BAR.SYNC.DEFER_BLOCKING 0x9, 0x100 ;  /* 0x0244000000007b1d */ /* 0x004fe60000010000 */
        /* <DEDUP_REMOVED lines=14> */
[----:B-1----:R-:W-:-:S03]  /*69b0*/  VIADD R20, R24, 0xb0 ;  /* 0x000000b018147836 */ /* 0x002fc60000000000 */
        /* <DEDUP_REMOVED lines=75> */
[----:B--2---:R-:W-:Y:S01]  /*6e70*/  MOV R220, UR58 ;  /* 0x0000003a00dc7c02 */ /* 0x004fe20008000f00 */
        /* <DEDUP_REMOVED lines=107> */
[----:B------:R-:W-:-:S02]  /*7530*/  VIADD R8, R23, 0x480 ;  /* 0x0000048017087836 */ /* 0x000fc40000000000 */
[----:B------:R-:W-:-:S10]  /*7540*/  IMAD.SHL.U32 R9, R3, 0x4000, RZ ;  /* 0x0000400003097824 */ /* 0x000fd400078e00ff */
        /* <DEDUP_REMOVED lines=21> */
[----:B------:R-:W-:Y:S02]  /*76a0*/  R2UR UR28, R8 ;  /* 0x00000000081c72ca */ /* 0x000fe400000e0000 */
[----:B------:R-:W-:Y:S02]  /*76b0*/  R2UR UR8, R23 ;  /* 0x00000000170872ca */ /* 0x000fe400000e0000 */
[----:B------:R-:W-:-:S04]  /*76c0*/  IADD3 R23, P0, R9, R228, RZ ;  /* 0x000000e409177210 */ /* 0x000fc80007f1e0ff */
[----:B------:R-:W-:Y:S02]  /*76d0*/  LEA.HI.X.SX32 R218, R9, R234, 0x1, P0 ;  /* 0x000000ea09da7211 */ /* 0x000fe400000f0eff */
[----:B------:R-:W-:-:S03]  /*76e0*/  LEA R8, P0, R23, UR4, 0x2 ;  /* 0x0000000417087c11 */ /* 0x000fc6000f8010ff */
        /* <DEDUP_REMOVED lines=195> */
.L_x_651:
        /* <DEDUP_REMOVED lines=113> */
.L_x_652:
        /* <DEDUP_REMOVED lines=94> */
.L_x_632:
        /* <DEDUP_REMOVED lines=103> */
.L_x_656:
[----:B------:R-:W-:Y:S01]  /*9680*/  @P0 ELECT P1, URZ, PT ;  /* 0x00000000003f082f */ /* 0x000fe20003820000 */
[----:B------:R1:W-:-:S12]  /*9690*/  UBLKRED.G.S.ADD.F32.RN [UR6], [UR4], UR5, desc[UR8] ;  /* 0x00000806040073bb */ /* 0x0003d800080a1405 */
[----:B------:R-:W-:Y:S02]  /*96a0*/  @P1 PLOP3.LUT P0, PT, P1, PT, PT, 0x8, 0x0 ;  /* 0x000000000000181c */ /* 0x000fe40000f0e170 */
[----:B------:R-:W-:-:S11]  /*96b0*/  PLOP3.LUT P1, PT, PT, PT, PT, 0x8, 0x0 ;  /* 0x000000000000781c */ /* 0x000fd60003f2e170 */
[----:B-1----:R-:W-:Y:S05]  /*96c0*/  @P0 BRA.U.ANY `(.L_x_656) ;  /* 0xfffffffd00ec0947 */ /* 0x002fea000393ffff */
[----:B------:R0:W-:Y:S01]  /*96d0*/  UTMACMDFLUSH ;  /* 0x00000000000079b7 */ /* 0x0001e20000000000 */
[----:B------:R-:W-:-:S04]  /*96e0*/  DEPBAR.LE SB0, 0x0 ;  /* 0x000080000000791a */ /* 0x000fc80000000000 */
.L_x_655:
[----:B------:R-:W-:Y:S05]  /*96f0*/  BSYNC B1 ;  /* 0x0000000000017941 */ /* 0x000fea0003800000 */
.L_x_654:
        /* <DEDUP_REMOVED lines=32> */
.L_x_657:
        /* <DEDUP_REMOVED lines=8> */
.L_x_622:
[----:B------:R-:W-:-:S08]  /*9980*/  NOP ;  /* 0x0000000000007918 */ /* 0x000fd00000000000 */
[----:B------:R-:W1:-:S00]  /*9990*/  USETMAXREG.DEALLOC.CTAPOOL 0x18 ;  /* 0x00000018000079c8 */ /* 0x000e4000080e0500 */
[----:B-1----:R-:W-:-:S06]  /*99a0*/  LOP3.LUT R0, R0, 0x3, RZ, 0xc0, !PT ;  /* 0x0000000300007812 */ /* 0x002fcc00078ec0ff */
[----:B------:R-:W1:Y:S02]  /*99b0*/  SHFL.IDX PT, R0, R0, RZ, 0x1f ;  /* 0x00001fff00007589 */ /* 0x000e6400000e0000 */
[----:B-1----:R-:W-:-:S13]  /*99c0*/  ISETP.NE.AND P0, PT, R0, RZ, PT ;  /* 0x000000ff0000720c */ /* 0x002fda0003f05270 */
[----:B------:R-:W-:Y:S05]  /*99d0*/  @P0 BRA `(.L_x_627) ;  /* 0x0000002000b80947 */ /* 0x000fea0003800000 */
[----:B------:R-:W-:Y:S01]  /*99e0*/  ULDC.64 UR4, c[0x0][0x8e0] ;  /* 0x0002380000047ab9 */ /* 0x000fe20000000a00 */
[----:B------:R-:W1:Y:S01]  /*99f0*/  S2UR UR10, SR_CTAID.X ;  /* 0x00000000000a79c3 */ /* 0x000e620000002500 */
[----:B------:R-:W-:-:S04]  /*9a00*/  ISETP.NE.U32.AND P0, PT, RZ, UR4, PT ;  /* 0x00000004ff007c0c */ /* 0x000fc8000bf05070 */
[----:B------:R-:W-:-:S03]  /*9a10*/  ISETP.NE.AND.EX P0, PT, RZ, UR5, PT, P0 ;  /* 0x00000005ff007c0c */ /* 0x000fc6000bf05300 */
[----:B------:R-:W2:Y:S08]  /*9a20*/  S2UR UR21, SR_CTAID.Z ;  /* 0x00000000001579c3 */ /* 0x000eb00000002700 */
[----:B------:R-:W3:Y:S02]  /*9a30*/  S2UR UR20, SR_CTAID.Y ;  /* 0x00000000001479c3 */ /* 0x000ee40000002600 */
[----:B------:R-:W-:Y:S05]  /*9a40*/  @!P0 BRA `(.L_x_658) ;  /* 0x0000000000208947 */ /* 0x000fea0003800000 */
[----:B------:R-:W-:Y:S01]  /*9a50*/  ULDC.64 UR4, c[0x0][0x8e0] ;  /* 0x0002380000047ab9 */ /* 0x000fe20000000a00 */
[----:B------:R-:W-:Y:S01]  /*9a60*/  ULDC.64 UR6, c[0x0][0x208] ;  /* 0x0000820000067ab9 */ /* 0x000fe20000000a00 */
[----:B--2---:R-:W-:-:S06]  /*9a70*/  UIMAD.WIDE UR4, UR21, 0x4, UR4 ;  /* 0x00000004150478a5 */ /* 0x004fcc000f8e0204 */
[----:B------:R-:W-:Y:S02]  /*9a80*/  IMAD.U32 R2, RZ, RZ, UR4 ;  /* 0x00000004ff027e24 */ /* 0x000fe4000f8e00ff */
[----:B------:R-:W-:-:S05]  /*9a90*/  IMAD.U32 R3, RZ, RZ, UR5 ;  /* 0x00000005ff037e24 */ /* 0x000fca000f8e00ff */
[----:B------:R-:W2:Y:S02]  /*9aa0*/  LDG.E R2, desc[UR6][R2.64] ;  /* 0x0000000602027981 */ /* 0x000ea4000c1e1900 */
[----:B--2---:R-:W-:Y:S01]  /*9ab0*/  R2UR UR5, R2 ;  /* 0x00000000020572ca */ /* 0x004fe200000e0000 */
[----:B------:R-:W-:-:S14]  /*9ac0*/  BRA `(.L_x_659) ;  /* 0x0000000000407947 */ /* 0x000fdc0003800000 */
.L_x_658:
[----:B------:R-:W-:Y:S02]  /*9ad0*/  ULDC.64 UR4, c[0x0][0x8d8] ;  /* 0x0002360000047ab9 */ /* 0x000fe40000000a00 */
[----:B------:R-:W-:-:S04]  /*9ae0*/  ISETP.NE.U32.AND P0, PT, RZ, UR4, PT ;  /* 0x00000004ff007c0c */ /* 0x000fc8000bf05070 */
[----:B------:R-:W-:-:S13]  /*9af0*/  ISETP.NE.AND.EX P0, PT, RZ, UR5, PT, P0 ;  /* 0x00000005ff007c0c */ /* 0x000fda000bf05300 */
[----:B------:R-:W-:Y:S05]  /*9b00*/  @!P0 BRA `(.L_x_660) ;  /* 0x00000000002c8947 */ /* 0x000fea0003800000 */
[----:B------:R-:W-:Y:S01]  /*9b10*/  ULDC.64 UR4, c[0x0][0x8d8] ;  /* 0x0002360000047ab9 */ /* 0x000fe20000000a00 */
[----:B------:R-:W-:Y:S01]  /*9b20*/  ULDC.64 UR6, c[0x0][0x208] ;  /* 0x0000820000067ab9 */ /* 0x000fe20000000a00 */
[----:B--2---:R-:W-:-:S06]  /*9b30*/  UIMAD.WIDE UR4, UR21, 0x4, UR4 ;  /* 0x00000004150478a5 */ /* 0x004fcc000f8e0204 */
[----:B------:R-:W-:Y:S02]  /*9b40*/  IMAD.U32 R2, RZ, RZ, UR4 ;  /* 0x00000004ff027e24 */ /* 0x000fe4000f8e00ff */
[----:B------:R-:W-:-:S05]  /*9b50*/  IMAD.U32 R3, RZ, RZ, UR5 ;  /* 0x00000005ff037e24 */ /* 0x000fca000f8e00ff */
[----:B------:R-:W2:Y:S04]  /*9b60*/  LDG.E R0, desc[UR6][R2.64] ;  /* 0x0000000602007981 */ /* 0x000ea8000c1e1900 */
[----:B------:R-:W4:Y:S01]  /*9b70*/  LDG.E R4, desc[UR6][R2.64+0x4] ;  /* 0x0000040602047981 */ /* 0x000f22000c1e1900 */
[----:B--2---:R-:W-:Y:S02]  /*9b80*/  R2UR UR5, R0 ;  /* 0x00000000000572ca */ /* 0x004fe400000e0000 */
[----:B----4-:R-:W-:-:S13]  /*9b90*/  R2UR UR4, R4 ;  /* 0x00000000040472ca */ /* 0x010fda00000e0000 */
[----:B------:R-:W-:Y:S01]  /*9ba0*/  UIADD3 UR5, -UR5, UR4, URZ ;  /* 0x0000000405057290 */ /* 0x000fe2000fffe13f */
[----:B------:R-:W-:Y:S11]  /*9bb0*/  BRA `(.L_x_659) ;  /* 0x0000000000047947 */ /* 0x000ff60003800000 */
.L_x_660:
[----:B------:R-:W-:-:S05]  /*9bc0*/  ULDC UR5, c[0x0][0x8c4] ;  /* 0x0002310000057ab9 */ /* 0x000fca0000000800 */
.L_x_659:
[----:B-1----:R-:W-:Y:S01]  /*9bd0*/  UIMAD UR4, UR10, 0x50, URZ ;  /* 0x000000500a0478a4 */ /* 0x002fe2000f8e023f */
[----:B------:R-:W-:Y:S02]  /*9be0*/  IMAD.MOV.U32 R4, RZ, RZ, 0x1 ;  /* 0x00000001ff047424 */ /* 0x000fe400078e00ff */
[----:B------:R-:W-:Y:S01]  /*9bf0*/  IMAD.MOV.U32 R12, RZ, RZ, RZ ;  /* 0x000000ffff0c7224 */ /* 0x000fe200078e00ff */
[----:B------:R-:W-:Y:S01]  /*9c00*/  UISETP.GE.AND UP0, UPT, UR4, UR5, UPT ;  /* 0x000000050400728c */ /* 0x000fe2000bf06270 */
[----:B------:R-:W-:-:S03]  /*9c10*/  IMAD.MOV.U32 R13, RZ, RZ, 0x1 ;  /* 0x00000001ff0d7424 */ /* 0x000fc600078e00ff */
[----:B--2---:R-:W-:-:S06]  /*9c20*/  USEL UR21, UR21, 0xffffffff, !UP0 ;  /* 0xffffffff15157887 */ /* 0x004fcc000c000000 */
        /* <DEDUP_REMOVED lines=18> */
[----:B------:R-:W2:Y:S01]  /*9d50*/  @P1 LDG.E R7, desc[UR16][R2.64] ;  /* 0x0000001002071981 */ /* 0x000ea2000c1e1900 */
[----:B------:R-:W-:Y:S01]  /*9d60*/  PLOP3.LUT P2, PT, PT, PT, UP0, 0x80, 0x0 ;  /* 0x000000000000781c */ /* 0x000fe20003f4f008 */
[----:B------:R-:W-:Y:S01]  /*9d70*/  UIMAD.WIDE UR12, UR21, 0x4, UR12 ;  /* 0x00000004150c78a5 */ /* 0x000fe2000f8e020c */
[----:B------:R-:W-:Y:S01]  /*9d80*/  PLOP3.LUT P3, PT, PT, PT, UP2, 0x80, 0x0 ;  /* 0x000000000000781c */ /* 0x000fe20003f6f028 */
[----:B------:R1:W4:Y:S02]  /*9d90*/  @P1 LDG.E R0, desc[UR16][R2.64] ;  /* 0x0000001002001981 */ /* 0x000324000c1e1900 */
[----:B------:R-:W-:Y:S02]  /*9da0*/  @UP2 ULDC.64 UR6, c[0x0][0x780] ;  /* 0x0001e00000062ab9 */ /* 0x000fe40000000a00 */
[----:B------:R-:W-:Y:S01]  /*9db0*/  @UP2 UIMAD.WIDE UR6, UR21, 0x4, UR6 ;  /* 0x00000004150628a5 */ /* 0x000fe2000f8e0206 */
[----:B-1----:R-:W-:-:S02]  /*9dc0*/  IMAD.U32 R2, RZ, RZ, UR12 ;  /* 0x0000000cff027e24 */ /* 0x002fc4000f8e00ff */
[----:B------:R-:W-:-:S05]  /*9dd0*/  IMAD.U32 R3, RZ, RZ, UR13 ;  /* 0x0000000dff037e24 */ /* 0x000fca000f8e00ff */
[----:B------:R1:W5:Y:S02]  /*9de0*/  @P2 LDG.E R5, desc[UR16][R2.64] ;  /* 0x0000001002052981 */ /* 0x000364000c1e1900 */
[----:B-1----:R-:W-:Y:S02]  /*9df0*/  IMAD.U32 R2, RZ, RZ, UR6 ;  /* 0x00000006ff027e24 */ /* 0x002fe4000f8e00ff */
[----:B------:R-:W-:-:S05]  /*9e00*/  IMAD.U32 R3, RZ, RZ, UR7 ;  /* 0x00000007ff037e24 */ /* 0x000fca000f8e00ff */
[----:B------:R-:W3:Y:S01]  /*9e10*/  @P3 LDG.E R6, desc[UR16][R2.64] ;  /* 0x0000001002063981 */ /* 0x000ee2000c1e1900 */
[----:B------:R-:W-:Y:S01]  /*9e20*/  ULDC.64 UR16, c[0x0][0x788] ;  /* 0x0001e20000107ab9 */ /* 0x000fe20000000a00 */
[----:B------:R-:W-:Y:S01]  /*9e30*/  UMOV UR54, URZ ;  /* 0x0000003f00367c82 */ /* 0x000fe20008000000 */
[----:B------:R-:W-:Y:S01]  /*9e40*/  ISETP.NE.U32.AND P0, PT, RZ, UR16, PT ;  /* 0x00000010ff007c0c */ /* 0x000fe2000bf05070 */
[----:B------:R-:W-:-:S03]  /*9e50*/  UMOV UR11, URZ ;  /* 0x0000003f000b7c82 */ /* 0x000fc60008000000 */
[----:B------:R-:W-:Y:S02]  /*9e60*/  ISETP.NE.AND.EX P0, PT, RZ, UR17, PT, P0 ;  /* 0x00000011ff007c0c */ /* 0x000fe4000bf05300 */
[----:B--2---:R-:W-:Y:S02]  /*9e70*/  @P1 R2UR UR5, R7 ;  /* 0x00000000070512ca */ /* 0x004fe400000e0000 */
        /* <DEDUP_REMOVED lines=8> */
[----:B---3--:R-:W-:Y:S01]  /*9f00*/  @P3 R2UR UR5, R6 ;  /* 0x00000000060532ca */ /* 0x008fe200000e0000 */
        /* <DEDUP_REMOVED lines=10> */
.L_x_662:
        /* <DEDUP_REMOVED lines=14> */
.L_x_663:
        /* <DEDUP_REMOVED lines=9> */
.L_x_664:
        /* <DEDUP_REMOVED lines=22> */
.L_x_665:
        /* <DEDUP_REMOVED lines=23> */
[----:B------:R-:W1:Y:S01]  /*a3f0*/  S2R R3, SR_CgaCtaId ;  /* 0x0000000000037919 */ /* 0x000e620000008800 */
[----:B------:R-:W-:Y:S02]  /*a400*/  MOV R6, 0x400 ;  /* 0x0000040000067802 */ /* 0x000fe40000000f00 */
[----:B------:R-:W-:Y:S01]  /*a410*/  ISETP.NE.AND P0, PT, R11, RZ, PT ;  /* 0x000000ff0b00720c */ /* 0x000fe20003f05270 */
[----:B------:R-:W2:Y:S01]  /*a420*/  S2R R21, SR_CTAID.Y ;  /* 0x0000000000157919 */ /* 0x000ea20000002600 */
[----:B-1----:R-:W-:Y:S01]  /*a430*/  LEA R6, R3, R6, 0x18 ;  /* 0x0000000603067211 */ /* 0x002fe200078ec0ff */
[----:B------:R-:W-:-:S05]  /*a440*/  IMAD.MOV.U32 R3, RZ, RZ, 0x1 ;  /* 0x00000001ff037424 */ /* 0x000fca00078e00ff */
[----:B------:R-:W-:-:S04]  /*a450*/  SHF.L.U32 R3, R3, 0x1f, RZ ;  /* 0x0000001f03037819 */ /* 0x000fc800000006ff */
[----:B------:R-:W1:Y:S02]  /*a460*/  SYNCS.PHASECHK.TRANS64.TRYWAIT P1, [R6+URZ+0x31820], R3 ;  /* 0x03182003060075a7 */ /* 0x000e64000802017f */
[----:B-12---:R-:W-:Y:S05]  /*a470*/  @!P1 BRA `(.L_x_666) ;  /* 0x0000001800549947 */ /* 0x006fea0003800000 */
.L_x_681:
[----:B------:R-:W-:Y:S01]  /*a480*/  SHF.R.S32.HI R21, RZ, 0x1f, R21 ;  /* 0x0000001fff157819 */ /* 0x000fe20000011415 */
[----:B------:R-:W-:Y:S01]  /*a490*/  IMAD.MOV.U32 R4, RZ, RZ, 0x1 ;  /* 0x00000001ff047424 */ /* 0x000fe200078e00ff */
[----:B------:R-:W-:Y:S06]  /*a4a0*/  @P0 BRA `(.L_x_667) ;  /* 0x0000000000140947 */ /* 0x000fec0003800000 */
[----:B------:R-:W-:Y:S01]  /*a4b0*/  LOP3.LUT P1, RZ, R18, 0x1f, RZ, 0xc0, !PT ;  /* 0x0000001f12ff7812 */ /* 0x000fe2000782c0ff */
[----:B-1----:R-:W-:-:S04]  /*a4c0*/  IMAD.MOV.U32 R3, RZ, RZ, 0x8100 ;  /* 0x00008100ff037424 */ /* 0x002fc800078e00ff */
[----:B------:R2:W-:Y:S08]  /*a4d0*/  SYNCS.ARRIVE.TRANS64 RZ, [R6+URZ+0x31810], R3 ;  /* 0x0318100306ff79a7 */ /* 0x0005f0000800003f */
[----:B------:R-:W-:Y:S05]  /*a4e0*/  @!P1 BRA `(.L_x_667) ;  /* 0x0000000000049947 */ /* 0x000fea0003800000 */
[----:B------:R-:W-:Y:S01]  /*a4f0*/  BPT.TRAP 0x1 ;  /* 0x000000040000795c */ /* 0x000fe20000300000 */
.L_x_667:
[----:B------:R-:W3:Y:S01]  /*a500*/  LDC.64 R8, c[0x0][0x198] ;  /* 0x00006600ff087b82 */ /* 0x000ee20000000a00 */
        /* <DEDUP_REMOVED lines=8> */
[----:B-12---:R-:W-:Y:S01]  /*a590*/  IMAD.MOV.U32 R3, RZ, RZ, 0x14000 ;  /* 0x00014000ff037424 */ /* 0x006fe200078e00ff */
        /* <DEDUP_REMOVED lines=11> */
[----:B---3--:R-:W-:Y:S01]  /*a650*/  IMAD.MOV.U32 R5, RZ, RZ, R8 ;  /* 0x000000ffff057224 */ /* 0x008fe200078e0008 */
        /* <DEDUP_REMOVED lines=51> */
[----:B-1----:R-:W-:Y:S01]  /*a990*/  UMOV UR16, 0x0 ;  /* 0x0000000000107882 */ /* 0x002fe20000000000 */
[----:B------:R-:W-:Y:S01]  /*a9a0*/  UMOV UR17, 0x10000000 ;  /* 0x1000000000117882 */ /* 0x000fe20000000000 */
[----:B--2---:R-:W-:Y:S01]  /*a9b0*/  ULEA UR40, UP0, UR10, UR22, 0x2 ;  /* 0x000000160a287291 */ /* 0x004fe2000f80103f */
[----:B------:R-:W-:Y:S01]  /*a9c0*/  UMOV UR43, UR11 ;  /* 0x0000000b002b7c82 */ /* 0x000fe20008000000 */
[----:B------:R-:W-:-:S02]  /*a9d0*/  UMOV UR44, UR12 ;  /* 0x0000000c002c7c82 */ /* 0x000fc40008000000 */
[----:B------:R-:W-:Y:S01]  /*a9e0*/  ULEA.HI.X UR41, UR10, UR23, UR9, 0x2, UP0 ;  /* 0x000000170a297291 */ /* 0x000fe200080f1409 */
[----:B------:R-:W-:Y:S02]  /*a9f0*/  UMOV UR45, UR13 ;  /* 0x0000000d002d7c82 */ /* 0x000fe40008000000 */
[----:B------:R-:W-:Y:S01]  /*aa00*/  UMOV UR9, 0x10 ;  /* 0x0000001000097882 */ /* 0x000fe20000000000 */
[----:B---3--:R-:W-:Y:S01]  /*aa10*/  UIADD3 UR24, UR8, 0x2800, URZ ;  /* 0x0000280008187890 */ /* 0x008fe2000fffe03f */
[----:B------:R-:W-:Y:S01]  /*aa20*/  UMOV UR10, UR18 ;  /* 0x00000012000a7c82 */ /* 0x000fe20008000000 */
[----:B------:R-:W-:Y:S01]  /*aa30*/  UMOV UR26, 0x40 ;  /* 0x00000040001a7882 */ /* 0x000fe20000000000 */
[----:B------:R-:W-:Y:S02]  /*aa40*/  UMOV UR27, UR11 ;  /* 0x0000000b001b7c82 */ /* 0x000fe40008000000 */
[----:B------:R1:W-:Y:S01]  /*aa50*/  UBLKCP.S.G [UR48], [UR40], UR9 ;  /* 0x00000030280073ba */ /* 0x0003e20008000209 */
[----:B------:R2:W-:Y:S01]  /*aa60*/  SYNCS.ARRIVE.TRANS64 RZ, [R6+URZ+0x31800], R3 ;  /* 0x0318000306ff79a7 */ /* 0x0005e2000800003f */
[----:B------:R-:W-:Y:S01]  /*aa70*/  UMOV UR28, UR12 ;  /* 0x0000000c001c7c82 */ /* 0x000fe20008000000 */
[----:B----4-:R-:W-:Y:S01]  /*aa80*/  UIADD3 UR56, UR8, 0x5000, URZ ;  /* 0x0000500008387890 */ /* 0x010fe2000fffe03f */
        /* <DEDUP_REMOVED lines=9> */
[----:B-1----:R-:W-:-:S02]  /*ab20*/  UIADD3 UR9, UR8, 0x31800, URZ ;  /* 0x0003180008097890 */ /* 0x002fc4000fffe03f */
        /* <DEDUP_REMOVED lines=11> */
[----:B-1----:R-:W-:Y:S01]  /*abe0*/  UMOV UR10, 0xc0 ;  /* 0x000000c0000a7882 */ /* 0x002fe20000000000 */
[----:B------:R2:W-:Y:S01]  /*abf0*/  UTMALDG.4D [UR40], [UR6], desc[UR16] ;  /* 0x00001028060075b4 */ /* 0x0005e20008019000 */
[----:B---3--:R-:W-:-:S02]  /*ac00*/  UIADD3 UR24, UR8, 0xf000, URZ ;  /* 0x0000f00008187890 */ /* 0x008fc4000fffe03f */
[----:B------:R-:W-:Y:S01]  /*ac10*/  UIADD3 UR8, UR8, 0x11800, URZ ;  /* 0x0001180008087890 */ /* 0x000fe2000fffe03f */
[----:B------:R-:W-:Y:S01]  /*ac20*/  UMOV UR26, 0x80 ;  /* 0x00000080001a7882 */ /* 0x000fe20000000000 */
[----:B------:R2:W-:Y:S05]  /*ac30*/  UTMALDG.4D [UR32], [UR6], desc[UR16] ;  /* 0x00001020060075b4 */ /* 0x0005ea0008019000 */
[----:B------:R2:W-:Y:S02]  /*ac40*/  UTMALDG.4D [UR24], [UR6], desc[UR16] ;  /* 0x00001018060075b4 */ /* 0x0005e40008019000 */
[----:B------:R2:W-:Y:S02]  /*ac50*/  UTMALDG.4D [UR8], [UR6], desc[UR16] ;  /* 0x00001008060075b4 */ /* 0x0005e40008019000 */
[----:B--2---:R-:W-:Y:S05]  /*ac60*/  @P1 BRA `(.L_x_668) ;  /* 0x0000000800581947 */ /* 0x004fea0003800000 */
[----:B------:R-:W1:Y:S01]  /*ac70*/  LDC.64 R12, c[0x0][0x730] ;  /* 0x0001cc00ff0c7b82 */ /* 0x000e620000000a00 */
[----:B------:R-:W-:Y:S01]  /*ac80*/  ULDC.64 UR8, c[0x0][0x738] ;  /* 0x0001ce0000087ab9 */ /* 0x000fe20000000a00 */
[----:B------:R-:W-:Y:S01]  /*ac90*/  LOP3.LUT R16, R18, 0x1f, RZ, 0xc0, !PT ;  /* 0x0000001f12107812 */ /* 0x000fe200078ec0ff */
[----:B------:R-:W-:Y:S02]  /*aca0*/  UIMAD UR6, UR47, UR8, URZ ;  /* 0x000000082f0672a4 */ /* 0x000fe4000f8e023f */
[----:B------:R-:W-:Y:S02]  /*acb0*/  UIMAD.WIDE.U32 UR4, UR21, UR8, UR38 ;  /* 0x00000008150472a5 */ /* 0x000fe4000f8e0026 */
[----:B------:R-:W-:Y:S01]  /*acc0*/  UIMAD UR6, UR21, UR9, UR6 ;  /* 0x00000009150672a4 */ /* 0x000fe2000f8e0206 */
[----:B------:R-:W2:Y:S03]  /*acd0*/  LDC.64 R14, c[0x0][0x728] ;  /* 0x0001ca00ff0e7b82 */ /* 0x000ea60000000a00 */
        /* <DEDUP_REMOVED lines=9> */
[----:B-1----:R-:W-:-:S04]  /*ad70*/  IMAD.WIDE.U32 R2, R12, UR20, R2 ;  /* 0x000000140c027c25 */ /* 0x002fc8000f8e0002 */
        /* <DEDUP_REMOVED lines=8> */
[----:B--2---:R-:W-:Y:S01]  /*ae00*/  LEA R14, P1, R2, R14, 0x2 ;  /* 0x0000000e020e7211 */ /* 0x004fe200078210ff */
        /* <DEDUP_REMOVED lines=8> */
.L_x_673:
[----:B------:R-:W-:-:S04]  /*ae90*/  SHF.L.U32 R5, R13, 0x1f, RZ ;  /* 0x0000001f0d057819 */ /* 0x000fc800000006ff */
[----:B------:R-:W1:Y:S02]  /*aea0*/  SYNCS.PHASECHK.TRANS64.TRYWAIT P1, [R6+URZ+0x31838], R5 ;  /* 0x03183805060075a7 */ /* 0x000e64000802017f */
[----:B-1----:R-:W-:Y:S05]  /*aeb0*/  @!P1 BRA `(.L_x_669) ;  /* 0x0000000c00d89947 */ /* 0x002fea0003800000 */
.L_x_682:
[----:B------:R-:W-:Y:S05]  /*aec0*/  @P0 BRA `(.L_x_670) ;  /* 0x0000000000140947 */ /* 0x000fea0003800000 */
[----:B------:R-:W-:Y:S01]  /*aed0*/  ISETP.NE.AND P1, PT, R16, RZ, PT ;  /* 0x000000ff1000720c */ /* 0x000fe20003f25270 */
[----:B-1----:R-:W-:-:S04]  /*aee0*/  IMAD.MOV.U32 R5, RZ, RZ, 0x8100 ;  /* 0x00008100ff057424 */ /* 0x002fc800078e00ff */
[----:B------:R2:W-:Y:S08]  /*aef0*/  SYNCS.ARRIVE.TRANS64 RZ, [R6+URZ+0x31830], R5 ;  /* 0x0318300506ff79a7 */ /* 0x0005f0000800003f */
[----:B------:R-:W-:Y:S05]  /*af00*/  @!P1 BRA `(.L_x_670) ;  /* 0x0000000000049947 */ /* 0x000fea0003800000 */
[----:B------:R-:W-:Y:S01]  /*af10*/  BPT.TRAP 0x1 ;  /* 0x000000040000795c */ /* 0x000fe20000300000 */
.L_x_670:
        /* <DEDUP_REMOVED lines=47> */
.L_x_684:
[----:B------:R-:W-:Y:S01]  /*b210*/  LOP3.LUT R13, R13, 0x1, RZ, 0x3c, !PT ;  /* 0x000000010d0d7812 */ /* 0x000fe200078e3cff */
[----:B------:R-:W-:Y:S06]  /*b220*/  @P2 BRA `(.L_x_672) ;  /* 0x0000000000142947 */ /* 0x000fec0003800000 */
[----:B------:R-:W-:Y:S01]  /*b230*/  ISETP.NE.AND P1, PT, R16, RZ, PT ;  /* 0x000000ff1000720c */ /* 0x000fe20003f25270 */
[----:B-1----:R-:W-:-:S04]  /*b240*/  IMAD.MOV.U32 R2, RZ, RZ, 0x8100 ;  /* 0x00008100ff027424 */ /* 0x002fc800078e00ff */
[----:B------:R2:W-:Y:S08]  /*b250*/  SYNCS.ARRIVE.TRANS64 RZ, [R20+URZ+0x31810], R2 ;  /* 0x0318100214ff79a7 */ /* 0x0005f0000800003f */
[----:B------:R-:W-:Y:S05]  /*b260*/  @!P1 BRA `(.L_x_672) ;  /* 0x0000000000049947 */ /* 0x000fea0003800000 */
[----:B------:R-:W-:Y:S01]  /*b270*/  BPT.TRAP 0x1 ;  /* 0x000000040000795c */ /* 0x000fe20000300000 */
.L_x_672:
[--C-:B-12---:R-:W-:Y:S01]  /*b280*/  IMAD R2, R12, 0x8000, R6.reuse ;  /* 0x000080000c027824 */ /* 0x106fe200078e0206 */
        /* <DEDUP_REMOVED lines=50> */
[----:B-1----:R-:W-:Y:S05]  /*b5b0*/  @!P1 BRA `(.L_x_673) ;  /* 0xfffffff800349947 */ /* 0x002fea000383ffff */
[----:B------:R-:W-:-:S07]  /*b5c0*/  VIADD R12, R12, 0x1 ;  /* 0x000000010c0c7836 */ /* 0x000fce0000000000 */
.L_x_668:
[----:B------:R-:W-:Y:S01]  /*b5d0*/  SHF.L.U32 R16, R13, 0x1f, RZ ;  /* 0x0000001f0d107819 */ /* 0x000fe200000006ff */
[----:B------:R-:W1:Y:S01]  /*b5e0*/  LDC.64 R10, c[0x0][0x730] ;  /* 0x0001cc00ff0a7b82 */ /* 0x000e620000000a00 */
[----:B------:R-:W-:Y:S02]  /*b5f0*/  IMAD.U32 R14, RZ, RZ, UR38 ;  /* 0x00000026ff0e7e24 */ /* 0x000fe4000f8e00ff */
[----:B------:R-:W-:Y:S02]  /*b600*/  IMAD.U32 R2, RZ, RZ, UR38 ;  /* 0x00000026ff027e24 */ /* 0x000fe4000f8e00ff */
[----:B------:R-:W-:Y:S02]  /*b610*/  IMAD.MOV.U32 R2, RZ, RZ, R14 ;  /* 0x000000ffff027224 */ /* 0x000fe400078e000e */
[----:B------:R-:W-:Y:S01]  /*b620*/  IMAD.U32 R3, RZ, RZ, UR39 ;  /* 0x00000027ff037e24 */ /* 0x000fe2000f8e00ff */
[----:B------:R-:W2:Y:S01]  /*b630*/  SYNCS.PHASECHK.TRANS64.TRYWAIT P1, [R6+URZ+0x31838], R16 ;  /* 0x03183810060075a7 */ /* 0x000ea2000802017f */
[----:B------:R-:W-:Y:S01]  /*b640*/  IMAD.U32 R15, RZ, RZ, UR39 ;  /* 0x00000027ff0f7e24 */ /* 0x000fe2000f8e00ff */
[----:B------:R-:W3:Y:S01]  /*b650*/  LDC.64 R8, c[0x0][0x738] ;  /* 0x0001ce00ff087b82 */ /* 0x000ee20000000a00 */
[----:B-1----:R-:W-:-:S02]  /*b660*/  IMAD R14, R21, R10, RZ ;  /* 0x0000000a150e7224 */ /* 0x002fc400078e02ff */
[----:B------:R-:W-:-:S04]  /*b670*/  IMAD.WIDE.U32 R2, R10, UR20, R2 ;  /* 0x000000140a027c25 */ /* 0x000fc8000f8e0002 */
[----:B------:R-:W-:-:S04]  /*b680*/  IMAD R11, R11, UR20, R14 ;  /* 0x000000140b0b7c24 */ /* 0x000fc8000f8e020e */
[----:B------:R-:W-:Y:S02]  /*b690*/  IMAD.IADD R3, R11, 0x1, R3 ;  /* 0x000000010b037824 */ /* 0x000fe400078e0203 */
[C---:B---3--:R-:W-:Y:S02]  /*b6a0*/  IMAD R10, R8.reuse, UR47, RZ ;  /* 0x0000002f080a7c24 */ /* 0x048fe4000f8e02ff */
[----:B------:R-:W-:-:S04]  /*b6b0*/  IMAD.WIDE.U32 R2, R8, UR21, R2 ;  /* 0x0000001508027c25 */ /* 0x000fc8000f8e0002 */
[----:B------:R-:W-:Y:S01]  /*b6c0*/  IMAD R9, R9, UR21, R10 ;  /* 0x0000001509097c24 */ /* 0x000fe2000f8e020a */
[----:B--2---:R-:W-:Y:S06]  /*b6d0*/  @!P1 BRA `(.L_x_674) ;  /* 0x0000000400fc9947 */ /* 0x004fec0003800000 */
.L_x_685:
[----:B------:R-:W-:Y:S01]  /*b6e0*/  IMAD.IADD R8, R9, 0x1, R3 ;  /* 0x0000000109087824 */ /* 0x000fe200078e0203 */
[----:B------:R-:W-:Y:S06]  /*b6f0*/  @P0 BRA `(.L_x_675) ;  /* 0x0000000000140947 */ /* 0x000fec0003800000 */
[----:B------:R-:W-:Y:S01]  /*b700*/  LOP3.LUT P0, RZ, R18, 0x1f, RZ, 0xc0, !PT ;  /* 0x0000001f12ff7812 */ /* 0x000fe2000780c0ff */
[----:B------:R-:W-:-:S04]  /*b710*/  IMAD.MOV.U32 R9, RZ, RZ, 0x8100 ;  /* 0x00008100ff097424 */ /* 0x000fc800078e00ff */
[----:B------:R2:W-:Y:S08]  /*b720*/  SYNCS.ARRIVE.TRANS64 RZ, [R6+URZ+0x31830], R9 ;  /* 0x0318300906ff79a7 */ /* 0x0005f0000800003f */
[----:B------:R-:W-:Y:S05]  /*b730*/  @!P0 BRA `(.L_x_675) ;  /* 0x0000000000048947 */ /* 0x000fea0003800000 */
[----:B------:R-:W-:Y:S01]  /*b740*/  BPT.TRAP 0x1 ;  /* 0x000000040000795c */ /* 0x000fe20000300000 */
.L_x_675:
        /* <DEDUP_REMOVED lines=52> */
[----:B----4-:R-:W-:Y:S01]  /*ba90*/  NOP ;  /* 0x0000000000007918 */ /* 0x010fe20000000000 */
.L_x_661:
[----:B------:R-:W-:Y:S05]  /*baa0*/  WARPSYNC.ALL ;  /* 0x0000000000007948 */ /* 0x000fea0003800000 */
[----:B------:R-:W-:-:S13]  /*bab0*/  ELECT P0, URZ, PT ;  /* 0x00000000003f782f */ /* 0x000fda0003800000 */
[----:B------:R-:W-:Y:S05]  /*bac0*/  @!P0 BRA `(.L_x_627) ;  /* 0x00000000007c8947 */ /* 0x000fea0003800000 */
[----:B------:R-:W4:Y:S02]  /*bad0*/  LDL R0, [R1+0x4] ;  /* 0x0000040001007983 */ /* 0x000f240000100800 */
[----:B----4-:R-:W-:-:S13]  /*bae0*/  R2UR UR4, R0 ;  /* 0x00000000000472ca */ /* 0x010fda00000e0000 */
[----:B------:R-:W-:-:S06]  /*baf0*/  ULOP3.LUT UR4, UR4, 0x2, URZ, 0xfc, !UPT ;  /* 0x0000000204047892 */ /* 0x000fcc000f8efc3f */
[----:B------:R-:W-:-:S05]  /*bb00*/  IMAD.U32 R0, RZ, RZ, UR4 ;  /* 0x00000004ff007e24 */ /* 0x000fca000f8e00ff */
[----:B------:R-:W-:-:S13]  /*bb10*/  ISETP.NE.AND P1, PT, R0, 0x3, PT ;  /* 0x000000030000780c */ /* 0x000fda0003f25270 */
[----:B------:R-:W-:Y:S05]  /*bb20*/  @!P1 BRA `(.L_x_676) ;  /* 0x0000000000049947 */ /* 0x000fea0003800000 */
[----:B---3--:R-:W-:Y:S01]  /*bb30*/  BPT.TRAP 0x1 ;  /* 0x000000040000795c */ /* 0x008fe20000300000 */
.L_x_676:
        /* <DEDUP_REMOVED lines=8> */
.L_x_686:
        /* <DEDUP_REMOVED lines=9> */
.L_x_687:
[----:B------:R-:W-:Y:S05]  /*bc50*/  @!P1 BRA `(.L_x_679) ;  /* 0x0000000000049947 */ /* 0x000fea0003800000 */
[----:B---3--:R-:W-:Y:S01]  /*bc60*/  BPT.TRAP 0x1 ;  /* 0x000000040000795c */ /* 0x008fe20000300000 */
.L_x_679:
[----:B------:R-:W-:-:S07]  /*bc70*/  SHF.L.U32 R13, R13, 0x1f, RZ ;  /* 0x0000001f0d0d7819 */ /* 0x000fce00000006ff */
.L_x_680:
[----:B------:R1:W1:Y:S02]  /*bc80*/  SYNCS.PHASECHK.TRANS64.TRYWAIT P0, [R2+URZ+0x31838], R13 ;  /* 0x0318380d020075a7 */ /* 0x000264000800017f */
[----:B-1----:R-:W-:Y:S05]  /*bc90*/  @!P0 NANOSLEEP.SYNCS 0x989680 ;  /* 0x009896800000895d */ /* 0x002fea0003900000 */
[----:B------:R-:W1:Y:S02]  /*bca0*/  @!P0 SYNCS.PHASECHK.TRANS64 P0, [R2+URZ+0x31838], R13 ;  /* 0x0318380d020085a7 */ /* 0x000e64000800007f */
[----:B-1----:R-:W-:Y:S05]  /*bcb0*/  @!P0 BRA `(.L_x_680) ;  /* 0xfffffffc00f08947 */ /* 0x002fea000383ffff */
.L_x_627:
[----:B---3--:R-:W-:Y:S05]  /*bcc0*/  BSYNC B0 ;  /* 0x0000000000007941 */ /* 0x008fea0003800000 */
.L_x_621:
[----:B------:R-:W-:Y:S05]  /*bcd0*/  EXIT ;  /* 0x000000000000794d */ /* 0x000fea0003800000 */
.L_x_634:
[----:B-1----:R1:W2:Y:S02]  /*bce0*/  SYNCS.PHASECHK.TRANS64.TRYWAIT P0, [R17+URZ+0x31800], R12 ;  /* 0x0318000c110075a7 */ /* 0x0022a4000800017f */
[----:B--2---:R-:W-:Y:S05]  /*bcf0*/  @!P0 NANOSLEEP.SYNCS 0x989680 ;  /* 0x009896800000895d */ /* 0x004fea0003900000 */
[----:B------:R-:W2:Y:S02]  /*bd00*/  @!P0 SYNCS.PHASECHK.TRANS64 P0, [R17+URZ+0x31800], R12 ;  /* 0x0318000c110085a7 */ /* 0x000ea4000800007f */
[----:B--2---:R-:W-:Y:S05]  /*bd10*/  @!P0 BRA `(.L_x_634) ;  /* 0xfffffffc00f08947 */ /* 0x004fea000383ffff */
[----:B------:R-:W-:Y:S05]  /*bd20*/  BRA `(.L_x_633) ;  /* 0xffffff54004c7947 */ /* 0x000fea000383ffff */
.L_x_638:
[----:B--2---:R2:W3:Y:S02]  /*bd30*/  SYNCS.PHASECHK.TRANS64.TRYWAIT P0, [R16+URZ+0x31810], R9 ;  /* 0x03181009100075a7 */ /* 0x0044e4000800017f */
[----:B---3--:R-:W-:Y:S05]  /*bd40*/  @!P0 NANOSLEEP.SYNCS 0x989680 ;  /* 0x009896800000895d */ /* 0x008fea0003900000 */
[----:B------:R-:W3:Y:S02]  /*bd50*/  @!P0 SYNCS.PHASECHK.TRANS64 P0, [R16+URZ+0x31810], R9 ;  /* 0x03181009100085a7 */ /* 0x000ee4000800007f */
[----:B---3--:R-:W-:Y:S05]  /*bd60*/  @!P0 BRA `(.L_x_638) ;  /* 0xfffffffc00f08947 */ /* 0x008fea000383ffff */
[----:B------:R-:W-:Y:S05]  /*bd70*/  BRA `(.L_x_637) ;  /* 0xffffff5c00e07947 */ /* 0x000fea000383ffff */
.L_x_642:
[----:B----4-:R4:W1:Y:S02]  /*bd80*/  SYNCS.PHASECHK.TRANS64.TRYWAIT P0, [R17+URZ+0x31830], R8 ;  /* 0x03183008110075a7 */ /* 0x010864000800017f */
[----:B-1----:R-:W-:Y:S05]  /*bd90*/  @!P0 NANOSLEEP.SYNCS 0x989680 ;  /* 0x009896800000895d */ /* 0x002fea0003900000 */
[----:B------:R-:W1:Y:S02]  /*bda0*/  @!P0 SYNCS.PHASECHK.TRANS64 P0, [R17+URZ+0x31830], R8 ;  /* 0x03183008110085a7 */ /* 0x000e64000800007f */
[----:B-1----:R-:W-:Y:S05]  /*bdb0*/  @!P0 BRA `(.L_x_642) ;  /* 0xfffffffc00f08947 */ /* 0x002fea000383ffff */
[----:B------:R-:W-:Y:S05]  /*bdc0*/  BRA `(.L_x_641) ;  /* 0xffffff7800ec7947 */ /* 0x000fea000383ffff */
.L_x_666:
[----:B-1----:R1:W2:Y:S02]  /*bdd0*/  SYNCS.PHASECHK.TRANS64.TRYWAIT P1, [R6+URZ+0x31820], R3 ;  /* 0x03182003060075a7 */ /* 0x0022a4000802017f */
[----:B--2---:R-:W-:Y:S05]  /*bde0*/  @!P1 NANOSLEEP.SYNCS 0x989680 ;  /* 0x009896800000995d */ /* 0x004fea0003900000 */
[----:B------:R-:W2:Y:S02]  /*bdf0*/  @!P1 SYNCS.PHASECHK.TRANS64 P1, [R6+URZ+0x31820], R3 ;  /* 0x03182003060095a7 */ /* 0x000ea4000802007f */
[----:B--2---:R-:W-:Y:S05]  /*be00*/  @!P1 BRA `(.L_x_666) ;  /* 0xfffffffc00f09947 */ /* 0x004fea000383ffff */
[----:B------:R-:W-:Y:S05]  /*be10*/  BRA `(.L_x_681) ;  /* 0xffffffe400987947 */ /* 0x000fea000383ffff */
.L_x_669:
[----:B-1----:R1:W2:Y:S02]  /*be20*/  SYNCS.PHASECHK.TRANS64.TRYWAIT P1, [R6+URZ+0x31838], R5 ;  /* 0x03183805060075a7 */ /* 0x0022a4000802017f */
[----:B--2---:R-:W-:Y:S05]  /*be30*/  @!P1 NANOSLEEP.SYNCS 0x989680 ;  /* 0x009896800000995d */ /* 0x004fea0003900000 */
[----:B------:R-:W2:Y:S02]  /*be40*/  @!P1 SYNCS.PHASECHK.TRANS64 P1, [R6+URZ+0x31838], R5 ;  /* 0x03183805060095a7 */ /* 0x000ea4000802007f */
[----:B--2---:R-:W-:Y:S05]  /*be50*/  @!P1 BRA `(.L_x_669) ;  /* 0xfffffffc00f09947 */ /* 0x004fea000383ffff */
[----:B------:R-:W-:Y:S05]  /*be60*/  BRA `(.L_x_682) ;  /* 0xfffffff000147947 */ /* 0x000fea000383ffff */
.L_x_671:
[----:B------:R-:W-:-:S07]  /*be70*/  SHF.L.U32 R2, R4, 0x1f, RZ ;  /* 0x0000001f04027819 */ /* 0x000fce00000006ff */
.L_x_683:
[----:B-1----:R1:W2:Y:S02]  /*be80*/  SYNCS.PHASECHK.TRANS64.TRYWAIT P1, [R20+URZ+0x31820], R2 ;  /* 0x03182002140075a7 */ /* 0x0022a4000802017f */
[----:B--2---:R-:W-:Y:S05]  /*be90*/  @!P1 NANOSLEEP.SYNCS 0x989680 ;  /* 0x009896800000995d */ /* 0x004fea0003900000 */
[----:B------:R-:W2:Y:S02]  /*bea0*/  @!P1 SYNCS.PHASECHK.TRANS64 P1, [R20+URZ+0x31820], R2 ;  /* 0x03182002140095a7 */ /* 0x000ea4000802007f */
[----:B--2---:R-:W-:Y:S05]  /*beb0*/  @!P1 BRA `(.L_x_683) ;  /* 0xfffffffc00f09947 */ /* 0x004fea000383ffff */
[----:B------:R-:W-:Y:S05]  /*bec0*/  BRA `(.L_x_684) ;  /* 0xfffffff000d07947 */ /* 0x000fea000383ffff */
.L_x_674:
[----:B-1----:R1:W2:Y:S02]  /*bed0*/  SYNCS.PHASECHK.TRANS64.TRYWAIT P1, [R6+URZ+0x31838], R16 ;  /* 0x03183810060075a7 */ /* 0x0022a4000802017f */
[----:B--2---:R-:W-:Y:S05]  /*bee0*/  @!P1 NANOSLEEP.SYNCS 0x989680 ;  /* 0x009896800000995d */ /* 0x004fea0003900000 */
[----:B------:R-:W2:Y:S02]  /*bef0*/  @!P1 SYNCS.PHASECHK.TRANS64 P1, [R6+URZ+0x31838], R16 ;  /* 0x03183810060095a7 */ /* 0x000ea4000802007f */
[----:B--2---:R-:W-:Y:S05]  /*bf00*/  @!P1 BRA `(.L_x_674) ;  /* 0xfffffffc00f09947 */ /* 0x004fea000383ffff */
[----:B------:R-:W-:Y:S05]  /*bf10*/  BRA `(.L_x_685) ;  /* 0xfffffff400f07947 */ /* 0x000fea000383ffff */
.L_x_677:
[----:B----4-:R4:W1:Y:S02]  /*bf20*/  SYNCS.PHASECHK.TRANS64.TRYWAIT P0, [R5+URZ], R0 ;  /* 0x00000000050075a7 */ /* 0x010864000800017f */
[----:B-1----:R-:W-:Y:S05]  /*bf30*/  @!P0 NANOSLEEP.SYNCS 0x989680 ;  /* 0x009896800000895d */ /* 0x002fea0003900000 */
[----:B------:R-:W1:Y:S02]  /*bf40*/  @!P0 SYNCS.PHASECHK.TRANS64 P0, [R5+URZ], R0 ;  /* 0x00000000050085a7 */ /* 0x000e64000800007f */
[----:B-1----:R-:W-:Y:S05]  /*bf50*/  @!P0 BRA `(.L_x_677) ;  /* 0xfffffffc00f08947 */ /* 0x002fea000383ffff */
[----:B------:R-:W-:Y:S05]  /*bf60*/  BRA `(.L_x_686) ;  /* 0xfffffffc00147947 */ /* 0x000fea000383ffff */
.L_x_678:
[----:B----4-:R4:W1:Y:S02]  /*bf70*/  SYNCS.PHASECHK.TRANS64.TRYWAIT P0, [R3+URZ], R0 ;  /* 0x00000000030075a7 */ /* 0x010864000800017f */
[----:B-1----:R-:W-:Y:S05]  /*bf80*/  @!P0 NANOSLEEP.SYNCS 0x989680 ;  /* 0x009896800000895d */ /* 0x002fea0003900000 */
[----:B------:R-:W1:Y:S02]  /*bf90*/  @!P0 SYNCS.PHASECHK.TRANS64 P0, [R3+URZ], R0 ;  /* 0x00000000030085a7 */ /* 0x000e64000800007f */
[----:B-1----:R-:W-:Y:S05]  /*bfa0*/  @!P0 BRA `(.L_x_678) ;  /* 0xfffffffc00f08947 */ /* 0x002fea000383ffff */
[----:B------:R-:W-:Y:S05]  /*bfb0*/  BRA `(.L_x_687) ;  /* 0xfffffffc00247947 */ /* 0x000fea000383ffff */
.L_x_688:
        /* <DEDUP_REMOVED lines=12> */
.L_x_1152:


//--------------------- .text._ZN7cutlass13device_kernelIN5flash11enable_sm90INS1_16FlashAttnBwdSm90INS1_25CollectiveMainloopBwdSm90ILi2ELi1ELi1EN4cute5tupleIJNS5_1CILi1EEES8_S8_EEENS6_IJNS7_ILi64EEENS7_ILi80EEENS7_ILi256EEEEEENS_6half_tEfNS_4arch4Sm90ELb1ELb0ELb0ELb0ELb0ELb0ELb1ELb1ELi2ELi1ELi1ELi1ELb0EEENS1_21CollectiveEpilogueBwdISD_SE_SG_Li256ELb0ELb1ELi2EEENS1_25SingleTileBwdLPTSchedulerILb0ELi80ELb0EEEEEEEEEvNT_6ParamsE --------------------------
	.section	.text._ZN7cutlass13device_kernelIN5flash11enable_sm90INS1_16FlashAttnBwdSm90INS1_25CollectiveMainloopBwdSm90ILi2ELi1ELi1EN4cute5tupleIJNS5_1CILi1EEES8_S8_EEENS6_IJNS7_ILi64EEENS7_ILi80EEENS7_ILi256EEEEEENS_6half_tEfNS_4arch4Sm90ELb1ELb0ELb0ELb0ELb0ELb0ELb1ELb1ELi2ELi1ELi1ELi1ELb0EEENS1_21CollectiveEpilogueBwdISD_SE_SG_Li256ELb0ELb1ELi2EEENS1_25SingleTileBwdLPTSchedulerILb0ELi80ELb0EEEEEEEEEvNT_6ParamsE,"ax",@progbits
	.align	128
.text._ZN7cutlass13device_kernelIN5flash11enable_sm90INS1_16FlashAttnBwdSm90INS1_25CollectiveMainloopBwdSm90ILi2ELi1ELi1EN4cute5tupleIJNS5_1CILi1EEES8_S8_EEENS6_IJNS7_ILi64EEENS7_ILi80EEENS7_ILi256EEEEEENS_6half_tEfNS_4arch4Sm90ELb1ELb0ELb0ELb0ELb0ELb0ELb1ELb1ELi2ELi1ELi1ELi1ELb0EEENS1_21CollectiveEpilogueBwdISD_SE_SG_Li256ELb0ELb1ELi2EEENS1_25SingleTileBwdLPTSchedulerILb0ELi80ELb0EEEEEEEEEvNT_6ParamsE:
        .type           _ZN7cutlass13device_kernelIN5flash11enable_sm90INS1_16FlashAttnBwdSm90INS1_25CollectiveMainloopBwdSm90ILi2ELi1ELi1EN4cute5tupleIJNS5_1CILi1EEES8_S8_EEENS6_IJNS7_ILi64EEENS7_ILi80EEENS7_ILi256EEEEEENS_6half_tEfNS_4arch4Sm90ELb1ELb0ELb0ELb0ELb0ELb0ELb1ELb1ELi2ELi1ELi1ELi1ELb0EEENS1_21CollectiveEpilogueBwdISD_SE_SG_Li256ELb0ELb1ELi2EEENS1_25SingleTileBwdLPTSchedulerILb0ELi80ELb0EEEEEEEEEvNT_6ParamsE,@function
        .size           _ZN7cutlass13device_kernelIN5flash11enable_sm90INS1_16FlashAttnBwdSm90INS1_25CollectiveMainloopBwdSm90ILi2ELi1ELi1EN4cute5tupleIJNS5_1CILi1EEES8_S8_EEENS6_IJNS7_ILi64EEENS7_ILi80EEENS7_ILi256EEEEEENS_6half_tEfNS_4arch4Sm90ELb1ELb0ELb0ELb0ELb0ELb0ELb1ELb1ELi2ELi1ELi1ELi1ELb0EEENS1_21CollectiveEpilogueBwdISD_SE_SG_Li256ELb0ELb1ELi2EEENS1_25SingleTileBwdLPTSchedulerILb0ELi80ELb0EEEEEEEEEvNT_6ParamsE,(.L_x_1153 - _ZN7cutlass13device_kernelIN5flash11enable_sm90INS1_16FlashAttnBwdSm90INS1_25CollectiveMainloopBwdSm90ILi2ELi1ELi1EN4cute5tupleIJNS5_1CILi1EEES8_S8_EEENS6_IJNS7_ILi64EEENS7_ILi80EEENS7_ILi256EEEEEENS_6half_tEfNS_4arch4Sm90ELb1ELb0ELb0ELb0ELb0ELb0ELb1ELb1ELi2ELi1ELi1ELi1ELb0EEENS1_21CollectiveEpilogueBwdISD_SE_SG_Li256ELb0ELb1ELi2EEENS1_25SingleTileBwdLPTSchedulerILb0ELi80ELb0EEEEEEEEEvNT_6ParamsE)
        .other          _ZN7cutlass13device_kernelIN5flash11enable_sm90INS1_16FlashAttnBwdSm90INS1_25CollectiveMainloopBwdSm90ILi2ELi1ELi1EN4cute5tupleIJNS5_1CILi1EEES8_S8_EEENS6_IJNS7_ILi64EEENS7_ILi80EEENS7_ILi256EEEEEENS_6half_tEfNS_4arch4Sm90ELb1ELb0ELb0ELb0ELb0ELb0ELb1ELb1ELi2ELi1ELi1ELi1ELb0EEENS1_21CollectiveEpilogueBwdISD_SE_SG_Li256ELb0ELb1ELi2EEENS1_25SingleTileBwdLPTSchedulerILb0ELi80ELb0EEEEEEEEEvNT_6ParamsE,@"STO_CUDA_ENTRY STV_DEFAULT"
_ZN7cutlass13device_kernelIN5flash11enable_sm90INS1_16FlashAttnBwdSm90INS1_25CollectiveMainloopBwdSm90ILi2ELi1ELi1EN4cute5tupleIJNS5_1CILi1EEES8_S8_EEENS6_IJNS7_ILi64EEENS7_ILi80EEENS7_ILi256EEEEEENS_6half_tEfNS_4arch4Sm90ELb1ELb0ELb0ELb0ELb0ELb0ELb1ELb1ELi2ELi1ELi1ELi1ELb0EEENS1_21CollectiveEpilogueBwdISD_SE_SG_Li256ELb0ELb1ELi2EEENS1_25SingleTileBwdLPTSchedulerILb0ELi80ELb0EEEEEEEEEvNT_6ParamsE:
        /* <DEDUP_REMOVED lines=29> */
.L_x_690:
[----:B------:R-:W-:Y:S05]  /*01d0*/  BSYNC B0 ;  /* 0x0000000000007941 */ /* 0x000fea0003800000 */
.L_x_689:
        /* <DEDUP_REMOVED lines=34> */
.L_x_691:
        /* <DEDUP_REMOVED lines=20> */
.L_x_692:
[----:B-1----:R-:W-:Y:S01]  /*0540*/  ISETP.NE.AND P0, PT, R0, RZ, PT ;  /* 0x000000ff0000720c */ /* 0x002fe20003f05270 */
[----:B------:R-:W-:Y:S01]  /*0550*/  IMAD.MOV.U32 R0, RZ, RZ, 0x1 ;  /* 0x00000001ff007424 */ /* 0x000fe200078e00ff */
[----:B------:R-:W-:Y:S01]  /*0560*/  NOP ;  /* 0x0000000000007918 */ /* 0x000fe20000000000 */
[----:B------:R-:W-:-:S03]  /*0570*/  LOP3.LUT R21, R4, 0x7f, RZ, 0xc0, !PT ;  /* 0x0000007f04157812 */ /* 0x000fc600078ec0ff */
[----:B------:R-:W-:Y:S01]  /*0580*/  SEL R0, R0, 0x2, !P0 ;  /* 0x0000000200007807 */ /* 0x000fe20004000000 */
[----:B--23--:R-:W-:Y:S06]  /*0590*/  BAR.SYNC.DEFER_BLOCKING 0x0 ;  /* 0x0000000000007b1d */ /* 0x00cfec0000010000 */
[----:B------:R-:W-:Y:S05]  /*05a0*/  @!P0 BRA `(.L_x_693) ;  /* 0x000000c800cc8947 */ /* 0x000fea0003800000 */
.L_x_694:
[----:B------:R-:W-:-:S08]  /*05b0*/  NOP ;  /* 0x0000000000007918 */ /* 0x000fd00000000000 */
[----:B------:R-:W1:Y:S02]  /*05c0*/  USETMAXREG.TRY_ALLOC.CTAPOOL UP0, 0xf0 ;  /* 0x000000f0000079c8 */ /* 0x000e640008000600 */
[----:B-1----:R-:W-:-:S13]  /*05d0*/  PLOP3.LUT P0, PT, PT, PT, UP0, 0x80, 0x0 ;  /* 0x000000000000781c */ /* 0x002fda0003f0f008 */
[----:B------:R-:W-:Y:S05]  /*05e0*/  @!P0 BRA `(.L_x_694) ;  /* 0xfffffffc00f08947 */ /* 0x000fea000383ffff */
[----:B------:R-:W1:Y:S01]  /*05f0*/  S2UR UR7, SR_CTAID.X ;  /* 0x00000000000779c3 */ /* 0x000e620000002500 */
[----:B------:R-:W-:Y:S02]  /*0600*/  ULDC UR8, c[0x0][0xb50] ;  /* 0x0002d40000087ab9 */ /* 0x000fe40000000800 */
[----:B------:R-:W-:-:S05]  /*0610*/  UISETP.NE.AND UP0, UPT, UR8, 0x1, UPT ;  /* 0x000000010800788c */ /* 0x000fca000bf05270 */
[----:B------:R-:W2:Y:S06]  /*0620*/  LDC R2, c[0x0][0xb68] ;  /* 0x0002da00ff027b82 */ /* 0x000eac0000000800 */
[----:B------:R-:W-:Y:S01]  /*0630*/  @UP0 ULDC UR4, c[0x0][0xb54] ;  /* 0x0002d50000040ab9 */ /* 0x000fe20000000800 */
[----:B------:R-:W-:Y:S01]  /*0640*/  @UP0 ULDC UR9, c[0x0][0xb58] ;  /* 0x0002d60000090ab9 */ /* 0x000fe20000000800 */
[----:B-1----:R-:W-:Y:S02]  /*0650*/  UIMAD.WIDE.U32 UR4, UR7, UR4, URZ ;  /* 0x00000004070472a5 */ /* 0x002fe4000f8e003f */
[----:B------:R-:W-:-:S02]  /*0660*/  UMOV UR6, UR7 ;  /* 0x0000000700067c82 */ /* 0x000fc40008000000 */
[----:B------:R-:W-:-:S04]  /*0670*/  @UP0 USHF.R.U32.HI UR6, URZ, UR9, UR5 ;  /* 0x000000093f060299 */ /* 0x000fc80008011605 */
[----:B------:R-:W-:Y:S02]  /*0680*/  UIADD3 UR4, -UR6, URZ, URZ ;  /* 0x0000003f06047290 */ /* 0x000fe4000fffe13f */
[----:B--2---:R-:W-:Y:S02]  /*0690*/  ISETP.LE.AND P0, PT, R2, UR6, PT ;  /* 0x0000000602007c0c */ /* 0x004fe4000bf03270 */
[----:B------:R-:W-:-:S11]  /*06a0*/  UIMAD UR10, UR8, UR4, UR7 ;  /* 0x00000004080a72a4 */ /* 0x000fd6000f8e0207 */
[----:B------:R-:W-:Y:S05]  /*06b0*/  @!P0 BRA `(.L_x_695) ;  /* 0x0000000000208947 */ /* 0x000fea0003800000 */
[----:B------:R-:W-:Y:S01]  /*06c0*/  ULDC UR7, c[0x0][0xb5c] ;  /* 0x0002d70000077ab9 */ /* 0x000fe20000000800 */
[----:B------:R-:W-:Y:S01]  /*06d0*/  UMOV UR45, UR10 ;  /* 0x0000000a002d7c82 */ /* 0x000fe20008000000 */
[----:B------:R-:W-:-:S11]  /*06e0*/  UISETP.NE.AND UP0, UPT, UR7, 0x1, UPT ;  /* 0x000000010700788c */ /* 0x000fd6000bf05270 */
[----:B------:R-:W-:Y:S02]  /*06f0*/  @UP0 ULDC.64 UR8, c[0x0][0xb60] ;  /* 0x0002d80000080ab9 */ /* 0x000fe40000000a00 */
[----:B------:R-:W-:-:S04]  /*0700*/  UIMAD.WIDE.U32 UR4, UR10, UR8, URZ ;  /* 0x000000080a0472a5 */ /* 0x000fc8000f8e003f */
[----:B------:R-:W-:-:S04]  /*0710*/  @UP0 USHF.R.U32.HI UR45, URZ, UR9, UR5 ;  /* 0x000000093f2d0299 */ /* 0x000fc80008011605 */
[----:B------:R-:W-:Y:S01]  /*0720*/  UIMAD UR4, UR45, UR7, URZ ;  /* 0x000000072d0472a4 */ /* 0x000fe2000f8e023f */
[----:B------:R-:W-:Y:S11]  /*0730*/  BRA `(.L_x_696) ;  /* 0x00000000001c7947 */ /* 0x000ff60003800000 */
.L_x_695:
[----:B------:R-:W-:Y:S01]  /*0740*/  ULDC UR7, c[0x0][0xb44] ;  /* 0x0002d10000077ab9 */ /* 0x000fe20000000800 */
[----:B------:R-:W-:Y:S01]  /*0750*/  UMOV UR45, UR10 ;  /* 0x0000000a002d7c82 */ /* 0x000fe20008000000 */
[----:B------:R-:W-:-:S11]  /*0760*/  UISETP.NE.AND UP0, UPT, UR7, 0x1, UPT ;  /* 0x000000010700788c */ /* 0x000fd6000bf05270 */
[----:B------:R-:W-:Y:S02]  /*0770*/  @UP0 ULDC.64 UR8, c[0x0][0xb48] ;  /* 0x0002d20000080ab9 */ /* 0x000fe40000000a00 */
[----:B------:R-:W-:-:S04]  /*0780*/  UIMAD.WIDE.U32 UR4, UR10, UR8, URZ ;  /* 0x000000080a0472a5 */ /* 0x000fc8000f8e003f */
[----:B------:R-:W-:-:S04]  /*0790*/  @UP0 USHF.R.U32.HI UR45, URZ, UR9, UR5 ;  /* 0x000000093f2d0299 */ /* 0x000fc80008011605 */
[----:B------:R-:W-:-:S12]  /*07a0*/  UIMAD UR4, UR45, UR7, URZ ;  /* 0x000000072d0472a4 */ /* 0x000fd8000f8e023f */
.L_x_696:
[----:B------:R-:W-:Y:S01]  /*07b0*/  ULDC UR43, c[0x0][0xb38] ;  /* 0x0002ce00002b7ab9 */ /* 0x000fe20000000800 */
[----:B------:R-:W-:Y:S02]  /*07c0*/  UIADD3 UR4, UR10, -UR4, URZ ;  /* 0x800000040a047290 */ /* 0x000fe4000fffe03f */
[----:B------:R-:W-:Y:S01]  /*07d0*/  UISETP.NE.AND UP0, UPT, UR43, 0x1, UPT ;  /* 0x000000012b00788c */ /* 0x000fe2000bf05270 */
[----:B------:R-:W-:Y:S02]  /*07e0*/  ULDC UR5, c[0x0][0xb44] ;  /* 0x0002d10000057ab9 */ /* 0x000fe40000000800 */
[----:B------:R-:W-:-:S08]  /*07f0*/  UIMAD UR6, UR6, UR5, UR4 ;  /* 0x00000005060672a4 */ /* 0x000fd0000f8e0204 */
[----:B------:R-:W-:Y:S01]  /*0800*/  @UP0 ULDC UR4, c[0x0][0xb3c] ;  /* 0x0002cf0000040ab9 */ /* 0x000fe20000000800 */
[----:B------:R-:W-:Y:S01]  /*0810*/  @UP0 ULDC UR7, c[0x0][0xb40] ;  /* 0x0002d00000070ab9 */ /* 0x000fe20000000800 */
[----:B------:R-:W-:Y:S02]  /*0820*/  UIMAD.WIDE.U32 UR4, UR6, UR4, URZ ;  /* 0x00000004060472a5 */ /* 0x000fe4000f8e003f */
[----:B------:R-:W-:Y:S02]  /*0830*/  UMOV UR44, UR6 ;  /* 0x00000006002c7c82 */ /* 0x000fe40008000000 */
[----:B------:R-:W-:-:S04]  /*0840*/  @UP0 USHF.R.U32.HI UR44, URZ, UR7, UR5 ;  /* 0x000000073f2c0299 */ /* 0x000fc80008011605 */
[----:B------:R-:W-:Y:S02]  /*0850*/  UIADD3 UR4, -UR44, URZ, URZ ;  /* 0x0000003f2c047290 */ /* 0x000fe4000fffe13f */
[----:B------:R-:W-:Y:S02]  /*0860*/  ISETP.LE.AND P0, PT, RZ, UR44, PT ;  /* 0x0000002cff007c0c */ /* 0x000fe4000bf03270 */
[----:B------:R-:W-:-:S11]  /*0870*/  UIMAD UR43, UR43, UR4, UR6 ;  /* 0x000000042b2b72a4 */ /* 0x000fd6000f8e0206 */
[----:B------:R-:W-:Y:S05]  /*0880*/  @!P0 EXIT ;  /* 0x000000000000894d */ /* 0x000fea0003800000 */
[----:B------:R-:W-:Y:S01]  /*0890*/  ULDC UR8, c[0x0][0x280] ;  /* 0x0000a00000087ab9 */ /* 0x000fe20000000800 */
[----:B------:R-:W-:Y:S01]  /*08a0*/  ULDC UR9, c[0x0][0x290] ;  /* 0x0000a40000097ab9 */ /* 0x000fe20000000800 */
[----:B------:R-:W-:Y:S01]  /*08b0*/  UIMAD UR4, UR45, 0x50, UR8 ;  /* 0x000000502d0478a4 */ /* 0x000fe2000f8e0208 */
[----:B------:R-:W-:Y:S01]  /*08c0*/  PLOP3.LUT P0, PT, PT, PT, PT, 0x80, 0x0 ;  /* 0x000000000000781c */ /* 0x000fe20003f0f070 */
[----:B------:R-:W-:Y:S01]  /*08d0*/  ULDC UR6, c[0x0][0x74c] ;  /* 0x0001d30000067ab9 */ /* 0x000fe20000000800 */
[----:B------:R-:W-:Y:S01]  /*08e0*/  ULDC.64 UR46, c[0x0][0x208] ;  /* 0x00008200002e7ab9 */ /* 0x000fe20000000a00 */
[----:B------:R-:W-:Y:S01]  /*08f0*/  UIADD3 UR6, -UR6, UR4, -UR9 ;  /* 0x0000000406067290 */ /* 0x000fe2000fffe909 */
[----:B------:R-:W-:Y:S01]  /*0900*/  CS2R R134, SRZ ;  /* 0x0000000000867805 */ /* 0x000fe2000001ff00 */
[----:B------:R-:W-:Y:S01]  /*0910*/  UIADD3 UR4, UR8, 0x3f, URZ ;  /* 0x0000003f08047890 */ /* 0x000fe2000fffe03f */
[----:B------:R-:W-:Y:S01]  /*0920*/  CS2R R132, SRZ ;  /* 0x0000000000847805 */ /* 0x000fe2000001ff00 */
[----:B------:R-:W-:Y:S01]  /*0930*/  USHF.R.S32.HI UR7, URZ, 0x1f, UR6 ;  /* 0x0000001f3f077899 */ /* 0x000fe20008011406 */
[----:B------:R-:W-:Y:S01]  /*0940*/  CS2R R130, SRZ ;  /* 0x0000000000827805 */ /* 0x000fe2000001ff00 */
[----:B------:R-:W-:Y:S01]  /*0950*/  USHF.R.S32.HI UR5, URZ, 0x1f, UR4 ;  /* 0x0000001f3f057899 */ /* 0x000fe20008011404 */
[----:B------:R-:W-:Y:S01]  /*0960*/  CS2R R128, SRZ ;  /* 0x0000000000807805 */ /* 0x000fe2000001ff00 */
[----:B------:R-:W-:Y:S01]  /*0970*/  ULEA.HI UR7, UR7, UR6, URZ, 0x6 ;  /* 0x0000000607077291 */ /* 0x000fe2000f8f303f */
[----:B------:R-:W-:Y:S01]  /*0980*/  CS2R R94, SRZ ;  /* 0x00000000005e7805 */ /* 0x000fe2000001ff00 */
[----:B------:R-:W-:Y:S01]  /*0990*/  ULEA.HI UR5, UR5, UR4, URZ, 0x6 ;  /* 0x0000000405057291 */ /* 0x000fe2000f8f303f */
[----:B------:R-:W-:Y:S01]  /*09a0*/  CS2R R92, SRZ ;  /* 0x00000000005c7805 */ /* 0x000fe2000001ff00 */
[----:B------:R-:W-:Y:S01]  /*09b0*/  USHF.R.S32.HI UR7, URZ, 0x6, UR7 ;  /* 0x000000063f077899 */ /* 0x000fe20008011407 */
[----:B------:R-:W-:Y:S01]  /*09c0*/  CS2R R90, SRZ ;  /* 0x00000000005a7805 */ /* 0x000fe2000001ff00 */
[----:B------:R-:W-:Y:S01]  /*09d0*/  USHF.R.S32.HI UR40, URZ, 0x6, UR5 ;  /* 0x000000063f287899 */ /* 0x000fe20008011405 */
[----:B------:R-:W-:-:S02]  /*09e0*/  CS2R R88, SRZ ;  /* 0x0000000000587805 */ /* 0x000fc4000001ff00 */
[----:B------:R-:W-:Y:S02]  /*09f0*/  CS2R R126, SRZ ;  /* 0x00000000007e7805 */ /* 0x000fe4000001ff00 */
[----:B------:R-:W-:Y:S02]  /*0a00*/  CS2R R124, SRZ ;  /* 0x00000000007c7805 */ /* 0x000fe4000001ff00 */
[----:B------:R-:W-:Y:S02]  /*0a10*/  VIMNMX R5, RZ, UR7, !PT ;  /* 0x00000007ff057c48 */ /* 0x000fe4000ffe0100 */
[----:B------:R-:W-:Y:S02]  /*0a20*/  CS2R R122, SRZ ;  /* 0x00000000007a7805 */ /* 0x000fe4000001ff00 */
[----:B------:R-:W-:Y:S02]  /*0a30*/  CS2R R120, SRZ ;  /* 0x0000000000787805 */ /* 0x000fe4000001ff00 */
[----:B------:R-:W-:-:S02]  /*0a40*/  CS2R R86, SRZ ;  /* 0x0000000000567805 */ /* 0x000fc4000001ff00 */
[----:B------:R-:W-:Y:S02]  /*0a50*/  ISETP.LT.AND P1, PT, R5, UR40, PT ;  /* 0x0000002805007c0c */ /* 0x000fe4000bf21270 */
        /* <DEDUP_REMOVED lines=68> */
[----:B------:R-:W1:Y:S01]  /*0ea0*/  S2R R2, SR_CgaCtaId ;  /* 0x0000000000027919 */ /* 0x000e620000008800 */
[----:B------:R-:W-:Y:S01]  /*0eb0*/  MOV R17, 0x400 ;  /* 0x0000040000117802 */ /* 0x000fe20000000f00 */
[----:B------:R-:W2:Y:S01]  /*0ec0*/  LDC.64 R18, c[0x0][0x2d8] ;  /* 0x0000b600ff127b82 */ /* 0x000ea20000000a00 */
[----:B------:R-:W-:Y:S01]  /*0ed0*/  SHF.L.U32 R10, RZ, 0x1f, RZ ;  /* 0x0000001fff0a7819 */ /* 0x000fe200000006ff */
[----:B------:R-:W3:Y:S01]  /*0ee0*/  S2R R3, SR_TID.X ;  /* 0x0000000000037919 */ /* 0x000ee20000002100 */
[----:B-1----:R-:W-:-:S04]  /*0ef0*/  LEA R17, R2, R17, 0x18 ;  /* 0x0000001102117211 */ /* 0x002fc800078ec0ff */
[----:B------:R-:W1:Y:S01]  /*0f00*/  SYNCS.PHASECHK.TRANS64.TRYWAIT P0, [R17+URZ+0x31800], R10 ;  /* 0x0318000a110075a7 */ /* 0x000e62000800017f */
[----:B---3--:R-:W-:-:S05]  /*0f10*/  VIADD R2, R3, 0xffffff80 ;  /* 0xffffff8003027836 */ /* 0x008fca0000000000 */
[----:B------:R-:W-:-:S04]  /*0f20*/  SHF.R.S32.HI R3, RZ, 0x1f, R2 ;  /* 0x0000001fff037819 */ /* 0x000fc80000011402 */
[CC--:B------:R-:W-:Y:S02]  /*0f30*/  LEA.HI R4, R3.reuse, R2.reuse, RZ, 0x7 ;  /* 0x0000000203047211 */ /* 0x0c0fe400078f38ff */
[CC--:B------:R-:W-:Y:S02]  /*0f40*/  LEA.HI R8, R3.reuse, R2.reuse, RZ, 0x4 ;  /* 0x0000000203087211 */ /* 0x0c0fe400078f20ff */
[----:B------:R-:W-:Y:S02]  /*0f50*/  SHF.R.S32.HI R6, RZ, 0x7, R4 ;  /* 0x00000007ff067819 */ /* 0x000fe40000011404 */
[----:B------:R-:W-:Y:S02]  /*0f60*/  LOP3.LUT R9, R4, 0xffffff80, RZ, 0xc0, !PT ;  /* 0xffffff8004097812 */ /* 0x000fe400078ec0ff */
[----:B------:R-:W-:Y:S01]  /*0f70*/  LOP3.LUT R11, R8, 0xffffff0, RZ, 0xc0, !PT ;  /* 0x0ffffff0080b7812 */ /* 0x000fe200078ec0ff */
[----:B------:R3:W4:Y:S01]  /*0f80*/  SHFL.IDX PT, R7, R6, RZ, 0x1f ;  /* 0x00001fff06077589 */ /* 0x00072200000e0000 */
[----:B------:R-:W-:Y:S01]  /*0f90*/  LEA.HI R3, R3, R2, RZ, 0x5 ;  /* 0x0000000203037211 */ /* 0x000fe200078f28ff */
[----:B------:R-:W-:-:S02]  /*0fa0*/  IMAD.IADD R9, R2, 0x1, -R9 ;  /* 0x0000000102097824 */ /* 0x000fc400078e0a09 */
[----:B------:R-:W-:Y:S01]  /*0fb0*/  IMAD.IADD R11, R2, 0x1, -R11 ;  /* 0x00000001020b7824 */ /* 0x000fe200078e0a0b */
[--C-:B------:R-:W-:Y:S02]  /*0fc0*/  SHF.R.S32.HI R12, RZ, 0x5, R3.reuse ;  /* 0x00000005ff0c7819 */ /* 0x100fe40000011403 */
[----:B------:R-:W-:Y:S02]  /*0fd0*/  SHF.R.S32.HI R3, RZ, 0x1f, R3 ;  /* 0x0000001fff037819 */ /* 0x000fe40000011403 */
[----:B------:R-:W-:Y:S01]  /*0fe0*/  LEA.HI R2, R6, R6, RZ, 0x1 ;  /* 0x0000000606027211 */ /* 0x000fe200078f08ff */
[----:B-123--:R-:W-:Y:S06]  /*0ff0*/  @P0 BRA `(.L_x_698) ;  /* 0x0000000000080947 */ /* 0x00efec0003800000 */
[----:B------:R-:W1:Y:S02]  /*1000*/  SYNCS.PHASECHK.TRANS64.TRYWAIT P0, [R17+URZ+0x31800], R10 ;  /* 0x0318000a110075a7 */ /* 0x000e64000800017f */
[----:B-1----:R-:W-:Y:S05]  /*1010*/  @!P0 BRA `(.L_x_699) ;  /* 0x000000dc00648947 */ /* 0x002fea0003800000 */
.L_x_698:
[----:B------:R-:W2:Y:S01]  /*1020*/  LDC.64 R234, c[0x0][0x2e0] ;  /* 0x0000b800ffea7b82 */ /* 0x000ea20000000a00 */
[----:B------:R-:W-:Y:S01]  /*1030*/  LOP3.LUT R13, R2, 0x1ffffffe, RZ, 0xc0, !PT ;  /* 0x1ffffffe020d7812 */ /* 0x000fe200078ec0ff */
[C---:B------:R-:W-:Y:S01]  /*1040*/  IMAD R14, R6.reuse, 0x40, R11 ;  /* 0x00000040060e7824 */ /* 0x040fe200078e020b */
[--C-:B------:R-:W-:Y:S01]  /*1050*/  SHF.R.S32.HI R8, RZ, 0x1f, R9.reuse ;  /* 0x0000001fff087819 */ /* 0x100fe20000011409 */
[C---:B-1----:R-:W-:Y:S01]  /*1060*/  IMAD R10, R6.reuse, 0x800, R9 ;  /* 0x00000800060a7824 */ /* 0x042fe200078e0209 */
[----:B----4-:R-:W-:Y:S01]  /*1070*/  LEA.HI R2, R7, R7, RZ, 0x1 ;  /* 0x0000000707027211 */ /* 0x010fe200078f08ff */
[----:B------:R-:W-:Y:S01]  /*1080*/  IMAD.IADD R15, R6, 0x1, -R13 ;  /* 0x00000001060f7824 */ /* 0x000fe200078e0a0d */
[----:B------:R-:W-:Y:S01]  /*1090*/  LEA.HI R6, R8, R9, RZ, 0x2 ;  /* 0x0000000908067211 */ /* 0x000fe200078f10ff */
[----:B------:R-:W-:Y:S01]  /*10a0*/  USHF.R.S32.HI UR4, URZ, 0x1f, UR43 ;  /* 0x0000001f3f047899 */ /* 0x000fe2000801142b */
[----:B------:R-:W-:Y:S01]  /*10b0*/  LEA.HI R3, R3, R12, RZ, 0x2 ;  /* 0x0000000c03037211 */ /* 0x000fe200078f10ff */
[----:B------:R-:W-:Y:S01]  /*10c0*/  IMAD.MOV.U32 R232, RZ, RZ, RZ ;  /* 0x000000ffffe87224 */ /* 0x000fe200078e00ff */
[----:B------:R-:W-:Y:S01]  /*10d0*/  LOP3.LUT R4, R2, 0xfffffffe, RZ, 0xc0, !PT ;  /* 0xfffffffe02047812 */ /* 0x000fe200078ec0ff */
[----:B------:R-:W-:Y:S01]  /*10e0*/  IMAD.SHL.U32 R2, R10, 0x4, RZ ;  /* 0x000000040a027824 */ /* 0x000fe200078e00ff */
[--C-:B------:R-:W-:Y:S01]  /*10f0*/  SHF.R.S32.HI R10, RZ, 0x2, R6.reuse ;  /* 0x00000002ff0a7819 */ /* 0x100fe20000011406 */
[----:B------:R-:W-:Y:S01]  /*1100*/  IMAD.MOV.U32 R230, RZ, RZ, RZ ;  /* 0x000000ffffe67224 */ /* 0x000fe200078e00ff */
[----:B------:R-:W-:Y:S01]  /*1110*/  SHF.R.S32.HI R11, RZ, 0x1f, R6 ;  /* 0x0000001fff0b7819 */ /* 0x000fe20000011406 */
[----:B------:R-:W-:Y:S01]  /*1120*/  IMAD.IADD R4, R7, 0x1, -R4 ;  /* 0x0000000107047824 */ /* 0x000fe200078e0a04 */
[----:B------:R-:W-:-:S02]  /*1130*/  LOP3.LUT R13, R3, 0xfffffc, RZ, 0xc0, !PT ;  /* 0x00fffffc030d7812 */ /* 0x000fc400078ec0ff */
[----:B------:R-:W-:Y:S02]  /*1140*/  CS2R R134, SRZ ;  /* 0x0000000000867805 */ /* 0x000fe4000001ff00 */
[----:B------:R-:W-:Y:S02]  /*1150*/  LEA.HI R11, R11, R10, RZ, 0x3 ;  /* 0x0000000a0b0b7211 */ /* 0x000fe400078f18ff */
[----:B------:R-:W-:Y:S02]  /*1160*/  CS2R R132, SRZ ;  /* 0x0000000000847805 */ /* 0x000fe4000001ff00 */
[----:B------:R-:W-:Y:S01]  /*1170*/  LOP3.LUT R6, R6, 0x7ffffffc, RZ, 0xc0, !PT ;  /* 0x7ffffffc06067812 */ /* 0x000fe200078ec0ff */
[----:B------:R-:W-:Y:S01]  /*1180*/  IMAD.IADD R13, R12, 0x1, -R13 ;  /* 0x000000010c0d7824 */ /* 0x000fe200078e0a0d */
[----:B------:R-:W-:Y:S01]  /*1190*/  SHF.R.S32.HI R3, RZ, 0x1f, R2 ;  /* 0x0000001fff037819 */ /* 0x000fe20000011402 */
[----:B------:R-:W-:Y:S01]  /*11a0*/  IMAD R12, R18, UR4, RZ ;  /* 0x00000004120c7c24 */ /* 0x000fe2000f8e02ff */
[----:B------:R-:W-:Y:S01]  /*11b0*/  LOP3.LUT R11, R11, 0xfffffff8, RZ, 0xc0, !PT ;  /* 0xfffffff80b0b7812 */ /* 0x000fe200078ec0ff */
[----:B------:R-:W-:Y:S01]  /*11c0*/  USHF.R.S32.HI UR4, URZ, 0x1f, UR44 ;  /* 0x0000001f3f047899 */ /* 0x000fe2000801142c */
[----:B------:R-:W-:Y:S01]  /*11d0*/  IMAD.IADD R6, R9, 0x1, -R6 ;  /* 0x0000000109067824 */ /* 0x000fe200078e0a06 */
[----:B------:R-:W-:Y:S01]  /*11e0*/  LEA.HI R8, R8, R9, RZ, 0x5 ;  /* 0x0000000908087211 */ /* 0x000fe200078f28ff */
[----:B------:R-:W-:Y:S01]  /*11f0*/  IMAD.WIDE.U32 R2, R18, UR43, R2 ;  /* 0x0000002b12027c25 */ /* 0x000fe2000f8e0002 */
[----:B------:R-:W-:-:S02]  /*1200*/  LOP3.LUT R233, R0, 0x1, RZ, 0xfc, !PT ;  /* 0x0000000100e97812 */ /* 0x000fc400078efcff */
[----:B------:R-:W-:Y:S02]  /*1210*/  CS2R R130, SRZ ;  /* 0x0000000000827805 */ /* 0x000fe4000001ff00 */
[----:B------:R-:W-:Y:S01]  /*1220*/  SHF.R.S32.HI R8, RZ, 0x5, R8 ;  /* 0x00000005ff087819 */ /* 0x000fe20000011408 */
[----:B------:R-:W-:Y:S01]  /*1230*/  IMAD R7, R19, UR43, R12 ;  /* 0x0000002b13077c24 */ /* 0x000fe2000f8e020c */
[----:B------:R-:W-:Y:S01]  /*1240*/  CS2R R128, SRZ ;  /* 0x0000000000807805 */ /* 0x000fe2000001ff00 */
[----:B------:R-:W-:Y:S01]  /*1250*/  IMAD.IADD R11, R10, 0x1, -R11 ;  /* 0x000000010a0b7824 */ /* 0x000fe200078e0a0b */
[----:B------:R-:W-:Y:S01]  /*1260*/  CS2R R126, SRZ ;  /* 0x00000000007e7805 */ /* 0x000fe2000001ff00 */
[----:B------:R-:W-:Y:S01]  /*1270*/  IMAD R6, R15, 0x4, R6 ;  /* 0x000000040f067824 */ /* 0x000fe200078e0206 */
[----:B------:R-:W-:Y:S01]  /*1280*/  CS2R R124, SRZ ;  /* 0x00000000007c7805 */ /* 0x000fe2000001ff00 */
[----:B--2---:R-:W-:Y:S01]  /*1290*/  IMAD R10, R234, UR4, RZ ;  /* 0x00000004ea0a7c24 */ /* 0x004fe2000f8e02ff */
[----:B------:R-:W-:Y:S01]  /*12a0*/  UIMAD UR4, UR45, -0x50, UR9 ;  /* 0xffffffb02d0478a4 */ /* 0x000fe2000f8e0209 */
[----:B------:R-:W-:Y:S01]  /*12b0*/  IMAD.IADD R3, R3, 0x1, R7 ;  /* 0x0000000103037824 */ /* 0x000fe200078e0207 */
[----:B------:R-:W-:Y:S01]  /*12c0*/  CS2R R122, SRZ ;  /* 0x00000000007a7805 */ /* 0x000fe2000001ff00 */
[----:B------:R-:W-:Y:S01]  /*12d0*/  IMAD.SHL.U32 R236, R6, 0x2, RZ ;  /* 0x0000000206ec7824 */ /* 0x000fe200078e00ff */
[----:B------:R-:W-:Y:S01]  /*12e0*/  UIADD3 UR5, UR4, 0x1, -UR8 ;  /* 0x0000000104057890 */ /* 0x000fe2000fffe808 */
[----:B------:R-:W-:Y:S01]  /*12f0*/  IMAD R7, R235, UR44, R10 ;  /* 0x0000002ceb077c24 */ /* 0x000fe2000f8e020a */
[----:B------:R-:W-:Y:S01]  /*1300*/  CS2R R120, SRZ ;  /* 0x0000000000787805 */ /* 0x000fe2000001ff00 */
[----:B------:R-:W-:Y:S01]  /*1310*/  IMAD.WIDE.U32 R234, R234, UR44, R2 ;  /* 0x0000002ceaea7c25 */ /* 0x000fe2000f8e0002 */
[----:B------:R-:W-:-:S02]  /*1320*/  IADD3 R6, -R236, UR4, RZ ;  /* 0x00000004ec067c10 */ /* 0x000fc4000fffe1ff */
[----:B------:R-:W-:Y:S02]  /*1330*/  CS2R R118, SRZ ;  /* 0x0000000000767805 */ /* 0x000fe4000001ff00 */
[----:B------:R-:W-:Y:S01]  /*1340*/  CS2R R116, SRZ ;  /* 0x0000000000747805 */ /* 0x000fe2000001ff00 */
[----:B------:R-:W-:Y:S01]  /*1350*/  IMAD.MOV.U32 R3, RZ, RZ, R5 ;  /* 0x000000ffff037224 */ /* 0x000fe200078e0005 */
[----:B------:R-:W-:Y:S01]  /*1360*/  CS2R R114, SRZ ;  /* 0x0000000000727805 */ /* 0x000fe2000001ff00 */
[----:B------:R-:W-:Y:S01]  /*1370*/  IMAD.IADD R5, R235, 0x1, R7 ;  /* 0x00000001eb057824 */ /* 0x000fe200078e0207 */
[----:B------:R1:W-:Y:S01]  /*1380*/  STL [R1], R6 ;  /* 0x0000000601007387 */ /* 0x0003e20000100800 */
[----:B------:R-:W-:Y:S01]  /*1390*/  IMAD R13, R13, 0x10, R14 ;  /* 0x000000100d0d7824 */ /* 0x000fe200078e020e */
[----:B------:R-:W-:Y:S01]  /*13a0*/  CS2R R112, SRZ ;  /* 0x0000000000707805 */ /* 0x000fe2000001ff00 */
[----:B------:R-:W-:Y:S01]  /*13b0*/  IMAD R231, R8, 0x10, R11 ;  /* 0x0000001008e77824 */ /* 0x000fe200078e020b */
[----:B------:R1:W-:Y:S01]  /*13c0*/  STL [R1+0x4], R5 ;  /* 0x0000040501007387 */ /* 0x0003e20000100800 */
[----:B------:R-:W-:Y:S01]  /*13d0*/  IMAD.SHL.U32 R0, R13, 0x8, RZ ;  /* 0x000000080d007824 */ /* 0x000fe200078e00ff */
[----:B------:R-:W-:Y:S01]  /*13e0*/  CS2R R110, SRZ ;  /* 0x00000000006e7805 */ /* 0x000fe2000001ff00 */
        /* <DEDUP_REMOVED lines=67> */
[----:B------:R-:W-:Y:S01]  /*1820*/  CS2R R136, SRZ ;  /* 0x0000000000887805 */ /* 0x000fe2000001ff00 */
[----:B------:R-:W-:Y:S01]  /*1830*/  IMAD R0, R0, 0x2, R17 ;  /* 0x0000000200007824 */ /* 0x000fe200078e0211 */
[----:B-1----:R-:W-:-:S07]  /*1840*/  IADD3 R236, -R236, UR5, RZ ;  /* 0x00000005ecec7c10 */ /* 0x002fce000fffe1ff */
.L_x_710:
[----:B------:R-:W-:-:S13]  /*1850*/  ISETP.NE.AND P0, PT, R233, 0x3, PT ;  /* 0x00000003e900780c */ /* 0x000fda0003f05270 */
[----:B-1----:R-:W-:Y:S05]  /*1860*/  @!P0 BRA `(.L_x_700) ;  /* 0x0000000000048947 */ /* 0x002fea0003800000 */
[----:B------:R-:W-:Y:S01]  /*1870*/  BPT.TRAP 0x1 ;  /* 0x000000040000795c */ /* 0x000fe20000300000 */
.L_x_700:
[----:B------:R-:W-:Y:S01]  /*1880*/  IMAD R16, R2, 0x8, R17 ;  /* 0x0000000802107824 */ /* 0x000fe200078e0211 */
[----:B------:R-:W-:-:S04]  /*1890*/  SHF.L.U32 R9, R232, 0x1f, RZ ;  /* 0x0000001fe8097819 */ /* 0x000fc800000006ff */
[----:B------:R1:W2:Y:S01]  /*18a0*/  SYNCS.PHASECHK.TRANS64.TRYWAIT P1, [R16+URZ+0x31810], R9 ;  /* 0x03181009100075a7 */ /* 0x0002a2000802017f */
[----:B------:R-:W-:Y:S05]  /*18b0*/  @!P0 BRA `(.L_x_701) ;  /* 0x0000000000048947 */ /* 0x000fea0003800000 */
[----:B------:R-:W-:Y:S01]  /*18c0*/  BPT.TRAP 0x1 ;  /* 0x000000040000795c */ /* 0x000fe20000300000 */
.L_x_701:
        /* <DEDUP_REMOVED lines=12> */
.L_x_702:
        /* <DEDUP_REMOVED lines=596> */
.L_x_704:
[----:B------:R-:W-:-:S04]  /*3ed0*/  SHF.L.U32 R8, R230, 0x1f, RZ ;  /* 0x0000001fe6087819 */ /* 0x000fc800000006ff */
[----:B------:R4:W1:Y:S01]  /*3ee0*/  SYNCS.PHASECHK.TRANS64.TRYWAIT P1, [R17+URZ+0x31830], R8 ;  /* 0x03183008110075a7 */ /* 0x000862000802017f */
[----:B------:R-:W-:Y:S05]  /*3ef0*/  @!P0 BRA `(.L_x_705) ;  /* 0x0000000000048947 */ /* 0x000fea0003800000 */
[----:B------:R-:W-:Y:S01]  /*3f00*/  BPT.TRAP 0x1 ;  /* 0x000000040000795c */ /* 0x000fe20000300000 */
.L_x_705:
[----:B------:R-:W5:Y:S01]  /*3f10*/  LDL R7, [R1] ;  /* 0x0000000001077983 */ /* 0x000f620000100800 */
[----:B-1----:R-:W-:Y:S02]  /*3f20*/  VIADD R6, R5, 0xa000 ;  /* 0x0000a00005067836 */ /* 0x002fe40000000000 */
[----:B------:R-:W-:Y:S02]  /*3f30*/  VIADD R5, R17, 0x24100 ;  /* 0x0002410011057836 */ /* 0x000fe40000000000 */
[----:B------:R-:W-:Y:S01]  /*3f40*/  IMAD R11, R3, 0x40, R231 ;  /* 0x00000040030b7824 */ /* 0x000fe200078e02e7 */
[----:B------:R-:W-:Y:S02]  /*3f50*/  SHF.R.U32.HI R12, RZ, 0x4, R6 ;  /* 0x00000004ff0c7819 */ /* 0x000fe40000011606 */
[----:B------:R-:W-:Y:S02]  /*3f60*/  SHF.R.U32.HI R13, RZ, 0x4, R5 ;  /* 0x00000004ff0d7819 */ /* 0x000fe40000011605 */
[----:B-----5:R-:W-:Y:S01]  /*3f70*/  VIADDMNMX R14, R11, R236, R7, PT ;  /* 0x000000ec0b0e7246 */ /* 0x020fe20003800107 */
[----:B------:R-:W-:Y:S06]  /*3f80*/  @P1 BRA `(.L_x_706) ;  /* 0x0000000000081947 */ /* 0x000fec0003800000 */
[----:B------:R-:W1:Y:S02]  /*3f90*/  SYNCS.PHASECHK.TRANS64.TRYWAIT P1, [R17+URZ+0x31830], R8 ;  /* 0x03183008110075a7 */ /* 0x000e64000802017f */
[----:B-1----:R-:W-:Y:S05]  /*3fa0*/  @!P1 BRA `(.L_x_707) ;  /* 0x000000ac00a89947 */ /* 0x002fea0003800000 */
.L_x_706:
[----:B------:R-:W-:Y:S01]  /*3fb0*/  LOP3.LUT R23, R12, 0x3fff, RZ, 0xc0, !PT ;  /* 0x00003fff0c177812 */ /* 0x000fe200078ec0ff */
[----:B------:R-:W5:Y:S01]  /*3fc0*/  LDL R224, [R1] ;  /* 0x0000000001e07983 */ /* 0x000f620000100800 */
[----:B------:R-:W-:Y:S01]  /*3fd0*/  LOP3.LUT R13, R13, 0x3fff, RZ, 0xc0, !PT ;  /* 0x00003fff0d0d7812 */ /* 0x000fe200078ec0ff */
[----:B------:R-:W-:Y:S01]  /*3fe0*/  WARPGROUP.ARRIVE ;  /* 0x00000000000079c5 */ /* 0x000fe20000000000 */
[----:B------:R-:W-:Y:S01]  /*3ff0*/  LOP3.LUT R23, R23, 0x10000, RZ, 0xfc, !PT ;  /* 0x0001000017177812 */ /* 0x000fe200078efcff */
[----:B------:R-:W-:Y:S01]  /*4000*/  UMOV UR5, 0x40000040 ;  /* 0x4000004000057882 */ /* 0x000fe20000000000 */
[----:B------:R-:W-:Y:S01]  /*4010*/  LOP3.LUT R18, R13, 0x10000, RZ, 0xfc, !PT ;  /* 0x000100000d127812 */ /* 0x000fe200078efcff */
[----:B------:R-:W-:Y:S01]  /*4020*/  UMOV UR7, 0x40000000 ;  /* 0x4000000000077882 */ /* 0x000fe20000000000 */
[C---:B------:R-:W-:Y:S01]  /*4030*/  R2UR UR6, R23.reuse ;  /* 0x00000000170672ca */ /* 0x040fe200000e0000 */
[C---:B------:R-:W-:Y:S01]  /*4040*/  VIADD R13, R23.reuse, 0x80 ;  /* 0x00000080170d7836 */ /* 0x040fe20000000000 */
[----:B------:R-:W-:Y:S01]  /*4050*/  R2UR UR4, R18 ;  /* 0x00000000120472ca */ /* 0x000fe200000e0000 */
[----:B------:R-:W-:Y:S01]  /*4060*/  VIADD R19, R23, 0x2 ;  /* 0x0000000217137836 */ /* 0x000fe20000000000 */
[----:B------:R-:W-:-:S02]  /*4070*/  ISETP.GT.AND P3, PT, R14, RZ, PT ;  /* 0x000000ff0e00720c */ /* 0x000fc40003f64270 */
[----:B------:R-:W-:Y:S01]  /*4080*/  R2UR UR8, R13 ;  /* 0x000000000d0872ca */ /* 0x000fe200000e0000 */
[----:B------:R-:W-:Y:S01]  /*4090*/  VIADD R13, R23, 0x180 ;  /* 0x00000180170d7836 */ /* 0x000fe20000000000 */
[C---:B------:R-:W-:Y:S02]  /*40a0*/  ISETP.GT.AND P2, PT, R14.reuse, 0x1, PT ;  /* 0x000000010e00780c */ /* 0x040fe40003f44270 */
[C---:B------:R-:W-:Y:S02]  /*40b0*/  ISETP.GT.AND P6, PT, R14.reuse, 0x10, PT ;  /* 0x000000100e00780c */ /* 0x040fe40003fc4270 */
[----:B------:R-:W-:Y:S02]  /*40c0*/  ISETP.GT.AND P5, PT, R14, 0x11, PT ;  /* 0x000000110e00780c */ /* 0x000fe40003fa4270 */
[----:B------:R-:W-:Y:S01]  /*40d0*/  FSEL R24, R24, -INF , P3 ;  /* 0xff80000018187808 */ /* 0x000fe20001800000 */
[----:B------:R-:W-:Y:S01]  /*40e0*/  HGMMA.64x8x16.F32 R44, gdesc[UR4], RZ, !UPT, gsb0 ;  /* 0x00000000042c79f0 */ /* 0x000fe2000c0008ff */
[----:B------:R-:W-:Y:S01]  /*40f0*/  UMOV UR7, 0x40000000 ;  /* 0x4000000000077882 */ /* 0x000fe20000000000 */
[----:B------:R-:W-:Y:S01]  /*4100*/  FSEL R12, R25, -INF , P2 ;  /* 0xff800000190c7808 */ /* 0x000fe20001000000 */
[----:B------:R-:W-:Y:S01]  /*4110*/  VIADD R25, R18, 0x2 ;  /* 0x0000000212197836 */ /* 0x000fe20000000000 */
[----:B------:R-:W-:Y:S01]  /*4120*/  UMOV UR6, UR8 ;  /* 0x0000000800067c82 */ /* 0x000fe20008000000 */
[----:B------:R-:W-:-:S02]  /*4130*/  FSEL R28, R28, -INF , P6 ;  /* 0xff8000001c1c7808 */ /* 0x000fc40003000000 */
[----:B------:R-:W-:Y:S02]  /*4140*/  FSEL R22, R29, -INF , P5 ;  /* 0xff8000001d167808 */ /* 0x000fe40002800000 */
[C---:B------:R-:W-:Y:S02]  /*4150*/  ISETP.GT.AND P1, PT, R14.reuse, 0x20, PT ;  /* 0x000000200e00780c */ /* 0x040fe40003f24270 */
[C---:B------:R-:W-:Y:S02]  /*4160*/  ISETP.GT.AND P4, PT, R14.reuse, 0x21, PT ;  /* 0x000000210e00780c */ /* 0x040fe40003f84270 */
[C---:B------:R-:W-:Y:S02]  /*4170*/  ISETP.GT.AND P3, PT, R14.reuse, 0x30, PT ;  /* 0x000000300e00780c */ /* 0x040fe40003f64270 */
[C---:B------:R-:W-:Y:S02]  /*4180*/  ISETP.GT.AND P2, PT, R14.reuse, 0x31, PT ;  /* 0x000000310e00780c */ /* 0x040fe40003f44270 */
[----:B------:R-:W-:-:S02]  /*4190*/  ISETP.GT.AND P6, PT, R14, 0x40, PT ;  /* 0x000000400e00780c */ /* 0x000fc40003fc4270 */
[----:B------:R-:W-:Y:S01]  /*41a0*/  ISETP.GT.AND P5, PT, R14, 0x41, PT ;  /* 0x000000410e00780c */ /* 0x000fe20003fa4270 */
[----:B------:R-:W-:Y:S01]  /*41b0*/  VIADD R14, R23, 0x100 ;  /* 0x00000100170e7836 */ /* 0x000fe20000000000 */
[----:B------:R-:W-:Y:S01]  /*41c0*/  R2UR UR10, R13 ;  /* 0x000000000d0a72ca */ /* 0x000fe200000e0000 */
[----:B------:R-:W-:Y:S01]  /*41d0*/  VIADD R13, R23, 0x82 ;  /* 0x00000082170d7836 */ /* 0x000fe20000000000 */
[----:B------:R-:W-:Y:S02]  /*41e0*/  R2UR UR12, R19 ;  /* 0x00000000130c72ca */ /* 0x000fe400000e0000 */
[----:B------:R-:W-:Y:S01]  /*41f0*/  R2UR UR9, R14 ;  /* 0x000000000e0972ca */ /* 0x000fe200000e0000 */
[----:B------:R-:W-:Y:S01]  /*4200*/  VIADD R14, R23, 0x200 ;  /* 0x00000200170e7836 */ /* 0x000fe20000000000 */
[----:B------:R-:W-:Y:S02]  /*4210*/  R2UR UR13, R25 ;  /* 0x00000000190d72ca */ /* 0x000fe400000e0000 */
[----:B------:R-:W-:Y:S01]  /*4220*/  R2UR UR14, R13 ;  /* 0x000000000d0e72ca */ /* 0x000fe200000e0000 */
[----:B------:R-:W-:Y:S01]  /*4230*/  VIADD R13, R23, 0x102 ;  /* 0x00000102170d7836 */ /* 0x000fe20000000000 */
[----:B------:R-:W-:-:S02]  /*4240*/  R2UR UR11, R14 ;  /* 0x000000000e0b72ca */ /* 0x000fc400000e0000 */
[----:B------:R-:W-:Y:S02]  /*4250*/  IADD3 R14, R236, 0x8, R11 ;  /* 0x00000008ec0e7810 */ /* 0x000fe40007ffe00b */
[----:B------:R-:W-:Y:S01]  /*4260*/  R2UR UR8, R13 ;  /* 0x000000000d0872ca */ /* 0x000fe200000e0000 */
[----:B------:R-:W-:Y:S01]  /*4270*/  VIADD R13, R23, 0x182 ;  /* 0x00000182170d7836 */ /* 0x000fe20000000000 */
[----:B------:R-:W-:Y:S02]  /*4280*/  MOV R7, UR45 ;  /* 0x0000002d00077c02 */ /* 0x000fe40008000f00 */
[----:B------:R-:W-:Y:S02]  /*4290*/  MOV R6, UR44 ;  /* 0x0000002c00067c02 */ /* 0x000fe40008000f00 */
[----:B------:R-:W-:Y:S02]  /*42a0*/  MOV R21, UR43 ;  /* 0x0000002b00157c02 */ /* 0x000fe40008000f00 */
[----:B------:R-:W-:-:S02]  /*42b0*/  MOV R20, UR40 ;  /* 0x0000002800147c02 */ /* 0x000fc40008000f00 */
[----:B----4-:R-:W-:Y:S02]  /*42c0*/  MOV R8, UR46 ;  /* 0x0000002e00087c02 */ /* 0x010fe40008000f00 */
[----:B------:R-:W-:Y:S01]  /*42d0*/  MOV R9, UR47 ;  /* 0x0000002f00097c02 */ /* 0x000fe20008000f00 */
        /* <DEDUP_REMOVED lines=35> */
[----:B------:R-:W-:Y:S01]  /*4510*/  WARPGROUP.ARRIVE ;  /* 0x00000000000079c5 */ /* 0x000fe20000000000 */
[----:B------:R-:W-:Y:S01]  /*4520*/  VIADD R11, R23, 0x904 ;  /* 0x00000904170b7836 */ /* 0x000fe20000000000 */
[----:B-----5:R-:W-:-:S04]  /*4530*/  VIMNMX R14, R224, R14, PT ;  /* 0x0000000ee00e7248 */ /* 0x020fc80003fe0100 */
[----:B------:R-:W-:Y:S01]  /*4540*/  HGMMA.64x8x16.F32 R44, gdesc[UR4], R44, gsb0 ;  /* 0x00000000042c79f0 */ /* 0x000fe2000800082c */
[----:B------:R-:W-:Y:S01]  /*4550*/  UMOV UR6, UR14 ;  /* 0x0000000e00067c82 */ /* 0x000fe20008000000 */
[----:B------:R-:W-:Y:S01]  /*4560*/  UMOV UR7, 0x40000000 ;  /* 0x4000000000077882 */ /* 0x000fe20000000000 */
[----:B------:R-:W-:Y:S01]  /*4570*/  FSEL R32, R32, -INF , P1 ;  /* 0xff80000020207808 */ /* 0x000fe20000800000 */
[----:B------:R-:W-:Y:S01]  /*4580*/  UMOV UR57, 0x40000040 ;  /* 0x4000004000397882 */ /* 0x000fe20000000000 */
[----:B------:R-:W-:Y:S01]  /*4590*/  FSEL R36, R36, -INF , P3 ;  /* 0xff80000024247808 */ /* 0x000fe20001800000 */
[----:B------:R-:W-:Y:S01]  /*45a0*/  UMOV UR59, 0x40 ;  /* 0x00000040003b7882 */ /* 0x000fe20000000000 */
[----:B------:R-:W-:Y:S01]  /*45b0*/  FSEL R40, R40, -INF , P6 ;  /* 0xff80000028287808 */ /* 0x000fe20003000000 */
[----:B------:R-:W-:Y:S01]  /*45c0*/  UMOV UR23, 0x40 ;  /* 0x0000004000177882 */ /* 0x000fe20000000000 */
        /* <DEDUP_REMOVED lines=9> */
[----:B------:R-:W4:Y:S01]  /*4660*/  LDL R224, [R1+0x4] ;  /* 0x0000040001e07983 */ /* 0x000f220000100800 */
[----:B------:R-:W-:-:S02]  /*4670*/  WARPGROUP.DEPBAR.LE gsb0, 0x0 ;  /* 0x00008000000079c5 */ /* 0x000fc40000010000 */
        /* <DEDUP_REMOVED lines=454> */
[----:B------:R-:W-:Y:S02]  /*62e0*/  WARPGROUP.DEPBAR.LE gsb0, 0x0 ;  /* 0x00008000000079c5 */ /* 0x000fe40000010000 */
[----:B------:R-:W-:-:S06]  /*62f0*/  WARPGROUP.ARRIVE ;  /* 0x00000000000079c5 */ /* 0x000fcc0000000000 */
[----:B------:R-:W-:Y:S01]  /*6300*/  HGMMA.64x8x16.F32 R220, gdesc[UR4], R220, gsb0 ;  /* 0x0000000004dc79f0 */ /* 0x000fe200080008dc */
[----:B------:R-:W-:Y:S01]  /*6310*/  UMOV UR6, UR10 ;  /* 0x0000000a00067c82 */ /* 0x000fe20008000000 */
[----:B------:R-:W-:Y:S01]  /*6320*/  UMOV UR7, 0x40000000 ;  /* 0x4000000000077882 */ /* 0x000fe20000000000 */
[----:B------:R-:W-:Y:S01]  /*6330*/  UMOV UR4, UR12 ;  /* 0x0000000c00047c82 */ /* 0x000fe20008000000 */
[----:B------:R-:W-:Y:S01]  /*6340*/  UMOV UR5, 0x40000040 ;  /* 0x4000004000057882 */ /* 0x000fe20000000000 */
[----:B------:R-:W-:Y:S01]  /*6350*/  VIADD R13, R23, 0x984 ;  /* 0x00000984170d7836 */ /* 0x000fe20000000000 */
[----:B------:R-:W-:Y:S01]  /*6360*/  ISETP.GT.AND P1, PT, R14, RZ, PT ;  /* 0x000000ff0e00720c */ /* 0x000fe20003f24270 */
[----:B------:R-:W-:Y:S01]  /*6370*/  VIADD R18, R18, 0x606 ;  /* 0x0000060612127836 */ /* 0x000fe20000000000 */
[----:B------:R-:W-:Y:S01]  /*6380*/  ULDC UR12, c[0x0][0x744] ;  /* 0x0001d100000c7ab9 */ /* 0x000fe20000000800 */
        /* <DEDUP_REMOVED lines=41> */
[----:B------:R-:W-:-:S12]  /*6620*/  UMOV UR7, 0x40000000 ;  /* 0x4000000000077882 */ /* 0x000fd80000000000 */
[----:B------:R-:W-:Y:S01]  /*6630*/  UMOV UR6, UR8 ;  /* 0x0000000800067c82 */ /* 0x000fe20008000000 */
        /* <DEDUP_REMOVED lines=10> */
[----:B------:R-:W-:-:S05]  /*66e0*/  VIADD R18, R23, 0x786 ;  /* 0x0000078617127836 */ /* 0x000fca0000000000 */
[----:B------:R-:W-:Y:S01]  /*66f0*/  R2UR UR6, R18 ;  /* 0x00000000120672ca */ /* 0x000fe200000e0000 */
[----:B------:R-:W-:Y:S01]  /*6700*/  UMOV UR5, 0x40000040 ;  /* 0x4000004000057882 */ /* 0x000fe20000000000 */
[----:B------:R-:W-:Y:S01]  /*6710*/  UMOV UR7, 0x40000000 ;  /* 0x4000000000077882 */ /* 0x000fe20000000000 */
[----:B------:R-:W-:Y:S01]  /*6720*/  FSEL R25, R26, -INF , P1 ;  /* 0xff8000001a197808 */ /* 0x000fe20000800000 */
[----:B--2---:R-:W-:Y:S01]  /*6730*/  FFMA.FTZ R11, R24, UR12, -R15 ;  /* 0x0000000c180b7c23 */ /* 0x004fe2000801080f */
[----:B------:R-:W-:Y:S01]  /*6740*/  ISETP.GT.AND P1, PT, R14, 0x1, PT ;  /* 0x000000010e00780c */ /* 0x000fe20003f24270 */
[----:B------:R-:W-:Y:S02]  /*6750*/  WARPGROUP.DEPBAR.LE gsb0, 0x0 ;  /* 0x00008000000079c5 */ /* 0x000fe40000010000 */
[----:B------:R-:W-:-:S06]  /*6760*/  WARPGROUP.ARRIVE ;  /* 0x00000000000079c5 */ /* 0x000fcc0000000000 */
[----:B------:R-:W-:Y:S01]  /*6770*/  HGMMA.64x8x16.F32 R44, gdesc[UR4], R44, gsb0 ;  /* 0x00000000042c79f0 */ /* 0x000fe2000800082c */
[----:B------:R-:W-:Y:S02]  /*6780*/  FSEL R24, R33, -INF , P4 ;  /* 0xff80000021187808 */ /* 0x000fe40002000000 */
[----:B------:R-:W-:-:S03]  /*6790*/  FSEL R29, R27, -INF , P1 ;  /* 0xff8000001b1d7808 */ /* 0x000fc60000800000 */
[----:B------:R-:W-:Y:S01]  /*67a0*/  FFMA.FTZ R27, R24, UR12, -R15 ;  /* 0x0000000c181b7c23 */ /* 0x000fe2000801080f */
[----:B------:R-:W-:-:S05]  /*67b0*/  VIADD R24, R23, 0x806 ;  /* 0x0000080617187836 */ /* 0x000fca0000000000 */
[----:B------:R-:W-:Y:S01]  /*67c0*/  R2UR UR8, R24 ;  /* 0x00000000180872ca */ /* 0x000fe200000e0000 */
[----:B------:R-:W-:-:S12]  /*67d0*/  UMOV UR7, 0x40000000 ;  /* 0x4000000000077882 */ /* 0x000fd80000000000 */
[----:B------:R-:W-:Y:S01]  /*67e0*/  UMOV UR6, UR8 ;  /* 0x0000000800067c82 */ /* 0x000fe20008000000 */
[----:B------:R-:W-:Y:S02]  /*67f0*/  WARPGROUP.DEPBAR.LE gsb0, 0x0 ;  /* 0x00008000000079c5 */ /* 0x000fe40000010000 */
[----:B------:R-:W-:-:S06]  /*6800*/  WARPGROUP.ARRIVE ;  /* 0x00000000000079c5 */ /* 0x000fcc0000000000 */
[----:B------:R-:W-:Y:S01]  /*6810*/  HGMMA.64x8x16.F32 R48, gdesc[UR4], R48, gsb0 ;  /* 0x00000000043079f0 */ /* 0x000fe20008000830 */
[----:B------:R-:W-:-:S05]  /*6820*/  VIADD R24, R23, 0x886 ;  /* 0x0000088617187836 */ /* 0x000fca0000000000 */
[----:B------:R-:W-:Y:S01]  /*6830*/  R2UR UR9, R24 ;  /* 0x00000000180972ca */ /* 0x000fe200000e0000 */
[----:B------:R-:W-:-:S12]  /*6840*/  UMOV UR7, 0x40000000 ;  /* 0x4000000000077882 */ /* 0x000fd80000000000 */
[----:B------:R-:W-:Y:S01]  /*6850*/  UMOV UR6, UR9 ;  /* 0x0000000900067c82 */ /* 0x000fe20008000000 */
[----:B------:R-:W-:Y:S02]  /*6860*/  WARPGROUP.DEPBAR.LE gsb0, 0x0 ;  /* 0x00008000000079c5 */ /* 0x000fe40000010000 */
[----:B------:R-:W-:-:S06]  /*6870*/  WARPGROUP.ARRIVE ;  /* 0x00000000000079c5 */ /* 0x000fcc0000000000 */
[----:B------:R-:W-:Y:S01]  /*6880*/  HGMMA.64x8x16.F32 R52, gdesc[UR4], R52, gsb0 ;  /* 0x00000000043479f0 */ /* 0x000fe20008000834 */
[----:B------:R-:W-:Y:S02]  /*6890*/  ISETP.GT.AND P1, PT, R14, 0x10, PT ;  /* 0x000000100e00780c */ /* 0x000fe40003f24270 */
        /* <DEDUP_REMOVED lines=17> */
[--C-:B------:R-:W-:Y:S01]  /*69b0*/  FFMA.FTZ R19, R28, UR12, -R15.reuse ;  /* 0x0000000c1c137c23 */ /* 0x100fe2000801080f */
[----:B------:R-:W-:Y:S01]  /*69c0*/  FSEL R28, R41, -INF , P5 ;  /* 0xff800000291c7808 */ /* 0x000fe20002800000 */
[----:B------:R-:W-:Y:S01]  /*69d0*/  FFMA.FTZ R13, R32, UR12, -R15 ;  /* 0x0000000c200d7c23 */ /* 0x000fe2000801080f */
[----:B------:R-:W-:Y:S01]  /*69e0*/  ISETP.GT.AND P1, PT, R14, 0x11, PT ;  /* 0x000000110e00780c */ /* 0x000fe20003f24270 */
[----:B------:R-:W-:Y:S02]  /*69f0*/  IMAD R32, R231, 0x4, R17 ;  /* 0x00000004e7207824 */ /* 0x000fe400078e0211 */
[----:B------:R-:W-:Y:S01]  /*6a00*/  FFMA.FTZ R28, R28, UR12, -R15 ;  /* 0x0000000c1c1c7c23 */ /* 0x000fe2000801080f */
[----:B------:R-:W-:Y:S02]  /*6a10*/  FSEL R31, R31, -INF , P1 ;  /* 0xff8000001f1f7808 */ /* 0x000fe40000800000 */
[C---:B------:R-:W-:Y:S01]  /*6a20*/  ISETP.GT.AND P1, PT, R14.reuse, 0x20, PT ;  /* 0x000000200e00780c */ /* 0x040fe20003f24270 */
[----:B------:R3:W-:Y:S01]  /*6a30*/  MUFU.EX2 R24, R28 ;  /* 0x0000001c00187308 */ /* 0x0007e20000000800 */
[----:B------:R-:W-:-:S02]  /*6a40*/  ISETP.GT.AND P2, PT, R14, 0x21, PT ;  /* 0x000000210e00780c */ /* 0x000fc40003f44270 */
[C---:B------:R-:W-:Y:S02]  /*6a50*/  ISETP.GT.AND P3, PT, R14.reuse, 0x30, PT ;  /* 0x000000300e00780c */ /* 0x040fe40003f64270 */
[C---:B------:R-:W-:Y:S02]  /*6a60*/  ISETP.GT.AND P4, PT, R14.reuse, 0x31, PT ;  /* 0x000000310e00780c */ /* 0x040fe40003f84270 */
[C---:B------:R-:W-:Y:S02]  /*6a70*/  ISETP.GT.AND P5, PT, R14.reuse, 0x40, PT ;  /* 0x000000400e00780c */ /* 0x040fe40003fa4270 */
[----:B------:R-:W-:Y:S01]  /*6a80*/  ISETP.GT.AND P6, PT, R14, 0x41, PT ;  /* 0x000000410e00780c */ /* 0x000fe20003fc4270 */
[----:B---3--:R-:W-:Y:S01]  /*6a90*/  FFMA.FTZ R28, R29, UR12, -R10 ;  /* 0x0000000c1d1c7c23 */ /* 0x008fe2000801080a */
[----:B------:R1:W-:Y:S01]  /*6aa0*/  MUFU.EX2 R14, R27 ;  /* 0x0000001b000e7308 */ /* 0x0003e20000000800 */
[----:B------:R-:W-:-:S05]  /*6ab0*/  VIADD R26, R17, 0x2c500 ;  /* 0x0002c500111a7836 */ /* 0x000fca0000000000 */
[----:B------:R-:W-:Y:S01]  /*6ac0*/  SHF.R.U32.HI R26, RZ, 0x4, R26 ;  /* 0x00000004ff1a7819 */ /* 0x000fe2000001161a */
[----:B------:R-:W-:Y:S02]  /*6ad0*/  WARPGROUP.DEPBAR.LE gsb0, 0x0 ;  /* 0x00008000000079c5 */ /* 0x000fe40000010000 */
[----:B-1----:R-:W1:Y:S04]  /*6ae0*/  LDS R27, [R32+0x2c300] ;  /* 0x02c30000201b7984 */ /* 0x002e680000000800 */
[----:B------:R-:W2:Y:S01]  /*6af0*/  LDS R29, [R32+0x2c320] ;  /* 0x02c32000201d7984 */ /* 0x000ea20000000800 */
[----:B------:R-:W-:Y:S01]  /*6b00*/  LOP3.LUT R26, R26, 0x3fff, RZ, 0xc0, !PT ;  /* 0x00003fff1a1a7812 */ /* 0x000fe200078ec0ff */
[--C-:B------:R-:W-:Y:S01]  /*6b10*/  FFMA.FTZ R36, R36, UR12, -R15.reuse ;  /* 0x0000000c24247c23 */ /* 0x100fe2000801080f */
[----:B------:R-:W-:Y:S01]  /*6b20*/  FSEL R35, R35, -INF , P2 ;  /* 0xff80000023237808 */ /* 0x000fe20001000000 */
[--C-:B------:R-:W-:Y:S01]  /*6b30*/  FFMA.FTZ R40, R40, UR12, -R15.reuse ;  /* 0x0000000c28287c23 */ /* 0x100fe2000801080f */
[----:B------:R-:W-:Y:S01]  /*6b40*/  FSEL R33, R34, -INF , P1 ;  /* 0xff80000022217808 */ /* 0x000fe20000800000 */
[----:B------:R-:W-:Y:S01]  /*6b50*/  FFMA.FTZ R12, R12, UR12, -R15 ;  /* 0x0000000c0c0c7c23 */ /* 0x000fe2000801080f */
[----:B------:R-:W-:-:S02]  /*6b60*/  FSEL R41, R38, -INF , P3 ;  /* 0xff80000026297808 */ /* 0x000fc40001800000 */
[----:B------:R-:W-:Y:S02]  /*6b70*/  FSEL R39, R39, -INF , P4 ;  /* 0xff80000027277808 */ /* 0x000fe40002000000 */
[----:B------:R-:W-:Y:S02]  /*6b80*/  FSEL R37, R42, -INF , P5 ;  /* 0xff8000002a257808 */ /* 0x000fe40002800000 */
[----:B------:R-:W-:Y:S01]  /*6b90*/  FSEL R43, R43, -INF , P6 ;  /* 0xff8000002b2b7808 */ /* 0x000fe20003000000 */
[--C-:B------:R-:W-:Y:S01]  /*6ba0*/  FFMA.FTZ R25, R25, UR12, -R10.reuse ;  /* 0x0000000c19197c23 */ /* 0x100fe2000801080a */
[----:B------:R-:W-:Y:S01]  /*6bb0*/  LOP3.LUT R26, R26, 0x80000, RZ, 0xfc, !PT ;  /* 0x000800001a1a7812 */ /* 0x000fe200078efcff */
[----:B------:R-:W-:Y:S01]  /*6bc0*/  FFMA.FTZ R22, R22, UR12, -R15 ;  /* 0x0000000c16167c23 */ /* 0x000fe2000801080f */
[--C-:B------:R-:W-:Y:S01]  /*6bd0*/  FFMA.FTZ R38, R31, UR12, -R10.reuse ;  /* 0x0000000c1f267c23 */ /* 0x100fe2000801080a */
[----:B------:R3:W-:Y:S01]  /*6be0*/  MUFU.EX2 R15, R36 ;  /* 0x00000024000f7308 */ /* 0x0007e20000000800 */
[--C-:B------:R-:W-:Y:S01]  /*6bf0*/  FFMA.FTZ R31, R35, UR12, -R10.reuse ;  /* 0x0000000c231f7c23 */ /* 0x100fe2000801080a */
[--C-:B------:R-:W-:Y:S01]  /*6c00*/  FFMA.FTZ R41, R41, UR12, -R10.reuse ;  /* 0x0000000c29297c23 */ /* 0x100fe2000801080a */
[--C-:B------:R-:W-:Y:S01]  /*6c10*/  FFMA.FTZ R35, R37, UR12, -R10.reuse ;  /* 0x0000000c25237c23 */ /* 0x100fe2000801080a */
[----:B------:R-:W-:-:S04]  /*6c20*/  FFMA.FTZ R34, R43, UR12, -R10 ;  /* 0x0000000c2b227c23 */ /* 0x000fc8000801080a */
[----:B------:R5:W-:Y:S01]  /*6c30*/  MUFU.EX2 R18, R30 ;  /* 0x0000001e00127308 */ /* 0x000be20000000800 */
[----:B---3--:R-:W-:-:S07]  /*6c40*/  FFMA.FTZ R36, R39, UR12, -R10 ;  /* 0x0000000c27247c23 */ /* 0x008fce000801080a */
[----:B------:R3:W-:Y:S01]  /*6c50*/  MUFU.EX2 R23, R40 ;  /* 0x0000002800177308 */ /* 0x0007e20000000800 */
[--C-:B-----5:R-:W-:Y:S01]  /*6c60*/  FFMA.FTZ R30, R225, UR12, -R10.reuse ;  /* 0x0000000ce11e7c23 */ /* 0x120fe2000801080a */
[----:B---3--:R-:W-:Y:S01]  /*6c70*/  FFMA.FTZ R40, R33, UR12, -R10 ;  /* 0x0000000c21287c23 */ /* 0x008fe2000801080a */
[----:B------:R-:W-:-:S05]  /*6c80*/  VIADD R10, R26, 0x80 ;  /* 0x000000801a0a7836 */ /* 0x000fca0000000000 */
[----:B------:R-:W3:Y:S01]  /*6c90*/  MUFU.EX2 R11, R11 ;  /* 0x0000000b000b7308 */ /* 0x000ee20000000800 */
[----:B------:R-:W-:-:S07]  /*6ca0*/  R2UR UR4, R10 ;  /* 0x000000000a0472ca */ /* 0x000fce00000e0000 */
[----:B------:R-:W5:Y:S01]  /*6cb0*/  MUFU.EX2 R12, R12 ;  /* 0x0000000c000c7308 */ /* 0x000f620000000800 */
[----:B------:R-:W-:-:S07]  /*6cc0*/  VIADD R10, R26, 0x100 ;  /* 0x000001001a0a7836 */ /* 0x000fce0000000000 */
[----:B------:R-:W-:Y:S08]  /*6cd0*/  MUFU.EX2 R25, R25 ;  /* 0x0000001900197308 */ /* 0x000ff00000000800 */
[----:B------:R-:W4:Y:S01]  /*6ce0*/  MUFU.EX2 R28, R28 ;  /* 0x0000001c001c7308 */ /* 0x000f220000000800 */
[----:B------:R-:W-:Y:S01]  /*6cf0*/  R2UR UR5, R10 ;  /* 0x000000000a0572ca */ /* 0x000fe200000e0000 */
[----:B------:R-:W-:-:S02]  /*6d00*/  VIADD R10, R26, 0x180 ;  /* 0x000001801a0a7836 */ /* 0x000fc40000000000 */
[----:B-1----:R-:W-:Y:S01]  /*6d10*/  FADD.FTZ R44, R44, -R27 ;  /* 0x8000001b2c2c7221 */ /* 0x002fe20000010000 */
[----:B--2---:R-:W-:Y:S01]  /*6d20*/  FADD.FTZ R46, R46, -R29 ;  /* 0x8000001d2e2e7221 */ /* 0x004fe20000010000 */
[--C-:B------:R-:W-:Y:S01]  /*6d30*/  FADD.FTZ R45, R45, -R27.reuse ;  /* 0x8000001b2d2d7221 */ /* 0x100fe20000010000 */
[--C-:B------:R-:W-:Y:S01]  /*6d40*/  FADD.FTZ R48, R48, -R27.reuse ;  /* 0x8000001b30307221 */ /* 0x100fe20000010000 */
[----:B------:R-:W-:Y:S01]  /*6d50*/  R2UR UR6, R10 ;  /* 0x000000000a0672ca */ /* 0x000fe200000e0000 */
[----:B------:R-:W1:Y:S01]  /*6d60*/  MUFU.EX2 R22, R22 ;  /* 0x0000001600167308 */ /* 0x000e620000000800 */
[--C-:B------:R-:W-:Y:S01]  /*6d70*/  FADD.FTZ R49, R49, -R27.reuse ;  /* 0x8000001b31317221 */ /* 0x100fe20000010000 */
[--C-:B------:R-:W-:Y:S01]  /*6d80*/  FADD.FTZ R52, R52, -R27.reuse ;  /* 0x8000001b34347221 */ /* 0x100fe20000010000 */
[--C-:B------:R-:W-:Y:S01]  /*6d90*/  FADD.FTZ R53, R53, -R27.reuse ;  /* 0x8000001b35357221 */ /* 0x100fe20000010000 */
[--C-:B------:R-:W-:Y:S01]  /*6da0*/  FADD.FTZ R216, R216, -R27.reuse ;  /* 0x8000001bd8d87221 */ /* 0x100fe20000010000 */
[--C-:B------:R-:W-:Y:S01]  /*6db0*/  FADD.FTZ R217, R217, -R27.reuse ;  /* 0x8000001bd9d97221 */ /* 0x100fe20000010000 */
[--C-:B------:R-:W-:Y:S01]  /*6dc0*/  FADD.FTZ R220, R220, -R27.reuse ;  /* 0x8000001bdcdc7221 */ /* 0x100fe20000010000 */
[----:B------:R-:W-:Y:S01]  /*6dd0*/  FADD.FTZ R221, R221, -R27 ;  /* 0x8000001bdddd7221 */ /* 0x000fe20000010000 */
[----:B------:R-:W2:Y:S01]  /*6de0*/  MUFU.EX2 R13, R13 ;  /* 0x0000000d000d7308 */ /* 0x000ea20000000800 */
[----:B---3--:R-:W-:Y:S01]  /*6df0*/  FMUL.FTZ R44, R11, R44 ;  /* 0x0000002c0b2c7220 */ /* 0x008fe20000410000 */
[----:B-----5:R-:W-:-:S02]  /*6e00*/  F2FP.F16.F32.PACK_AB R10, R12, R11 ;  /* 0x0000000b0c0a723e */ /* 0x020fc400000000ff */
[----:B----4-:R-:W-:Y:S01]  /*6e10*/  F2FP.F16.F32.PACK_AB R11, R28, R25 ;  /* 0x000000191c0b723e */ /* 0x010fe200000000ff */
[----:B------:R-:W-:Y:S06]  /*6e20*/  BAR.SYNC.DEFER_BLOCKING 0x9, 0x100 ;  /* 0x0244000000007b1d */ /* 0x000fec0000010000 */
[----:B------:R-:W3:Y:S08]  /*6e30*/  MUFU.EX2 R19, R19 ;  /* 0x0000001300137308 */ /* 0x000ef00000000800 */
[----:B------:R-:W-:Y:S08]  /*6e40*/  MUFU.EX2 R30, R30 ;  /* 0x0000001e001e7308 */ /* 0x000ff00000000800 */
[----:B------:R-:W4:Y:S08]  /*6e50*/  MUFU.EX2 R33, R38 ;  /* 0x0000002600217308 */ /* 0x000f300000000800 */
[----:B------:R5:W-:Y:S08]  /*6e60*/  MUFU.EX2 R27, R41 ;  /* 0x00000029001b7308 */ /* 0x000bf00000000800 */
[----:B------:R-:W-:Y:S01]  /*6e70*/  MUFU.EX2 R32, R40 ;  /* 0x0000002800207308 */ /* 0x000fe20000000800 */
[----:B-----5:R-:W-:-:S07]  /*6e80*/  FMUL.FTZ R41, R25, R46 ;  /* 0x0000002e19297220 */ /* 0x020fce0000410000 */
[----:B------:R-:W-:Y:S08]  /*6e90*/  MUFU.EX2 R31, R31 ;  /* 0x0000001f001f7308 */ /* 0x000ff00000000800 */
[----:B------:R-:W-:Y:S08]  /*6ea0*/  MUFU.EX2 R36, R36 ;  /* 0x0000002400247308 */ /* 0x000ff00000000800 */
[----:B------:R-:W5:Y:S08]  /*6eb0*/  MUFU.EX2 R25, R35 ;  /* 0x0000002300197308 */ /* 0x000f700000000800 */
[----:B------:R-:W5:Y:S01]  /*6ec0*/  MUFU.EX2 R34, R34 ;  /* 0x0000002200227308 */ /* 0x000f620000000800 */
[--C-:B------:R-:W-:Y:S01]  /*6ed0*/  FADD.FTZ R47, R47, -R29.reuse ;  /* 0x8000001d2f2f7221 */ /* 0x100fe20000010000 */
[----:B------:R-:W-:Y:S01]  /*6ee0*/  FMUL.FTZ R45, R12, R45 ;  /* 0x0000002d0c2d7220 */ /* 0x000fe20000410000 */
[----:B------:R-:W-:Y:S01]  /*6ef0*/  FADD.FTZ R222, R222, -R29 ;  /* 0x8000001ddede7221 */ /* 0x000fe20000010000 */
[----:B------:R-:W-:Y:S01]  /*6f00*/  FMUL.FTZ R53, R14, R53 ;  /* 0x000000350e357220 */ /* 0x000fe20000410000 */
[----:B------:R-:W-:Y:S01]  /*6f10*/  FMUL.FTZ R12, R28, R47 ;  /* 0x0000002f1c0c7220 */ /* 0x000fe20000410000 */
[----:B------:R-:W-:Y:S01]  /*6f20*/  FMUL.FTZ R221, R24, R221 ;  /* 0x000000dd18dd7220 */ /* 0x000fe20000410000 */
[----:B-1----:R-:W-:Y:S01]  /*6f30*/  FMUL.FTZ R49, R22, R49 ;  /* 0x0000003116317220 */ /* 0x002fe20000410000 */
[----:B--2---:R-:W-:Y:S01]  /*6f40*/  FMUL.FTZ R52, R13, R52 ;  /* 0x000000340d347220 */ /* 0x004fe20000410000 */
[----:B------:R-:W-:Y:S01]  /*6f50*/  F2FP.F16.F32.PACK_AB R14, R14, R13 ;  /* 0x0000000d0e0e723e */ /* 0x000fe200000000ff */
[----:B------:R-:W-:Y:S01]  /*6f60*/  FMUL.FTZ R28, R18, R217 ;  /* 0x000000d9121c7220 */ /* 0x000fe20000410000 */
[----:B------:R-:W-:Y:S01]  /*6f70*/  FMUL.FTZ R220, R23, R220 ;  /* 0x000000dc17dc7220 */ /* 0x000fe20000410000 */
[----:B------:R-:W-:Y:S01]  /*6f80*/  F2FP.F16.F32.PACK_AB R24, R24, R23 ;  /* 0x000000171818723e */ /* 0x000fe200000000ff */
[----:B------:R-:W-:Y:S01]  /*6f90*/  FMUL.FTZ R13, R15, R216 ;  /* 0x000000d80f0d7220 */ /* 0x000fe20000410000 */
[----:B---3--:R-:W-:Y:S01]  /*6fa0*/  F2FP.F16.F32.PACK_AB R22, R22, R19 ;  /* 0x000000131616723e */ /* 0x008fe200000000ff */
[----:B------:R-:W-:Y:S01]  /*6fb0*/  FMUL.FTZ R48, R19, R48 ;  /* 0x0000003013307220 */ /* 0x000fe20000410000 */
[----:B------:R-:W-:-:S02]  /*6fc0*/  F2FP.F16.F32.PACK_AB R18, R18, R15 ;  /* 0x0000000f1212723e */ /* 0x000fc400000000ff */
[----:B----4-:R-:W-:Y:S01]  /*6fd0*/  F2FP.F16.F32.PACK_AB R23, R33, R30 ;  /* 0x0000001e2117723e */ /* 0x010fe200000000ff */
[----:B-----5:R-:W-:Y:S01]  /*6fe0*/  FMUL.FTZ R222, R25, R222 ;  /* 0x000000de19de7220 */ /* 0x020fe20000410000 */
[----:B------:R-:W-:Y:S02]  /*6ff0*/  F2FP.F16.F32.PACK_AB R15, R31, R32 ;  /* 0x000000201f0f723e */ /* 0x000fe400000000ff */
[----:B------:R-:W-:Y:S01]  /*7000*/  F2FP.F16.F32.PACK_AB R19, R36, R27 ;  /* 0x0000001b2413723e */ /* 0x000fe200000000ff */
[----:B------:R1:W-:Y:S01]  /*7010*/  STSM.16.M88.2 [R0+0x2c500], R10 ;  /* 0x02c5000a00007844 */ /* 0x0003e20000000100 */
[----:B------:R-:W-:-:S03]  /*7020*/  F2FP.F16.F32.PACK_AB R25, R34, R25 ;  /* 0x000000192219723e */ /* 0x000fc600000000ff */
[----:B------:R-:W-:Y:S04]  /*7030*/  STSM.16.M88.2 [R0+0x2cd00], R22 ;  /* 0x02cd001600007844 */ /* 0x000fe80000000100 */
[----:B------:R2:W-:Y:S04]  /*7040*/  STSM.16.M88.2 [R0+0x2d500], R14 ;  /* 0x02d5000e00007844 */ /* 0x0005e80000000100 */
[----:B------:R-:W-:Y:S04]  /*7050*/  STSM.16.M88.2 [R0+0x2dd00], R18 ;  /* 0x02dd001200007844 */ /* 0x000fe80000000100 */
[----:B------:R-:W-:Y:S01]  /*7060*/  STSM.16.M88.2 [R0+0x2e500], R24 ;  /* 0x02e5001800007844 */ /* 0x000fe20000000100 */
[----:B------:R-:W-:Y:S01]  /*7070*/  @!PT LDS RZ, [RZ] ;  /* 0x00000000fffff984 */ /* 0x000fe20000000800 */
[----:B------:R-:W-:Y:S01]  /*7080*/  @!PT LDS RZ, [RZ] ;  /* 0x00000000fffff984 */ /* 0x000fe20000000800 */
[----:B------:R-:W-:Y:S01]  /*7090*/  @!PT LDS RZ, [RZ] ;  /* 0x00000000fffff984 */ /* 0x000fe20000000800 */
[----:B------:R-:W-:Y:S01]  /*70a0*/  @!PT LDS RZ, [RZ] ;  /* 0x00000000fffff984 */ /* 0x000fe20000000800 */
[----:B------:R3:W-:Y:S06]  /*70b0*/  MEMBAR.ALL.CTA ;  /* 0x0000000000007992 */ /* 0x0007ec0000008000 */
[----:B---3--:R-:W3:Y:S01]  /*70c0*/  FENCE.VIEW.ASYNC.S ;  /* 0x00000000000073c6 */ /* 0x008ee20000000000 */
[----:B------:R-:W-:-:S02]  /*70d0*/  VIADD R37, R26, 0x200 ;  /* 0x000002001a257836 */ /* 0x000fc40000000000 */
[----:B------:R-:W-:Y:S02]  /*70e0*/  IMAD R216, R4, 0x2000, R5 ;  /* 0x0000200004d87824 */ /* 0x000fe400078e0205 */
[--C-:B------:R-:W-:Y:S01]  /*70f0*/  FADD.FTZ R38, R51, -R29.reuse ;  /* 0x8000001d33267221 */ /* 0x100fe20000010000 */
[----:B------:R-:W-:Y:S01]  /*7100*/  R2UR UR7, R37 ;  /* 0x00000000250772ca */ /* 0x000fe200000e0000 */
[--C-:B------:R-:W-:Y:S01]  /*7110*/  FADD.FTZ R37, R50, -R29.reuse ;  /* 0x8000001d32257221 */ /* 0x100fe20000010000 */
[--C-:B------:R-:W-:Y:S01]  /*7120*/  FADD.FTZ R39, R54, -R29.reuse ;  /* 0x8000001d36277221 */ /* 0x100fe20000010000 */
[--C-:B------:R-:W-:Y:S01]  /*7130*/  FADD.FTZ R40, R55, -R29.reuse ;  /* 0x8000001d37287221 */ /* 0x100fe20000010000 */
[--C-:B------:R-:W-:Y:S01]  /*7140*/  FADD.FTZ R218, R218, -R29.reuse ;  /* 0x8000001ddada7221 */ /* 0x100fe20000010000 */
[--C-:B------:R-:W-:Y:S01]  /*7150*/  FADD.FTZ R219, R219, -R29.reuse ;  /* 0x8000001ddbdb7221 */ /* 0x100fe20000010000 */
[----:B------:R-:W-:Y:S01]  /*7160*/  FADD.FTZ R29, R223, -R29 ;  /* 0x8000001ddf1d7221 */ /* 0x000fe20000010000 */
[----:B------:R-:W-:Y:S01]  /*7170*/  SHF.R.U32.HI R217, RZ, 0x4, R216 ;  /* 0x00000004ffd97819 */ /* 0x000fe200000116d8 */
[----:B------:R-:W-:Y:S01]  /*7180*/  FMUL.FTZ R37, R30, R37 ;  /* 0x000000251e257220 */ /* 0x000fe20000410000 */
[----:B------:R-:W-:Y:S01]  /*7190*/  FMUL.FTZ R38, R33, R38 ;  /* 0x0000002621267220 */ /* 0x000fe20000410000 */
[----:B------:R-:W-:Y:S01]  /*71a0*/  FMUL.FTZ R39, R32, R39 ;  /* 0x0000002720277220 */ /* 0x000fe20000410000 */
[----:B-1----:R-:W-:Y:S01]  /*71b0*/  FMUL.FTZ R10, R31, R40 ;  /* 0x000000281f0a7220 */ /* 0x002fe20000410000 */
[----:B------:R-:W-:Y:S01]  /*71c0*/  FMUL.FTZ R218, R27, R218 ;  /* 0x000000da1bda7220 */ /* 0x000fe20000410000 */
[----:B------:R-:W-:Y:S01]  /*71d0*/  FMUL.FTZ R219, R36, R219 ;  /* 0x000000db24db7220 */ /* 0x000fe20000410000 */
[----:B------:R-:W-:Y:S01]  /*71e0*/  FMUL.FTZ R11, R34, R29 ;  /* 0x0000001d220b7220 */ /* 0x000fe20000410000 */
[----:B------:R-:W-:-:S02]  /*71f0*/  LOP3.LUT R217, R217, 0x3fff, RZ, 0xc0, !PT ;  /* 0x00003fffd9d97812 */ /* 0x000fc400078ec0ff */
[----:B------:R-:W-:Y:S02]  /*7200*/  F2FP.F16.F32.PACK_AB R40, R45, R44 ;  /* 0x0000002c2d28723e */ /* 0x000fe400000000ff */
[----:B------:R-:W-:Y:S02]  /*7210*/  F2FP.F16.F32.PACK_AB R48, R49, R48 ;  /* 0x000000303130723e */ /* 0x000fe400000000ff */
[----:B------:R-:W-:Y:S01]  /*7220*/  F2FP.F16.F32.PACK_AB R41, R12, R41 ;  /* 0x000000290c29723e */ /* 0x000fe200000000ff */
[----:B---3--:R-:W-:Y:S01]  /*7230*/  BAR.SYNC.DEFER_BLOCKING 0x9, 0x100 ;  /* 0x0244000000007b1d */ /* 0x008fe20000010000 */
[----:B------:R-:W-:Y:S02]  /*7240*/  F2FP.F16.F32.PACK_AB R52, R53, R52 ;  /* 0x000000343534723e */ /* 0x000fe400000000ff */
[----:B------:R-:W-:Y:S02]  /*7250*/  F2FP.F16.F32.PACK_AB R49, R38, R37 ;  /* 0x000000252631723e */ /* 0x000fe400000000ff */
[----:B------:R-:W-:-:S02]  /*7260*/  F2FP.F16.F32.PACK_AB R53, R10, R39 ;  /* 0x000000270a35723e */ /* 0x000fc400000000ff */
[----:B------:R-:W-:Y:S02]  /*7270*/  F2FP.F16.F32.PACK_AB R28, R28, R13 ;  /* 0x0000000d1c1c723e */ /* 0x000fe400000000ff */
[----:B------:R-:W-:Y:S02]  /*7280*/  F2FP.F16.F32.PACK_AB R220, R221, R220 ;  /* 0x000000dcdddc723e */ /* 0x000fe400000000ff */
[----:B------:R-:W-:Y:S02]  /*7290*/  R2UR UR56, R217 ;  /* 0x00000000d93872ca */ /* 0x000fe400000e0000 */
[----:B------:R-:W-:Y:S02]  /*72a0*/  R2UR UR58, R26 ;  /* 0x000000001a3a72ca */ /* 0x000fe400000e0000 */
[----:B------:R-:W-:Y:S02]  /*72b0*/  F2FP.F16.F32.PACK_AB R29, R219, R218 ;  /* 0x000000dadb1d723e */ /* 0x000fe400000000ff */
[----:B------:R-:W-:Y:S01]  /*72c0*/  F2FP.F16.F32.PACK_AB R221, R11, R222 ;  /* 0x000000de0bdd723e */ /* 0x000fe200000000ff */
[----:B------:R-:W-:Y:S04]  /*72d0*/  STSM.16.M88.2 [R0+0x2ed00], R40 ;  /* 0x02ed002800007844 */ /* 0x000fe80000000100 */
[----:B------:R-:W-:Y:S04]  /*72e0*/  STSM.16.M88.2 [R0+0x2f500], R48 ;  /* 0x02f5003000007844 */ /* 0x000fe80000000100 */
[----:B------:R-:W-:Y:S04]  /*72f0*/  STSM.16.M88.2 [R0+0x2fd00], R52 ;  /* 0x02fd003400007844 */ /* 0x000fe80000000100 */
[----:B------:R-:W-:Y:S04]  /*7300*/  STSM.16.M88.2 [R0+0x30500], R28 ;  /* 0x0305001c00007844 */ /* 0x000fe80000000100 */
[----:B------:R1:W-:Y:S01]  /*7310*/  STSM.16.M88.2 [R0+0x30d00], R220 ;  /* 0x030d00dc00007844 */ /* 0x0003e20000000100 */
[----:B------:R-:W-:-:S06]  /*7320*/  WARPGROUP.ARRIVE ;  /* 0x00000000000079c5 */ /* 0x000fcc0000000000 */
[----:B------:R-:W-:Y:S01]  /*7330*/  HGMMA.64x16x16.F32 R136, gdesc[UR56].tnspA.tnspB, R136, gsb0 ;  /* 0x60200000388879f0 */ /* 0x000fe20008000888 */
        /* <DEDUP_REMOVED lines=25> */
[----:B------:R-:W-:Y:S01]  /*74d0*/  UMOV UR15, 0x40 ;  /* 0x00000040000f7882 */ /* 0x000fe20000000000 */
[----:B------:R-:W-:Y:S02]  /*74e0*/  WARPGROUP.DEPBAR.LE gsb0, 0x0 ;  /* 0x00008000000079c5 */ /* 0x000fe40000010000 */
[----:B------:R-:W-:-:S06]  /*74f0*/  WARPGROUP.ARRIVE ;  /* 0x00000000000079c5 */ /* 0x000fcc0000000000 */
[----:B------:R-:W-:Y:S01]  /*7500*/  HGMMA.64x16x16.F32 R200, gdesc[UR12].tnspA.tnspB, R200, gsb0 ;  /* 0x602000000cc879f0 */ /* 0x000fe200080008c8 */
[----:B------:R-:W-:Y:S02]  /*7510*/  VIADD R5, R217, 0x80 ;  /* 0x00000080d9057836 */ /* 0x000fe40000000000 */
[----:B------:R-:W-:-:S03]  /*7520*/  VIADD R10, R26, 0x10 ;  /* 0x000000101a0a7836 */ /* 0x000fc60000000000 */
[----:B------:R-:W-:Y:S02]  /*7530*/  R2UR UR52, R5 ;  /* 0x00000000053472ca */ /* 0x000fe400000e0000 */
[----:B------:R-:W-:Y:S01]  /*7540*/  R2UR UR54, R10 ;  /* 0x000000000a3672ca */ /* 0x000fe200000e0000 */
[----:B------:R-:W-:Y:S02]  /*7550*/  WARPGROUP.DEPBAR.LE gsb0, 0x0 ;  /* 0x00008000000079c5 */ /* 0x000fe40000010000 */
[----:B------:R-:W-:-:S10]  /*7560*/  WARPGROUP.ARRIVE ;  /* 0x00000000000079c5 */ /* 0x000fd40000000000 */
[----:B------:R-:W-:Y:S01]  /*7570*/  HGMMA.64x16x16.F32 R136, gdesc[UR52].tnspA.tnspB, R136, gsb0 ;  /* 0x60200000348879f0 */ /* 0x000fe20008000888 */
[----:B------:R-:W-:-:S05]  /*7580*/  VIADD R5, R26, 0x90 ;  /* 0x000000901a057836 */ /* 0x000fca0000000000 */
[----:B------:R-:W-:Y:S01]  /*7590*/  R2UR UR4, R5 ;  /* 0x00000000050472ca */ /* 0x000fe200000e0000 */
[----:B------:R-:W-:Y:S01]  /*75a0*/  UMOV UR44, UR14 ;  /* 0x0000000e002c7c82 */ /* 0x000fe20008000000 */
[----:B------:R-:W-:Y:S01]  /*75b0*/  UMOV UR45, UR15 ;  /* 0x0000000f002d7c82 */ /* 0x000fe20008000000 */
[----:B------:R-:W-:Y:S01]  /*75c0*/  UMOV UR12, UR52 ;  /* 0x00000034000c7c82 */ /* 0x000fe20008000000 */
        /* <DEDUP_REMOVED lines=75> */
[----:B------:R-:W-:Y:S01]  /*7a80*/  VIADD R10, R26, 0x30 ;  /* 0x000000301a0a7836 */ /* 0x000fe20000000000 */
[----:B------:R-:W-:Y:S02]  /*7a90*/  UMOV UR46, UR22 ;  /* 0x00000016002e7c82 */ /* 0x000fe40008000000 */
[----:B------:R-:W-:Y:S02]  /*7aa0*/  R2UR UR20, R5 ;  /* 0x00000000051472ca */ /* 0x000fe400000e0000 */
[----:B------:R-:W-:Y:S01]  /*7ab0*/  R2UR UR22, R10 ;  /* 0x000000000a1672ca */ /* 0x000fe200000e0000 */
[----:B------:R-:W-:Y:S01]  /*7ac0*/  UMOV UR47, UR23 ;  /* 0x00000017002f7c82 */ /* 0x000fe20008000000 */
[----:B------:R-:W-:Y:S01]  /*7ad0*/  UMOV UR21, 0x40000040 ;  /* 0x4000004000157882 */ /* 0x000fe20000000000 */
[----:B------:R-:W-:Y:S01]  /*7ae0*/  UMOV UR23, 0x40 ;  /* 0x0000004000177882 */ /* 0x000fe20000000000 */
[----:B------:R-:W-:-:S02]  /*7af0*/  WARPGROUP.DEPBAR.LE gsb0, 0x0 ;  /* 0x00008000000079c5 */ /* 0x000fc40000010000 */
[----:B------:R-:W-:-:S07]  /*7b00*/  WARPGROUP.ARRIVE ;  /* 0x00000000000079c5 */ /* 0x000fce0000000000 */
[----:B------:R-:W-:Y:S01]  /*7b10*/  HGMMA.64x16x16.F32 R136, gdesc[UR20].tnspA.tnspB, R136, gsb0 ;  /* 0x60200000148879f0 */ /* 0x000fe20008000888 */
[----:B--2---:R-:W-:Y:S01]  /*7b20*/  VIADD R14, R26, 0xb0 ;  /* 0x000000b01a0e7836 */ /* 0x004fe20000000000 */
[----:B------:R-:W-:Y:S01]  /*7b30*/  MOV R218, UR44 ;  /* 0x0000002c00da7c02 */ /* 0x000fe20008000f00 */
[----:B------:R-:W-:-:S03]  /*7b40*/  UMOV UR44, UR10 ;  /* 0x0000000a002c7c82 */ /* 0x000fc60008000000 */
[----:B------:R-:W-:Y:S01]  /*7b50*/  R2UR UR10, R14 ;  /* 0x000000000e0a72ca */ /* 0x000fe200000e0000 */
[----:B------:R-:W-:Y:S01]  /*7b60*/  UMOV UR52, UR8 ;  /* 0x0000000800347c82 */ /* 0x000fe20008000000 */
[----:B------:R-:W-:Y:S01]  /*7b70*/  MOV R11, UR45 ;  /* 0x0000002d000b7c02 */ /* 0x000fe20008000f00 */
        /* <DEDUP_REMOVED lines=16> */
[----:B------:R-:W-:Y:S01]  /*7c80*/  VIADD R14, R26, 0x1b0 ;  /* 0x000001b01a0e7836 */ /* 0x000fe20000000000 */
[----:B------:R-:W-:-:S04]  /*7c90*/  UMOV UR60, UR14 ;  /* 0x0000000e003c7c82 */ /* 0x000fc80008000000 */
[----:B------:R-:W-:Y:S01]  /*7ca0*/  R2UR UR14, R14 ;  /* 0x000000000e0e72ca */ /* 0x000fe200000e0000 */
[----:B------:R-:W-:Y:S01]  /*7cb0*/  UMOV UR61, UR15 ;  /* 0x0000000f003d7c82 */ /* 0x000fe20008000000 */
[----:B------:R-:W-:Y:S01]  /*7cc0*/  UMOV UR12, UR20 ;  /* 0x00000014000c7c82 */ /* 0x000fe20008000000 */
[----:B------:R-:W-:Y:S01]  /*7cd0*/  UMOV UR13, UR21 ;  /* 0x00000015000d7c82 */ /* 0x000fe20008000000 */
[----:B------:R-:W-:Y:S01]  /*7ce0*/  UMOV UR15, 0x40 ;  /* 0x00000040000f7882 */ /* 0x000fe20000000000 */
[----:B------:R-:W-:Y:S01]  /*7cf0*/  IMAD R5, R4, 0x2800, R17 ;  /* 0x0000280004057824 */ /* 0x000fe200078e0211 */
[----:B------:R-:W-:Y:S02]  /*7d00*/  WARPGROUP.DEPBAR.LE gsb0, 0x0 ;  /* 0x00008000000079c5 */ /* 0x000fe40000010000 */
[----:B------:R-:W-:-:S06]  /*7d10*/  WARPGROUP.ARRIVE ;  /* 0x00000000000079c5 */ /* 0x000fcc0000000000 */
[----:B------:R-:W-:Y:S01]  /*7d20*/  HGMMA.64x16x16.F32 R184, gdesc[UR12].tnspA.tnspB, R184, gsb0 ;  /* 0x602000000cb879f0 */ /* 0x000fe200080008b8 */
[----:B------:R-:W-:Y:S01]  /*7d30*/  SHF.R.U32.HI R5, RZ, 0x4, R5 ;  /* 0x00000004ff057819 */ /* 0x000fe20000011605 */
[----:B------:R-:W-:-:S03]  /*7d40*/  VIADD R26, R26, 0x230 ;  /* 0x000002301a1a7836 */ /* 0x000fc60000000000 */
[----:B------:R-:W-:-:S04]  /*7d50*/  LOP3.LUT R5, R5, 0x3fff, RZ, 0xc0, !PT ;  /* 0x00003fff05057812 */ /* 0x000fc800078ec0ff */
[----:B------:R-:W-:Y:S02]  /*7d60*/  R2UR UR16, R5 ;  /* 0x00000000051072ca */ /* 0x000fe400000e0000 */
[----:B------:R-:W-:Y:S02]  /*7d70*/  R2UR UR18, R26 ;  /* 0x000000001a1272ca */ /* 0x000fe400000e0000 */
[----:B------:R-:W-:Y:S01]  /*7d80*/  MOV R219, UR40 ;  /* 0x0000002800db7c02 */ /* 0x000fe20008000f00 */
[----:B------:R-:W-:-:S08]  /*7d90*/  UMOV UR17, UR21 ;  /* 0x0000001500117c82 */ /* 0x000fd00008000000 */
[----:B------:R-:W-:Y:S01]  /*7da0*/  UMOV UR40, UR16 ;  /* 0x0000001000287c82 */ /* 0x000fe20008000000 */
[----:B------:R-:W-:Y:S01]  /*7db0*/  UMOV UR16, UR20 ;  /* 0x0000001400107c82 */ /* 0x000fe20008000000 */
[----:B------:R-:W-:Y:S02]  /*7dc0*/  WARPGROUP.DEPBAR.LE gsb0, 0x0 ;  /* 0x00008000000079c5 */ /* 0x000fe40000010000 */
[----:B------:R-:W-:-:S06]  /*7dd0*/  WARPGROUP.ARRIVE ;  /* 0x00000000000079c5 */ /* 0x000fcc0000000000 */
[----:B------:R-:W-:Y:S01]  /*7de0*/  HGMMA.64x16x16.F32 R200, gdesc[UR16].tnspA.tnspB, R200, gsb0 ;  /* 0x6020000010c879f0 */ /* 0x000fe200080008c8 */
[----:B------:R-:W-:-:S05]  /*7df0*/  VIADD R10, R17, 0x2ed00 ;  /* 0x0002ed00110a7836 */ /* 0x000fca0000000000 */
[----:B------:R-:W-:-:S04]  /*7e00*/  SHF.R.U32.HI R10, RZ, 0x4, R10 ;  /* 0x00000004ff0a7819 */ /* 0x000fc8000001160a */
[----:B------:R-:W-:-:S04]  /*7e10*/  LOP3.LUT R22, R10, 0x3fff, RZ, 0xc0, !PT ;  /* 0x00003fff0a167812 */ /* 0x000fc800078ec0ff */
[----:B------:R-:W-:Y:S01]  /*7e20*/  LOP3.LUT R23, R22, 0x400000, RZ, 0xfc, !PT ;  /* 0x0040000016177812 */ /* 0x000fe200078efcff */
[----:B------:R-:W-:Y:S02]  /*7e30*/  WARPGROUP.DEPBAR.LE gsb0, 0x0 ;  /* 0x00008000000079c5 */ /* 0x000fe40000010000 */
[----:B------:R-:W-:Y:S01]  /*7e40*/  @!PT LDS RZ, [RZ] ;  /* 0x00000000fffff984 */ /* 0x000fe20000000800 */
[----:B------:R-:W-:Y:S01]  /*7e50*/  @!PT LDS RZ, [RZ] ;  /* 0x00000000fffff984 */ /* 0x000fe20000000800 */
[----:B------:R-:W-:Y:S01]  /*7e60*/  @!PT LDS RZ, [RZ] ;  /* 0x00000000fffff984 */ /* 0x000fe20000000800 */
[----:B------:R-:W-:Y:S01]  /*7e70*/  @!PT LDS RZ, [RZ] ;  /* 0x00000000fffff984 */ /* 0x000fe20000000800 */
[----:B------:R2:W-:Y:S06]  /*7e80*/  MEMBAR.ALL.CTA ;  /* 0x0000000000007992 */ /* 0x0005ec0000008000 */
[----:B--2---:R-:W2:Y:S01]  /*7e90*/  FENCE.VIEW.ASYNC.S ;  /* 0x00000000000073c6 */ /* 0x004ea20000000000 */
[----:B------:R-:W-:Y:S01]  /*7ea0*/  R2UR UR24, R23 ;  /* 0x00000000171872ca */ /* 0x000fe200000e0000 */
[----:B--2---:R-:W-:Y:S01]  /*7eb0*/  BAR.SYNC.DEFER_BLOCKING 0x9, 0x100 ;  /* 0x0244000000007b1d */ /* 0x004fe20000010000 */
[----:B------:R-:W-:-:S02]  /*7ec0*/  MOV R12, UR43 ;  /* 0x0000002b000c7c02 */ /* 0x000fc40008000f00 */
[----:B-1----:R-:W-:Y:S02]  /*7ed0*/  MOV R220, UR42 ;  /* 0x0000002a00dc7c02 */ /* 0x002fe40008000f00 */
[----:B------:R-:W-:Y:S01]  /*7ee0*/  MOV R13, UR41 ;  /* 0x00000029000d7c02 */ /* 0x000fe20008000f00 */
[----:B------:R-:W-:-:S06]  /*7ef0*/  UMOV UR41, 0x40000040 ;  /* 0x4000004000297882 */ /* 0x000fcc0000000000 */
[----:B------:R-:W-:Y:S01]  /*7f00*/  UMOV UR42, UR24 ;  /* 0x00000018002a7c82 */ /* 0x000fe20008000000 */
[----:B------:R-:W-:Y:S01]  /*7f10*/  UMOV UR43, 0x8 ;  /* 0x00000008002b7882 */ /* 0x000fe20000000000 */
[----:B------:R-:W-:-:S06]  /*7f20*/  WARPGROUP.ARRIVE ;  /* 0x00000000000079c5 */ /* 0x000fcc0000000000 */
[----:B------:R-:W-:Y:S01]  /*7f30*/  HGMMA.64x64x16.F32 R24, gdesc[UR40].tnspA, RZ, !UPT, gsb0 ;  /* 0x20e00000281879f0 */ /* 0x000fe2000c0008ff */
[----:B------:R-:W-:Y:S02]  /*7f40*/  VIADD R10, R5, 0x80 ;  /* 0x00000080050a7836 */ /* 0x000fe40000000000 */
[----:B------:R-:W-:-:S03]  /*7f50*/  VIADD R14, R23, 0x80 ;  /* 0x00000080170e7836 */ /* 0x000fc60000000000 */
[----:B------:R-:W-:Y:S02]  /*7f60*/  R2UR UR4, R10 ;  /* 0x000000000a0472ca */ /* 0x000fe400000e0000 */
[----:B------:R-:W-:Y:S01]  /*7f70*/  R2UR UR5, R14 ;  /* 0x000000000e0572ca */ /* 0x000fe200000e0000 */
[----:B------:R-:W-:Y:S01]  /*7f80*/  IMAD.U32 R18, RZ, RZ, UR42 ;  /* 0x0000002aff127e24 */ /* 0x000fe2000f8e00ff */
[----:B------:R-:W-:Y:S01]  /*7f90*/  UMOV UR41, 0x40000040 ;  /* 0x4000004000297882 */ /* 0x000fe20000000000 */
[----:B------:R-:W-:Y:S01]  /*7fa0*/  IMAD.U32 R19, RZ, RZ, UR43 ;  /* 0x0000002bff137e24 */ /* 0x000fe2000f8e00ff */
[----:B------:R-:W-:-:S07]  /*7fb0*/  UMOV UR43, 0x8 ;  /* 0x00000008002b7882 */ /* 0x000fce0000000000 */
[----:B------:R-:W-:Y:S02]  /*7fc0*/  UMOV UR40, UR4 ;  /* 0x0000000400287c82 */ /* 0x000fe40008000000 */
[----:B------:R-:W-:Y:S01]  /*7fd0*/  UMOV UR42, UR5 ;  /* 0x00000005002a7c82 */ /* 0x000fe20008000000 */
[----:B------:R-:W-:Y:S02]  /*7fe0*/  WARPGROUP.DEPBAR.LE gsb0, 0x0 ;  /* 0x00008000000079c5 */ /* 0x000fe40000010000 */
[----:B------:R-:W-:-:S06]  /*7ff0*/  WARPGROUP.ARRIVE ;  /* 0x00000000000079c5 */ /* 0x000fcc0000000000 */
[----:B------:R-:W-:Y:S01]  /*8000*/  HGMMA.64x64x16.F32 R24, gdesc[UR40].tnspA, R24, gsb0 ;  /* 0x20e00000281879f0 */ /* 0x000fe20008000818 */
[----:B------:R-:W-:Y:S01]  /*8010*/  IMAD.U32 R15, RZ, RZ, UR43 ;  /* 0x0000002bff0f7e24 */ /* 0x000fe2000f8e00ff */
[----:B------:R-:W-:Y:S01]  /*8020*/  R2UR UR43, R12 ;  /* 0x000000000c2b72ca */ /* 0x000fe200000e0000 */
[----:B------:R-:W-:Y:S02]  /*8030*/  VIADD R10, R5, 0x100 ;  /* 0x00000100050a7836 */ /* 0x000fe40000000000 */
[----:B------:R-:W-:-:S03]  /*8040*/  VIADD R12, R23, 0x100 ;  /* 0x00000100170c7836 */ /* 0x000fc60000000000 */
[----:B------:R-:W-:Y:S02]  /*8050*/  R2UR UR4, R10 ;  /* 0x000000000a0472ca */ /* 0x000fe400000e0000 */
[----:B------:R-:W-:Y:S01]  /*8060*/  R2UR UR5, R12 ;  /* 0x000000000c0572ca */ /* 0x000fe200000e0000 */
[----:B------:R-:W-:Y:S01]  /*8070*/  UMOV UR8, UR44 ;  /* 0x0000002c00087c82 */ /* 0x000fe20008000000 */
[----:B------:R-:W-:Y:S01]  /*8080*/  UMOV UR9, UR45 ;  /* 0x0000002d00097c82 */ /* 0x000fe20008000000 */
[----:B------:R-:W-:Y:S01]  /*8090*/  UMOV UR12, UR46 ;  /* 0x0000002e000c7c82 */ /* 0x000fe20008000000 */
[----:B------:R-:W-:Y:S01]  /*80a0*/  UMOV UR13, UR47 ;  /* 0x0000002f000d7c82 */ /* 0x000fe20008000000 */
[----:B------:R-:W-:Y:S01]  /*80b0*/  UMOV UR45, 0x40000040 ;  /* 0x40000040002d7882 */ /* 0x000fe20000000000 */
[----:B------:R-:W-:-:S05]  /*80c0*/  UMOV UR47, 0x8 ;  /* 0x00000008002f7882 */ /* 0x000fca0000000000 */
[----:B------:R-:W-:Y:S02]  /*80d0*/  UMOV UR44, UR4 ;  /* 0x00000004002c7c82 */ /* 0x000fe40008000000 */
[----:B------:R-:W-:Y:S01]  /*80e0*/  UMOV UR46, UR5 ;  /* 0x00000005002e7c82 */ /* 0x000fe20008000000 */
[----:B------:R-:W-:Y:S02]  /*80f0*/  WARPGROUP.DEPBAR.LE gsb0, 0x0 ;  /* 0x00008000000079c5 */ /* 0x000fe40000010000 */
[----:B------:R-:W-:-:S06]  /*8100*/  WARPGROUP.ARRIVE ;  /* 0x00000000000079c5 */ /* 0x000fcc0000000000 */
[----:B------:R-:W-:Y:S01]  /*8110*/  HGMMA.64x64x16.F32 R24, gdesc[UR44].tnspA, R24, gsb0 ;  /* 0x20e000002c1879f0 */ /* 0x000fe20008000818 */
[----:B------:R-:W-:Y:S01]  /*8120*/  R2UR UR45, R11 ;  /* 0x000000000b2d72ca */ /* 0x000fe200000e0000 */
[----:B------:R-:W-:Y:S02]  /*8130*/  VIADD R10, R5, 0x180 ;  /* 0x00000180050a7836 */ /* 0x000fe40000000000 */
[----:B------:R-:W-:Y:S01]  /*8140*/  VIADD R11, R23, 0x180 ;  /* 0x00000180170b7836 */ /* 0x000fe20000000000 */
[----:B------:R-:W-:Y:S02]  /*8150*/  R2UR UR44, R218 ;  /* 0x00000000da2c72ca */ /* 0x000fe400000e0000 */
[----:B------:R-:W-:Y:S02]  /*8160*/  R2UR UR4, R10 ;  /* 0x000000000a0472ca */ /* 0x000fe400000e0000 */
[----:B------:R-:W-:Y:S01]  /*8170*/  R2UR UR5, R11 ;  /* 0x000000000b0572ca */ /* 0x000fe200000e0000 */
[----:B------:R-:W-:Y:S01]  /*8180*/  UMOV UR28, UR52 ;  /* 0x00000034001c7c82 */ /* 0x000fe20008000000 */
[----:B------:R-:W-:Y:S01]  /*8190*/  R2UR UR41, R13 ;  /* 0x000000000d2972ca */ /* 0x000fe200000e0000 */
[----:B------:R-:W-:Y:S01]  /*81a0*/  UMOV UR29, UR53 ;  /* 0x00000035001d7c82 */ /* 0x000fe20008000000 */
[----:B------:R-:W-:Y:S01]  /*81b0*/  IMAD.U32 R12, RZ, RZ, UR46 ;  /* 0x0000002eff0c7e24 */ /* 0x000fe2000f8e00ff */
[----:B------:R-:W-:Y:S01]  /*81c0*/  UMOV UR53, UR45 ;  /* 0x0000002d00357c82 */ /* 0x000fe20008000000 */
[----:B------:R-:W-:Y:S01]  /*81d0*/  IMAD.U32 R13, RZ, RZ, UR47 ;  /* 0x0000002fff0d7e24 */ /* 0x000fe2000f8e00ff */
[----:B------:R-:W-:Y:S01]  /*81e0*/  UMOV UR45, 0x40000040 ;  /* 0x40000040002d7882 */ /* 0x000fe20000000000 */
[----:B------:R-:W-:Y:S01]  /*81f0*/  UMOV UR47, 0x8 ;  /* 0x00000008002f7882 */ /* 0x000fe20000000000 */
[----:B------:R-:W-:-:S02]  /*8200*/  UMOV UR52, UR44 ;  /* 0x0000002c00347c82 */ /* 0x000fc40008000000 */
        /* <DEDUP_REMOVED lines=8> */
[----:B------:R-:W-:Y:S01]  /*8290*/  R2UR UR40, R219 ;  /* 0x00000000db2872ca */ /* 0x000fe200000e0000 */
[----:B------:R-:W-:Y:S01]  /*82a0*/  IMAD.U32 R14, RZ, RZ, UR42 ;  /* 0x0000002aff0e7e24 */ /* 0x000fe2000f8e00ff */
[----:B------:R-:W-:Y:S02]  /*82b0*/  R2UR UR42, R220 ;  /* 0x00000000dc2a72ca */ /* 0x000fe400000e0000 */
[----:B------:R-:W-:Y:S02]  /*82c0*/  R2UR UR4, R6 ;  /* 0x00000000060472ca */ /* 0x000fe400000e0000 */
[----:B------:R-:W-:Y:S01]  /*82d0*/  R2UR UR5, R23 ;  /* 0x00000000170572ca */ /* 0x000fe200000e0000 */
[----:B------:R-:W-:Y:S01]  /*82e0*/  UMOV UR33, UR43 ;  /* 0x0000002b00217c82 */ /* 0x000fe20008000000 */
[----:B------:R-:W-:Y:S01]  /*82f0*/  UMOV UR37, UR41 ;  /* 0x0000002900257c82 */ /* 0x000fe20008000000 */
[----:B------:R-:W-:Y:S01]  /*8300*/  UMOV UR41, 0x40000040 ;  /* 0x4000004000297882 */ /* 0x000fe20000000000 */
[----:B------:R-:W-:-:S03]  /*8310*/  UMOV UR43, 0x8 ;  /* 0x00000008002b7882 */ /* 0x000fc60000000000 */
[----:B------:R-:W-:Y:S02]  /*8320*/  UMOV UR36, UR40 ;  /* 0x0000002800247c82 */ /* 0x000fe40008000000 */
[----:B------:R-:W-:Y:S02]  /*8330*/  UMOV UR32, UR42 ;  /* 0x0000002a00207c82 */ /* 0x000fe40008000000 */
[----:B------:R-:W-:Y:S02]  /*8340*/  UMOV UR40, UR4 ;  /* 0x0000000400287c82 */ /* 0x000fe40008000000 */
[----:B------:R-:W-:Y:S01]  /*8350*/  UMOV UR42, UR5 ;  /* 0x00000005002a7c82 */ /* 0x000fe20008000000 */
[----:B------:R-:W-:Y:S01]  /*8360*/  IMAD.U32 R10, RZ, RZ, UR46 ;  /* 0x0000002eff0a7e24 */ /* 0x000fe2000f8e00ff */
[----:B------:R-:W-:Y:S02]  /*8370*/  WARPGROUP.DEPBAR.LE gsb0, 0x0 ;  /* 0x00008000000079c5 */ /* 0x000fe40000010000 */
[----:B------:R-:W-:Y:S01]  /*8380*/  WARPGROUP.ARRIVE ;  /* 0x00000000000079c5 */ /* 0x000fe20000000000 */
[----:B------:R-:W-:Y:S01]  /*8390*/  UMOV UR48, UR56 ;  /* 0x0000003800307c82 */ /* 0x000fe20008000000 */
[----:B------:R-:W-:Y:S01]  /*83a0*/  UMOV UR49, UR57 ;  /* 0x0000003900317c82 */ /* 0x000fe20008000000 */
[----:B------:R-:W-:Y:S01]  /*83b0*/  UMOV UR21, 0x40000040 ;  /* 0x4000004000157882 */ /* 0x000fe20000000000 */
[----:B------:R-:W-:Y:S01]  /*83c0*/  IMAD.U32 R11, RZ, RZ, UR47 ;  /* 0x0000002fff0b7e24 */ /* 0x000fe2000f8e00ff */
[----:B------:R-:W-:Y:S01]  /*83d0*/  ULDC.64 UR4, c[0x0][0x2c0] ;  /* 0x0000b00000047ab9 */ /* 0x000fe20000000a00 */
[----:B------:R-:W-:Y:S01]  /*83e0*/  HGMMA.64x64x16.F32 R24, gdesc[UR40].tnspA, R24, gsb0 ;  /* 0x20e00000281879f0 */ /* 0x000fe20008000818 */
[----:B------:R-:W-:Y:S01]  /*83f0*/  R2UR UR46, R8 ;  /* 0x00000000082e72ca */ /* 0x000fe200000e0000 */
[----:B------:R-:W-:-:S05]  /*8400*/  VIADD R8, R217, 0x400 ;  /* 0x00000400d9087836 */ /* 0x000fca0000000000 */
[----:B------:R-:W-:Y:S01]  /*8410*/  R2UR UR56, R8 ;  /* 0x00000000083872ca */ /* 0x000fe200000e0000 */
[----:B------:R-:W-:Y:S01]  /*8420*/  UMOV UR57, 0x40000040 ;  /* 0x4000004000397882 */ /* 0x000fe20000000000 */
[----:B------:R-:W-:Y:S02]  /*8430*/  WARPGROUP.DEPBAR.LE gsb0, 0x0 ;  /* 0x00008000000079c5 */ /* 0x000fe40000010000 */
[----:B------:R-:W-:-:S09]  /*8440*/  WARPGROUP.ARRIVE ;  /* 0x00000000000079c5 */ /* 0x000fd20000000000 */
        /* <DEDUP_REMOVED lines=18> */
[----:B------:R-:W-:Y:S01]  /*8570*/  VIADD R8, R217, 0x480 ;  /* 0x00000480d9087836 */ /* 0x000fe20000000000 */
[----:B------:R-:W-:Y:S02]  /*8580*/  WARPGROUP.DEPBAR.LE gsb0, 0x0 ;  /* 0x00008000000079c5 */ /* 0x000fe40000010000 */
[----:B------:R-:W-:-:S06]  /*8590*/  WARPGROUP.ARRIVE ;  /* 0x00000000000079c5 */ /* 0x000fcc0000000000 */
[----:B------:R-:W-:Y:S01]  /*85a0*/  HGMMA.64x16x16.F32 R208, gdesc[UR56].tnspA.tnspB, R208, gsb0 ;  /* 0x6020000038d079f0 */ /* 0x000fe200080008d0 */
        /* <DEDUP_REMOVED lines=52> */
[----:B------:R-:W-:Y:S02]  /*88f0*/  R2UR UR20, R217 ;  /* 0x00000000d91472ca */ /* 0x000fe400000e0000 */
[----:B------:R-:W-:Y:S02]  /*8900*/  WARPGROUP.DEPBAR.LE gsb0, 0x0 ;  /* 0x00008000000079c5 */ /* 0x000fe40000010000 */
[----:B------:R-:W-:-:S09]  /*8910*/  WARPGROUP.ARRIVE ;  /* 0x00000000000079c5 */ /* 0x000fd20000000000 */
[----:B------:R-:W-:Y:S01]  /*8920*/  HGMMA.64x16x16.F32 R144, gdesc[UR20].tnspA.tnspB, R144, gsb0 ;  /* 0x60200000149079f0 */ /* 0x000fe20008000890 */
[----:B------:R-:W-:Y:S01]  /*8930*/  UMOV UR8, UR20 ;  /* 0x0000001400087c82 */ /* 0x000fe20008000000 */
[----:B------:R-:W-:Y:S01]  /*8940*/  UMOV UR9, UR21 ;  /* 0x0000001500097c82 */ /* 0x000fe20008000000 */
[----:B------:R-:W-:Y:S01]  /*8950*/  R2UR UR47, R9 ;  /* 0x00000000092f72ca */ /* 0x000fe200000e0000 */
[----:B------:R-:W-:Y:S02]  /*8960*/  WARPGROUP.DEPBAR.LE gsb0, 0x0 ;  /* 0x00008000000079c5 */ /* 0x000fe40000010000 */
[----:B------:R-:W-:-:S06]  /*8970*/  WARPGROUP.ARRIVE ;  /* 0x00000000000079c5 */ /* 0x000fcc0000000000 */
[----:B------:R-:W-:Y:S01]  /*8980*/  HGMMA.64x16x16.F32 R160, gdesc[UR8].tnspA.tnspB, R160, gsb0 ;  /* 0x6020000008a079f0 */ /* 0x000fe200080008a0 */
[----:B------:R-:W-:Y:S01]  /*8990*/  IMAD.SHL.U32 R9, R3, 0x4000, RZ ;  /* 0x0000400003097824 */ /* 0x000fe200078e00ff */
[----:B------:R-:W-:-:S04]  /*89a0*/  R2UR UR40, R20 ;  /* 0x00000000142872ca */ /* 0x000fc800000e0000 */
[----:B------:R-:W-:-:S04]  /*89b0*/  IADD3 R20, P1, R9, R234, RZ ;  /* 0x000000ea09147210 */ /* 0x000fc80007f3e0ff */
[----:B------:R-:W-:Y:S02]  /*89c0*/  LEA.HI.X.SX32 R9, R9, R224, 0x1, P1 ;  /* 0x000000e009097211 */ /* 0x000fe400008f0eff */
[----:B------:R-:W-:Y:S01]  /*89d0*/  LEA R8, P1, R20, UR4, 0x2 ;  /* 0x0000000414087c11 */ /* 0x000fe2000f8210ff */
[----:B------:R-:W-:-:S03]  /*89e0*/  UMOV UR4, UR20 ;  /* 0x0000001400047c82 */ /* 0x000fc60008000000 */
[----:B------:R-:W-:Y:S01]  /*89f0*/  LEA.HI.X R9, R20, UR5, R9, 0x2, P1 ;  /* 0x0000000514097c11 */ /* 0x000fe200088f1409 */
[----:B------:R-:W-:Y:S01]  /*8a00*/  UMOV UR5, UR21 ;  /* 0x0000001500057c82 */ /* 0x000fe20008000000 */
[----:B------:R-:W-:Y:S01]  /*8a10*/  UMOV UR12, UR20 ;  /* 0x00000014000c7c82 */ /* 0x000fe20008000000 */
[----:B------:R-:W-:Y:S01]  /*8a20*/  UMOV UR13, UR21 ;  /* 0x00000015000d7c82 */ /* 0x000fe20008000000 */
[----:B------:R-:W-:Y:S01]  /*8a30*/  UMOV UR16, UR20 ;  /* 0x0000001400107c82 */ /* 0x000fe20008000000 */
[----:B------:R-:W-:Y:S01]  /*8a40*/  UMOV UR17, UR21 ;  /* 0x0000001500117c82 */ /* 0x000fe20008000000 */
[----:B------:R-:W-:Y:S01]  /*8a50*/  VIADD R216, R216, 0xffff0000 ;  /* 0xffff0000d8d87836 */ /* 0x000fe20000000000 */
[----:B------:R1:W-:Y:S01]  /*8a60*/  REDG.E.ADD.F32x4.FTZ.RN.STRONG.GPU desc[UR46][R8.64], R24 ;  /* 0x00000018080079a6 */ /* 0x0003e2000c10f7ae */
[----:B------:R-:W-:Y:S02]  /*8a70*/  WARPGROUP.DEPBAR.LE gsb0, 0x0 ;  /* 0x00008000000079c5 */ /* 0x000fe40000010000 */
[----:B------:R-:W-:Y:S01]  /*8a80*/  WARPGROUP.ARRIVE ;  /* 0x00000000000079c5 */ /* 0x000fe20000000000 */
[----:B------:R-:W-:Y:S01]  /*8a90*/  SHF.R.U32.HI R216, RZ, 0x4, R216 ;  /* 0x00000004ffd87819 */ /* 0x000fe200000116d8 */
[----:B------:R-:W-:Y:S01]  /*8aa0*/  UMOV UR55, 0x40 ;  /* 0x0000004000377882 */ /* 0x000fe20000000000 */
[----:B-1----:R-:W-:Y:S01]  /*8ab0*/  LOP3.LUT R24, R22, 0x80000, RZ, 0xfc, !PT ;  /* 0x0008000016187812 */ /* 0x002fe200078efcff */
[----:B------:R-:W-:Y:S01]  /*8ac0*/  UMOV UR53, 0x40000040 ;  /* 0x4000004000357882 */ /* 0x000fe20000000000 */
[----:B------:R-:W-:Y:S01]  /*8ad0*/  UMOV UR59, 0x40 ;  /* 0x00000040003b7882 */ /* 0x000fe20000000000 */
[----:B------:R-:W-:Y:S01]  /*8ae0*/  HGMMA.64x16x16.F32 R176, gdesc[UR4].tnspA.tnspB, R176, gsb0 ;  /* 0x6020000004b079f0 */ /* 0x000fe200080008b0 */
        /* <DEDUP_REMOVED lines=9> */
[----:B------:R1:W-:Y:S01]  /*8b80*/  REDG.E.ADD.F32x4.FTZ.RN.STRONG.GPU desc[UR46][R8.64+0x800], R28 ;  /* 0x0008001c080079a6 */ /* 0x0003e2000c10f7ae */
[----:B------:R-:W-:-:S02]  /*8b90*/  WARPGROUP.DEPBAR.LE gsb0, 0x0 ;  /* 0x00008000000079c5 */ /* 0x000fc40000010000 */
[----:B------:R-:W-:Y:S01]  /*8ba0*/  WARPGROUP.ARRIVE ;  /* 0x00000000000079c5 */ /* 0x000fe20000000000 */
[----:B------:R-:W-:Y:S02]  /*8bb0*/  LOP3.LUT R237, R216, 0x3fff, RZ, 0xc0, !PT ;  /* 0x00003fffd8ed7812 */ /* 0x000fe400078ec0ff */
[C---:B------:R-:W-:Y:S01]  /*8bc0*/  R2UR UR54, R24.reuse ;  /* 0x00000000183672ca */ /* 0x040fe200000e0000 */
[----:B------:R-:W-:Y:S01]  /*8bd0*/  VIADD R20, R24, 0x80 ;  /* 0x0000008018147836 */ /* 0x000fe20000000000 */
[----:B------:R-:W-:Y:S01]  /*8be0*/  UMOV UR57, UR53 ;  /* 0x0000003500397c82 */ /* 0x000fe20008000000 */
[----:B------:R-:W-:Y:S01]  /*8bf0*/  HGMMA.64x16x16.F32 R192, gdesc[UR12].tnspA.tnspB, R192, gsb0 ;  /* 0x602000000cc079f0 */ /* 0x000fe200080008c0 */
[----:B------:R-:W-:Y:S01]  /*8c00*/  IMAD R237, R2, 0x800, R237 ;  /* 0x0000080002ed7824 */ /* 0x000fe200078e02ed */
[----:B------:R-:W-:Y:S01]  /*8c10*/  UMOV UR9, UR53 ;  /* 0x0000003500097c82 */ /* 0x000fe20008000000 */
[----:B------:R-:W-:Y:S02]  /*8c20*/  VIADD R25, R24, 0x200 ;  /* 0x0000020018197836 */ /* 0x000fe40000000000 */
[----:B------:R-:W-:-:S02]  /*8c30*/  IMAD.U32 R217, RZ, RZ, UR11 ;  /* 0x0000000bffd97e24 */ /* 0x000fc4000f8e00ff */
[----:B------:R-:W-:Y:S01]  /*8c40*/  VIADD R26, R24, 0x10 ;  /* 0x00000010181a7836 */ /* 0x000fe20000000000 */
[----:B------:R-:W-:Y:S01]  /*8c50*/  UMOV UR37, UR25 ;  /* 0x0000001900257c82 */ /* 0x000fe20008000000 */
[----:B------:R-:W-:Y:S01]  /*8c60*/  UMOV UR33, UR25 ;  /* 0x0000001900217c82 */ /* 0x000fe20008000000 */
[----:B------:R-:W-:Y:S01]  /*8c70*/  UMOV UR29, UR25 ;  /* 0x00000019001d7c82 */ /* 0x000fe20008000000 */
[----:B------:R-:W-:Y:S01]  /*8c80*/  UMOV UR7, 0x40 ;  /* 0x0000004000077882 */ /* 0x000fe20000000000 */
[----:B------:R1:W-:Y:S01]  /*8c90*/  REDG.E.ADD.F32x4.FTZ.RN.STRONG.GPU desc[UR46][R8.64+0x1000], R32 ;  /* 0x00100020080079a6 */ /* 0x0003e2000c10f7ae */
[----:B------:R-:W-:Y:S02]  /*8ca0*/  WARPGROUP.DEPBAR.LE gsb0, 0x0 ;  /* 0x00008000000079c5 */ /* 0x000fe40000010000 */
[----:B------:R-:W-:Y:S01]  /*8cb0*/  WARPGROUP.ARRIVE ;  /* 0x00000000000079c5 */ /* 0x000fe20000000000 */
[----:B------:R-:W-:Y:S02]  /*8cc0*/  R2UR UR52, R237 ;  /* 0x00000000ed3472ca */ /* 0x000fe400000e0000 */
[----:B------:R-:W-:Y:S01]  /*8cd0*/  R2UR UR24, R20 ;  /* 0x00000000141872ca */ /* 0x000fe200000e0000 */
[----:B------:R-:W-:Y:S01]  /*8ce0*/  UMOV UR13, UR53 ;  /* 0x00000035000d7c82 */ /* 0x000fe20008000000 */
[----:B------:R-:W-:Y:S01]  /*8cf0*/  UMOV UR15, 0x40 ;  /* 0x00000040000f7882 */ /* 0x000fe20000000000 */
[----:B------:R-:W-:Y:S01]  /*8d00*/  HGMMA.64x16x16.F32 R208, gdesc[UR16].tnspA.tnspB, R208, gsb0 ;  /* 0x6020000010d079f0 */ /* 0x000fe200080008d0 */
[----:B------:R-:W-:Y:S01]  /*8d10*/  R2UR UR50, R26 ;  /* 0x000000001a3272ca */ /* 0x000fe200000e0000 */
[----:B------:R1:W-:Y:S01]  /*8d20*/  REDG.E.ADD.F32x4.FTZ.RN.STRONG.GPU desc[UR46][R8.64+0x1800], R36 ;  /* 0x00180024080079a6 */ /* 0x0003e2000c10f7ae */
[----:B------:R-:W-:-:S02]  /*8d30*/  WARPGROUP.DEPBAR.LE gsb0, 0x0 ;  /* 0x00008000000079c5 */ /* 0x000fc40000010000 */
[----:B------:R-:W-:-:S03]  /*8d40*/  WARPGROUP.ARRIVE ;  /* 0x00000000000079c5 */ /* 0x000fc60000000000 */
[----:B------:R-:W-:Y:S02]  /*8d50*/  UMOV UR56, UR52 ;  /* 0x0000003400387c82 */ /* 0x000fe40008000000 */
[----:B------:R-:W-:Y:S01]  /*8d60*/  UMOV UR58, UR24 ;  /* 0x00000018003a7c82 */ /* 0x000fe20008000000 */
[C---:B------:R-:W-:Y:S01]  /*8d70*/  VIADD R20, R24.reuse, 0x100 ;  /* 0x0000010018147836 */ /* 0x040fe20000000000 */
[----:B------:R-:W-:Y:S01]  /*8d80*/  UMOV UR12, UR52 ;  /* 0x00000034000c7c82 */ /* 0x000fe20008000000 */
[----:B------:R-:W-:Y:S01]  /*8d90*/  VIADD R26, R24, 0x90 ;  /* 0x00000090181a7836 */ /* 0x000fe20000000000 */
[----:B------:R-:W-:Y:S01]  /*8da0*/  HGMMA.64x16x16.F32 R56, gdesc[UR52].tnspA.tnspB, R56, gsb0 ;  /* 0x60200000343879f0 */ /* 0x000fe20008000838 */
[----:B------:R-:W-:Y:S01]  /*8db0*/  UMOV UR19, 0x40 ;  /* 0x0000004000137882 */ /* 0x000fe20000000000 */
[----:B------:R-:W-:Y:S01]  /*8dc0*/  IMAD.U32 R23, RZ, RZ, UR15 ;  /* 0x0000000fff177e24 */ /* 0x000fe2000f8e00ff */
[----:B------:R-:W-:Y:S01]  /*8dd0*/  R2UR UR45, R7 ;  /* 0x00000000072d72ca */ /* 0x000fe200000e0000 */
[----:B------:R1:W-:Y:S01]  /*8de0*/  REDG.E.ADD.F32x4.FTZ.RN.STRONG.GPU desc[UR46][R8.64+0x2000], R40 ;  /* 0x00200028080079a6 */ /* 0x0003e2000c10f7ae */
[----:B------:R-:W-:-:S02]  /*8df0*/  WARPGROUP.DEPBAR.LE gsb0, 0x0 ;  /* 0x00008000000079c5 */ /* 0x000fc40000010000 */
[----:B------:R-:W-:Y:S01]  /*8e00*/  WARPGROUP.ARRIVE ;  /* 0x00000000000079c5 */ /* 0x000fe20000000000 */
[----:B------:R-:W-:Y:S01]  /*8e10*/  R2UR UR8, R20 ;  /* 0x00000000140872ca */ /* 0x000fe200000e0000 */
[----:B------:R-:W-:Y:S01]  /*8e20*/  IMAD.U32 R7, RZ, RZ, UR43 ;  /* 0x0000002bff077e24 */ /* 0x000fe2000f8e00ff */
[----:B------:R1:W-:Y:S03]  /*8e30*/  REDG.E.ADD.F32x4.FTZ.RN.STRONG.GPU desc[UR46][R8.64+0x2800], R44 ;  /* 0x0028002c080079a6 */ /* 0x0003e6000c10f7ae */
[----:B------:R-:W-:Y:S08]  /*8e40*/  HGMMA.64x16x16.F32 R64, gdesc[UR56].tnspA.tnspB, R64, gsb0 ;  /* 0x60200000384079f0 */ /* 0x000ff00008000840 */
[----:B------:R-:W-:Y:S01]  /*8e50*/  UMOV UR14, UR8 ;  /* 0x00000008000e7c82 */ /* 0x000fe20008000000 */
[----:B------:R-:W-:Y:S01]  /*8e60*/  VIADD R20, R24, 0x180 ;  /* 0x0000018018147836 */ /* 0x000fe20000000000 */
[----:B------:R-:W-:Y:S01]  /*8e70*/  R2UR UR43, R21 ;  /* 0x00000000152b72ca */ /* 0x000fe200000e0000 */
[----:B------:R1:W-:Y:S01]  /*8e80*/  REDG.E.ADD.F32x4.FTZ.RN.STRONG.GPU desc[UR46][R8.64+0x3000], R48 ;  /* 0x00300030080079a6 */ /* 0x0003e2000c10f7ae */
[----:B------:R-:W-:-:S02]  /*8e90*/  WARPGROUP.DEPBAR.LE gsb0, 0x0 ;  /* 0x00008000000079c5 */ /* 0x000fc40000010000 */
[----:B------:R-:W-:Y:S01]  /*8ea0*/  WARPGROUP.ARRIVE ;  /* 0x00000000000079c5 */ /* 0x000fe20000000000 */
[----:B------:R-:W-:Y:S01]  /*8eb0*/  R2UR UR4, R20 ;  /* 0x00000000140472ca */ /* 0x000fe200000e0000 */
[----:B------:R-:W-:Y:S01]  /*8ec0*/  UMOV UR8, UR52 ;  /* 0x0000003400087c82 */ /* 0x000fe20008000000 */
[----:B------:R-:W-:Y:S01]  /*8ed0*/  IMAD.U32 R22, RZ, RZ, UR14 ;  /* 0x0000000eff167e24 */ /* 0x000fe2000f8e00ff */
[----:B------:R1:W-:Y:S02]  /*8ee0*/  REDG.E.ADD.F32x4.FTZ.RN.STRONG.GPU desc[UR46][R8.64+0x3800], R52 ;  /* 0x00380034080079a6 */ /* 0x0003e4000c10f7ae */
[----:B------:R-:W-:Y:S08]  /*8ef0*/  HGMMA.64x16x16.F32 R72, gdesc[UR12].tnspA.tnspB, R72, gsb0 ;  /* 0x602000000c4879f0 */ /* 0x000ff00008000848 */
[----:B------:R-:W-:Y:S01]  /*8f00*/  UMOV UR10, UR4 ;  /* 0x00000004000a7c82 */ /* 0x000fe20008000000 */
[----:B------:R-:W-:-:S02]  /*8f10*/  WARPGROUP.DEPBAR.LE gsb0, 0x0 ;  /* 0x00008000000079c5 */ /* 0x000fc40000010000 */
[----:B------:R-:W-:-:S06]  /*8f20*/  WARPGROUP.ARRIVE ;  /* 0x00000000000079c5 */ /* 0x000fcc0000000000 */
[----:B------:R-:W-:Y:S01]  /*8f30*/  HGMMA.64x16x16.F32 R80, gdesc[UR8].tnspA.tnspB, R80, gsb0 ;  /* 0x60200000085079f0 */ /* 0x000fe20008000850 */
[----:B------:R-:W-:Y:S01]  /*8f40*/  R2UR UR4, R25 ;  /* 0x00000000190472ca */ /* 0x000fe200000e0000 */
[----:B------:R-:W-:Y:S01]  /*8f50*/  IMAD.U32 R216, RZ, RZ, UR10 ;  /* 0x0000000affd87e24 */ /* 0x000fe2000f8e00ff */
[----:B------:R-:W-:Y:S01]  /*8f60*/  UMOV UR8, UR52 ;  /* 0x0000003400087c82 */ /* 0x000fe20008000000 */
[----:B------:R-:W-:Y:S01]  /*8f70*/  UMOV UR9, UR53 ;  /* 0x0000003500097c82 */ /* 0x000fe20008000000 */
[----:B------:R-:W-:-:S09]  /*8f80*/  UMOV UR11, 0x40 ;  /* 0x00000040000b7882 */ /* 0x000fd20000000000 */
[----:B------:R-:W-:Y:S01]  /*8f90*/  UMOV UR10, UR4 ;  /* 0x00000004000a7c82 */ /* 0x000fe20008000000 */
[----:B------:R-:W-:Y:S02]  /*8fa0*/  WARPGROUP.DEPBAR.LE gsb0, 0x0 ;  /* 0x00008000000079c5 */ /* 0x000fe40000010000 */
[----:B------:R-:W-:-:S06]  /*8fb0*/  WARPGROUP.ARRIVE ;  /* 0x00000000000079c5 */ /* 0x000fcc0000000000 */
[----:B------:R-:W-:Y:S01]  /*8fc0*/  HGMMA.64x16x16.F32 R88, gdesc[UR8].tnspA.tnspB, R88, gsb0 ;  /* 0x60200000085879f0 */ /* 0x000fe20008000858 */
[----:B------:R-:W-:-:S05]  /*8fd0*/  VIADD R25, R237, 0x80 ;  /* 0x00000080ed197836 */ /* 0x000fca0000000000 */
[----:B------:R-:W-:Y:S01]  /*8fe0*/  R2UR UR48, R25 ;  /* 0x00000000193072ca */ /* 0x000fe200000e0000 */
[----:B------:R-:W-:Y:S02]  /*8ff0*/  WARPGROUP.DEPBAR.LE gsb0, 0x0 ;  /* 0x00008000000079c5 */ /* 0x000fe40000010000 */
[----:B------:R-:W-:-:S10]  /*9000*/  WARPGROUP.ARRIVE ;  /* 0x00000000000079c5 */ /* 0x000fd40000000000 */
        /* <DEDUP_REMOVED lines=65> */
[----:B------:R-:W-:Y:S02]  /*9420*/  WARPGROUP.DEPBAR.LE gsb0, 0x0 ;  /* 0x00008000000079c5 */ /* 0x000fe40000010000 */
[----:B------:R-:W-:-:S09]  /*9430*/  WARPGROUP.ARRIVE ;  /* 0x00000000000079c5 */ /* 0x000fd20000000000 */
        /* <DEDUP_REMOVED lines=13> */
[----:B------:R-:W-:Y:S02]  /*9510*/  VIADD R26, R24, 0x30 ;  /* 0x00000030181a7836 */ /* 0x000fe40000000000 */
[----:B------:R-:W-:-:S03]  /*9520*/  VIADD R25, R237, 0x180 ;  /* 0x00000180ed197836 */ /* 0x000fc60000000000 */
[----:B------:R-:W-:Y:S02]  /*9530*/  R2UR UR6, R26 ;  /* 0x000000001a0672ca */ /* 0x000fe400000e0000 */
[----:B------:R-:W-:Y:S01]  /*9540*/  R2UR UR4, R25 ;  /* 0x00000000190472ca */ /* 0x000fe200000e0000 */
[----:B------:R-:W-:Y:S01]  /*9550*/  UMOV UR5, 0x40000040 ;  /* 0x4000004000057882 */ /* 0x000fe20000000000 */
[----:B------:R-:W-:Y:S02]  /*9560*/  WARPGROUP.DEPBAR.LE gsb0, 0x0 ;  /* 0x00008000000079c5 */ /* 0x000fe40000010000 */
[----:B------:R-:W-:-:S09]  /*9570*/  WARPGROUP.ARRIVE ;  /* 0x00000000000079c5 */ /* 0x000fd20000000000 */
        /* <DEDUP_REMOVED lines=34> */
[----:B------:R-:W-:Y:S02]  /*97a0*/  IMAD.U32 R20, RZ, RZ, UR58 ;  /* 0x0000003aff147e24 */ /* 0x000fe4000f8e00ff */
[----:B------:R-:W-:Y:S01]  /*97b0*/  IMAD.U32 R21, RZ, RZ, UR59 ;  /* 0x0000003bff157e24 */ /* 0x000fe2000f8e00ff */
[----:B------:R-:W-:Y:S02]  /*97c0*/  WARPGROUP.DEPBAR.LE gsb0, 0x0 ;  /* 0x00008000000079c5 */ /* 0x000fe40000010000 */
[----:B-1----:R-:W-:Y:S05]  /*97d0*/  @!P0 BRA `(.L_x_708) ;  /* 0x0000000000048947 */ /* 0x002fea0003800000 */
[----:B------:R-:W-:Y:S01]  /*97e0*/  BPT.TRAP 0x1 ;  /* 0x000000040000795c */ /* 0x000fe20000300000 */
.L_x_708:
        /* <DEDUP_REMOVED lines=61> */
[----:B------:R1:W-:Y:S01]  /*9bc0*/  REDG.E.ADD.F32x4.FTZ.RN.STRONG.GPU desc[UR46][R8.64+0x4800], R28 ;  /* 0x0048001c080079a6 */ /* 0x0003e2000c10f7ae */
[----:B------:R-:W-:Y:S02]  /*9bd0*/  WARPGROUP.DEPBAR.LE gsb0, 0x0 ;  /* 0x00008000000079c5 */ /* 0x000fe40000010000 */
        /* <DEDUP_REMOVED lines=19> */
[----:B------:R-:W-:Y:S02]  /*9d10*/  UMOV UR32, UR24 ;  /* 0x0000001800207c82 */ /* 0x000fe40008000000 */
        /* <DEDUP_REMOVED lines=74> */
.L_x_709:
[----:B------:R-:W-:Y:S01]  /*a1c0*/  VIADD R3, R3, 0x1 ;  /* 0x0000000103037836 */ /* 0x000fe20000000000 */
[----:B------:R-:W-:Y:S01]  /*a1d0*/  LOP3.LUT R230, R230, 0x1, RZ, 0x3c, !PT ;  /* 0x00000001e6e67812 */ /* 0x000fe200078e3cff */
        /* <DEDUP_REMOVED lines=92> */
.L_x_697:
        /* <DEDUP_REMOVED lines=23> */
.L_x_712:
        /* <DEDUP_REMOVED lines=20> */
.L_x_713:
        /* <DEDUP_REMOVED lines=18> */
.L_x_714:
        /* <DEDUP_REMOVED lines=18> */
.L_x_715:
        /* <DEDUP_REMOVED lines=138> */
[----:B------:R-:W-:Y:S01]  /*b530*/  ULDC.64 UR6, c[0x0][0x198] ;  /* 0x0000660000067ab9 */ /* 0x000fe20000000a00 */
[----:B------:R-:W-:Y:S02]  /*b540*/  UIADD3 UR40, UR37, 0xa000, URZ ;  /* 0x0000a00025287890 */ /* 0x000fe4000fffe03f */
[----:B------:R-:W-:Y:S02]  /*b550*/  UIADD3 UR4, UP0, UR6, 0x770, URZ ;  /* 0x0000077006047890 */ /* 0x000fe4000ff1e03f */
[----:B------:R-:W-:Y:S02]  /*b560*/  UIMAD UR42, UR45, 0x50, URZ ;  /* 0x000000502d2a78a4 */ /* 0x000fe4000f8e023f */
[----:B------:R-:W-:Y:S02]  /*b570*/  UIADD3.X UR5, URZ, UR7, URZ, UP0, !UPT ;  /* 0x000000073f057290 */ /* 0x000fe400087fe43f */
[----:B------:R-:W-:Y:S02]  /*b580*/  UIADD3 UR32, UR37, 0xc800, URZ ;  /* 0x0000c80025207890 */ /* 0x000fe4000fffe03f */
[----:B------:R-:W-:-:S02]  /*b590*/  UIADD3 UR16, UR37, 0xf000, URZ ;  /* 0x0000f00025107890 */ /* 0x000fc4000fffe03f */
[----:B------:R-:W-:Y:S02]  /*b5a0*/  UIADD3 UR8, UR37, 0x11800, URZ ;  /* 0x0001180025087890 */ /* 0x000fe4000fffe03f */
[----:B------:R-:W-:Y:S01]  /*b5b0*/  UIADD3 UR6, UP0, UR6, 0x670, URZ ;  /* 0x0000067006067890 */ /* 0x000fe2000ff1e03f */
[----:B------:R-:W-:Y:S01]  /*b5c0*/  UMOV UR41, URZ ;  /* 0x0000003f00297c82 */ /* 0x000fe20008000000 */
[----:B------:R-:W-:Y:S01]  /*b5d0*/  UMOV UR33, 0x40 ;  /* 0x0000004000217882 */ /* 0x000fe20000000000 */
[----:B------:R-:W-:Y:S01]  /*b5e0*/  UMOV UR35, UR43 ;  /* 0x0000002b00237c82 */ /* 0x000fe20008000000 */
[----:B------:R-:W-:Y:S01]  /*b5f0*/  UMOV UR36, UR44 ;  /* 0x0000002c00247c82 */ /* 0x000fe20008000000 */
[----:B------:R-:W-:Y:S01]  /*b600*/  UMOV UR34, UR42 ;  /* 0x0000002a00227c82 */ /* 0x000fe20008000000 */
[----:B------:R-:W-:Y:S01]  /*b610*/  UMOV UR17, 0x80 ;  /* 0x0000008000117882 */ /* 0x000fe20000000000 */
[----:B------:R-:W-:Y:S01]  /*b620*/  UMOV UR19, UR43 ;  /* 0x0000002b00137c82 */ /* 0x000fe20008000000 */
[----:B------:R-:W-:Y:S01]  /*b630*/  UMOV UR20, UR44 ;  /* 0x0000002c00147c82 */ /* 0x000fe20008000000 */
[----:B------:R1:W-:Y:S01]  /*b640*/  UTMASTG.4D [UR40], [UR4] ;  /* 0x00000028040073b5 */ /* 0x0003e20008018000 */
[----:B------:R-:W-:Y:S01]  /*b650*/  UMOV UR18, UR42 ;  /* 0x0000002a00127c82 */ /* 0x000fe20008000000 */
[----:B------:R-:W-:Y:S01]  /*b660*/  UMOV UR9, 0xc0 ;  /* 0x000000c000097882 */ /* 0x000fe20000000000 */
[----:B------:R-:W-:Y:S01]  /*b670*/  UMOV UR11, UR43 ;  /* 0x0000002b000b7c82 */ /* 0x000fe20008000000 */
[----:B------:R-:W-:Y:S01]  /*b680*/  UMOV UR12, UR44 ;  /* 0x0000002c000c7c82 */ /* 0x000fe20008000000 */
[----:B------:R-:W-:Y:S01]  /*b690*/  UMOV UR10, UR42 ;  /* 0x0000002a000a7c82 */ /* 0x000fe20008000000 */
[----:B------:R-:W-:Y:S01]  /*b6a0*/  UIADD3.X UR7, URZ, UR7, URZ, UP0, !UPT ;  /* 0x000000073f077290 */ /* 0x000fe200087fe43f */
[----:B------:R-:W-:Y:S01]  /*b6b0*/  UTMASTG.4D [UR32], [UR4] ;  /* 0x00000020040073b5 */ /* 0x000fe20008018000 */
[----:B------:R-:W-:Y:S01]  /*b6c0*/  UIADD3 UR24, UR37, 0x2800, URZ ;  /* 0x0000280025187890 */ /* 0x000fe2000fffe03f */
[----:B------:R-:W-:Y:S01]  /*b6d0*/  UMOV UR25, 0x40 ;  /* 0x0000004000197882 */ /* 0x000fe20000000000 */
[----:B------:R-:W-:Y:S01]  /*b6e0*/  UMOV UR27, UR43 ;  /* 0x0000002b001b7c82 */ /* 0x000fe20008000000 */
[----:B------:R-:W-:Y:S01]  /*b6f0*/  UMOV UR28, UR44 ;  /* 0x0000002c001c7c82 */ /* 0x000fe20008000000 */
[----:B------:R-:W-:Y:S01]  /*b700*/  UMOV UR26, UR42 ;  /* 0x0000002a001a7c82 */ /* 0x000fe20008000000 */
[----:B------:R3:W-:Y:S01]  /*b710*/  UTMASTG.4D [UR16], [UR4] ;  /* 0x00000010040073b5 */ /* 0x0007e20008018000 */
[----:B-1----:R-:W-:Y:S01]  /*b720*/  UMOV UR40, UR37 ;  /* 0x0000002500287c82 */ /* 0x002fe20008000000 */
[----:B------:R1:W-:Y:S01]  /*b730*/  UTMASTG.4D [UR8], [UR4] ;  /* 0x00000008040073b5 */ /* 0x0003e20008018000 */
[----:B------:R4:W-:Y:S01]  /*b740*/  UTMASTG.4D [UR40], [UR6] ;  /* 0x00000028060073b5 */ /* 0x0009e20008018000 */
[----:B---3--:R-:W-:Y:S01]  /*b750*/  UIADD3 UR16, UR37, 0x5000, URZ ;  /* 0x0000500025107890 */ /* 0x008fe2000fffe03f */
[----:B------:R4:W-:Y:S01]  /*b760*/  UTMASTG.4D [UR24], [UR6] ;  /* 0x00000018060073b5 */ /* 0x0009e20008018000 */
[----:B-1----:R-:W-:-:S07]  /*b770*/  UIADD3 UR8, UR37, 0x7800, URZ ;  /* 0x0000780025087890 */ /* 0x002fce000fffe03f */
[----:B------:R4:W-:Y:S02]  /*b780*/  UTMASTG.4D [UR16], [UR6] ;  /* 0x00000010060073b5 */ /* 0x0009e40008018000 */
[----:B------:R4:W-:Y:S02]  /*b790*/  UTMASTG.4D [UR8], [UR6] ;  /* 0x00000008060073b5 */ /* 0x0009e40008018000 */
[----:B----4-:R0:W-:Y:S02]  /*b7a0*/  UTMACMDFLUSH ;  /* 0x00000000000079b7 */ /* 0x0101e40000000000 */
.L_x_717:
[----:B------:R-:W-:Y:S05]  /*b7b0*/  BSYNC B0 ;  /* 0x0000000000007941 */ /* 0x000fea0003800000 */
.L_x_716:
[----:B------:R-:W-:-:S04]  /*b7c0*/  DEPBAR.LE SB0, 0x0 ;  /* 0x000080000000791a */ /* 0x000fc80000000000 */
[----:B------:R-:W-:Y:S05]  /*b7d0*/  EXIT ;  /* 0x000000000000794d */ /* 0x000fea0003800000 */
.L_x_711:
[----:B------:R-:W2:Y:S01]  /*b7e0*/  S2R R0, SR_TID.X ;  /* 0x0000000000007919 */ /* 0x000ea20000002100 */
[----:B------:R-:W3:Y:S01]  /*b7f0*/  LDC.64 R2, c[0x0][0x820] ;  /* 0x00020800ff027b82 */ /* 0x000ee20000000a00 */
[----:B------:R-:W-:Y:S01]  /*b800*/  ULDC.64 UR4, c[0x0][0x808] ;  /* 0x0002020000047ab9 */ /* 0x000fe20000000a00 */
[----:B------:R-:W-:Y:S01]  /*b810*/  USHF.R.S32.HI UR8, URZ, 0x1f, UR43 ;  /* 0x0000001f3f087899 */ /* 0x000fe2000801142b */
[----:B------:R-:W-:Y:S01]  /*b820*/  IMAD.U32 R9, RZ, RZ, UR45 ;  /* 0x0000002dff097e24 */ /* 0x000fe2000f8e00ff */
[----:B------:R-:W-:Y:S01]  /*b830*/  UIMAD UR4, UR45, -0x50, UR4 ;  /* 0xffffffb02d0478a4 */ /* 0x000fe2000f8e0204 */
[----:B------:R-:W-:Y:S01]  /*b840*/  BSSY B0, `(.L_x_718) ;  /* 0x000002d000007945 */ /* 0x000fe20003800000 */
[----:B------:R-:W-:Y:S02]  /*b850*/  USHF.R.S32.HI UR9, URZ, 0x1f, UR44 ;  /* 0x0000001f3f097899 */ /* 0x000fe4000801142c */
[----:B------:R-:W4:Y:S08]  /*b860*/  LDC.64 R10, c[0x0][0x828] ;  /* 0x00020a00ff0a7b82 */ /* 0x000f300000000a00 */
[----:B-1----:R-:W1:Y:S08]  /*b870*/  LDC.64 R16, c[0x0][0x850] ;  /* 0x00021400ff107b82 */ /* 0x002e700000000a00 */
[----:B------:R-:W1:Y:S01]  /*b880*/  LDC.64 R18, c[0x0][0x858] ;  /* 0x00021600ff127b82 */ /* 0x000e620000000a00 */
[----:B--2---:R-:W-:-:S05]  /*b890*/  VIADD R5, R0, 0xffffff80 ;  /* 0xffffff8000057836 */ /* 0x004fca0000000000 */
[----:B------:R-:W-:-:S04]  /*b8a0*/  SHF.R.S32.HI R0, RZ, 0x1f, R5 ;  /* 0x0000001fff007819 */ /* 0x000fc80000011405 */
[----:B------:R-:W-:-:S04]  /*b8b0*/  LEA.HI R4, R0, R5, RZ, 0x5 ;  /* 0x0000000500047211 */ /* 0x000fc800078f28ff */
[----:B------:R-:W-:Y:S02]  /*b8c0*/  LOP3.LUT R0, R4, 0x1fffffe0, RZ, 0xc0, !PT ;  /* 0x1fffffe004007812 */ /* 0x000fe400078ec0ff */
[----:B------:R-:W-:-:S03]  /*b8d0*/  SHF.R.S32.HI R4, RZ, 0x5, R4 ;  /* 0x00000005ff047819 */ /* 0x000fc60000011404 */
[----:B------:R-:W-:Y:S01]  /*b8e0*/  IMAD.IADD R0, R5, 0x1, -R0 ;  /* 0x0000000105007824 */ /* 0x000fe200078e0a00 */
[C---:B------:R-:W-:Y:S01]  /*b8f0*/  ISETP.GE.AND P6, PT, R4.reuse, UR4, PT ;  /* 0x0000000404007c0c */ /* 0x040fe2000bfc6270 */
[----:B------:R-:W-:Y:S02]  /*b900*/  VIADD R5, R4, 0x8 ;  /* 0x0000000804057836 */ /* 0x000fe40000000000 */
[----:B------:R-:W-:Y:S02]  /*b910*/  IMAD.SHL.U32 R6, R0, 0x8, RZ ;  /* 0x0000000800067824 */ /* 0x000fe400078e00ff */
[----:B---3--:R-:W-:Y:S01]  /*b920*/  IMAD R0, R2, UR8, RZ ;  /* 0x0000000802007c24 */ /* 0x008fe2000f8e02ff */
[----:B------:R-:W-:Y:S01]  /*b930*/  ISETP.GE.AND P5, PT, R5, UR4, PT ;  /* 0x0000000405007c0c */ /* 0x000fe2000bfa6270 */
[----:B------:R-:W-:Y:S01]  /*b940*/  VIADD R8, R4, 0x10 ;  /* 0x0000001004087836 */ /* 0x000fe20000000000 */
[----:B------:R-:W-:Y:S01]  /*b950*/  SHF.R.S32.HI R7, RZ, 0x1f, R6 ;  /* 0x0000001fff077819 */ /* 0x000fe20000011406 */
[----:B------:R-:W-:Y:S01]  /*b960*/  IMAD R5, R3, UR43, R0 ;  /* 0x0000002b03057c24 */ /* 0x000fe2000f8e0200 */
[----:B------:R-:W-:Y:S01]  /*b970*/  ISETP.GE.OR P2, PT, R6, UR5, P6 ;  /* 0x0000000506007c0c */ /* 0x000fe2000b746670 */
[----:B------:R-:W-:Y:S01]  /*b980*/  VIADD R0, R4, 0x18 ;  /* 0x0000001804007836 */ /* 0x000fe20000000000 */
[----:B------:R-:W-:Y:S01]  /*b990*/  ISETP.GE.AND P4, PT, R8, UR4, PT ;  /* 0x0000000408007c0c */ /* 0x000fe2000bf86270 */
[----:B------:R-:W-:Y:S01]  /*b9a0*/  IMAD.WIDE.U32 R2, R2, UR43, R6 ;  /* 0x0000002b02027c25 */ /* 0x000fe2000f8e0006 */
[----:B------:R-:W-:-:S02]  /*b9b0*/  ISETP.GE.OR P1, PT, R6, UR5, P5 ;  /* 0x0000000506007c0c */ /* 0x000fc4000af26670 */
[----:B------:R-:W-:Y:S01]  /*b9c0*/  ISETP.GE.AND P3, PT, R0, UR4, PT ;  /* 0x0000000400007c0c */ /* 0x000fe2000bf66270 */
[----:B------:R-:W-:Y:S01]  /*b9d0*/  IMAD.IADD R3, R3, 0x1, R5 ;  /* 0x0000000103037824 */ /* 0x000fe200078e0205 */
[----:B------:R-:W-:Y:S01]  /*b9e0*/  SHF.R.S32.HI R5, RZ, 0x1f, R4 ;  /* 0x0000001fff057819 */ /* 0x000fe20000011404 */
[----:B----4-:R-:W-:Y:S02]  /*b9f0*/  IMAD R0, R10, UR9, RZ ;  /* 0x000000090a007c24 */ /* 0x010fe4000f8e02ff */
[----:B------:R-:W-:Y:S02]  /*ba00*/  VIADD R8, R4, 0x20 ;  /* 0x0000002004087836 */ /* 0x000fe40000000000 */
[----:B------:R-:W-:Y:S02]  /*ba10*/  IMAD R11, R11, UR44, R0 ;  /* 0x0000002c0b0b7c24 */ /* 0x000fe4000f8e0200 */
[----:B------:R-:W-:Y:S01]  /*ba20*/  IMAD.WIDE.U32 R14, R10, UR44, R2 ;  /* 0x0000002c0a0e7c25 */ /* 0x000fe2000f8e0002 */
[----:B------:R-:W-:-:S03]  /*ba30*/  ISETP.GE.AND P0, PT, R8, UR4, PT ;  /* 0x0000000408007c0c */ /* 0x000fc6000bf06270 */
[----:B------:R-:W-:-:S04]  /*ba40*/  IMAD.WIDE R2, R9, 0x50, R4 ;  /* 0x0000005009027825 */ /* 0x000fc800078e0204 */
[----:B------:R-:W-:Y:S01]  /*ba50*/  IMAD.IADD R11, R15, 0x1, R11 ;  /* 0x000000010f0b7824 */ /* 0x000fe200078e020b */
[----:B-1----:R-:W-:Y:S06]  /*ba60*/  @P2 BRA `(.L_x_719) ;  /* 0x0000000000282947 */ /* 0x002fec0003800000 */
        /* <DEDUP_REMOVED lines=10> */
.L_x_719:
[----:B------:R-:W-:Y:S05]  /*bb10*/  BSYNC B0 ;  /* 0x0000000000007941 */ /* 0x000fea0003800000 */
.L_x_718:
[----:B------:R-:W-:Y:S01]  /*bb20*/  BSSY B0, `(.L_x_720) ;  /* 0x0000010000007945 */ /* 0x000fe20003800000 */
[----:B------:R-:W-:-:S03]  /*bb30*/  ISETP.GE.OR P2, PT, R6, UR5, P4 ;  /* 0x0000000506007c0c */ /* 0x000fc6000a746670 */
[----:B------:R-:W-:Y:S10]  /*bb40*/  @P1 BRA `(.L_x_721) ;  /* 0x0000000000341947 */ /* 0x000ff40003800000 */
        /* <DEDUP_REMOVED lines=13> */
.L_x_721:
[----:B------:R-:W-:Y:S05]  /*bc20*/  BSYNC B0 ;  /* 0x0000000000007941 */ /* 0x000fea0003800000 */
.L_x_720:
[----:B------:R-:W-:Y:S01]  /*bc30*/  BSSY B0, `(.L_x_722) ;  /* 0x0000010000007945 */ /* 0x000fe20003800000 */
[----:B------:R-:W-:-:S03]  /*bc40*/  ISETP.GE.OR P1, PT, R6, UR5, P3 ;  /* 0x0000000506007c0c */ /* 0x000fc60009f26670 */
[----:B------:R-:W-:Y:S10]  /*bc50*/  @P2 BRA `(.L_x_723) ;  /* 0x0000000000342947 */ /* 0x000ff40003800000 */
[----:B-12---:R-:W-:Y:S01]  /*bc60*/  IADD3 R13, P2, R2, 0x10, RZ ;  /* 0x00000010020d7810 */ /* 0x006fe20007f5e0ff */
        /* <DEDUP_REMOVED lines=12> */
.L_x_723:
[----:B------:R-:W-:Y:S05]  /*bd30*/  BSYNC B0 ;  /* 0x0000000000007941 */ /* 0x000fea0003800000 */
.L_x_722:
[----:B------:R-:W-:Y:S01]  /*bd40*/  BSSY B0, `(.L_x_724) ;  /* 0x0000011000007945 */ /* 0x000fe20003800000 */
[----:B------:R-:W-:Y:S01]  /*bd50*/  ISETP.GE.OR P2, PT, R6, UR5, P0 ;  /* 0x0000000506007c0c */ /* 0x000fe20008746670 */
[----:B-123--:R-:W-:Y:S02]  /*bd60*/  VIADD R12, R4, 0x28 ;  /* 0x00000028040c7836 */ /* 0x00efe40000000000 */
[----:B------:R-:W-:Y:S10]  /*bd70*/  @P1 BRA `(.L_x_725) ;  /* 0x0000000000341947 */ /* 0x000ff40003800000 */
        /* <DEDUP_REMOVED lines=13> */
.L_x_725:
[----:B------:R-:W-:Y:S05]  /*be50*/  BSYNC B0 ;  /* 0x0000000000007941 */ /* 0x000fea0003800000 */
.L_x_724:
[----:B------:R-:W-:Y:S01]  /*be60*/  BSSY B0, `(.L_x_726) ;  /* 0x0000010000007945 */ /* 0x000fe20003800000 */
[----:B------:R-:W-:-:S03]  /*be70*/  ISETP.GE.AND P1, PT, R12, UR4, PT ;  /* 0x000000040c007c0c */ /* 0x000fc6000bf26270 */
        /* <DEDUP_REMOVED lines=14> */
.L_x_727:
[----:B------:R-:W-:Y:S05]  /*bf60*/  BSYNC B0 ;  /* 0x0000000000007941 */ /* 0x000fea0003800000 */
.L_x_726:
[----:B------:R-:W-:Y:S01]  /*bf70*/  ISETP.GE.OR P2, PT, R6, UR5, P1 ;  /* 0x0000000506007c0c */ /* 0x000fe20008f46670 */
[----:B------:R-:W-:Y:S01]  /*bf80*/  ULDC UR6, c[0x0][0x83c] ;  /* 0x00020f0000067ab9 */ /* 0x000fe20000000800 */
[----:B------:R-:W-:Y:S01]  /*bf90*/  BSSY B0, `(.L_x_728) ;  /* 0x0000010000007945 */ /* 0x000fe20003800000 */
[----:B--2---:R-:W-:-:S10]  /*bfa0*/  VIADD R12, R4, 0x30 ;  /* 0x00000030040c7836 */ /* 0x004fd40000000000 */
        /* <DEDUP_REMOVED lines=14> */
.L_x_729:
[----:B------:R-:W-:Y:S05]  /*c090*/  BSYNC B0 ;  /* 0x0000000000007941 */ /* 0x000fea0003800000 */
.L_x_728:
[----:B------:R-:W-:Y:S01]  /*c0a0*/  ISETP.GE.OR P3, PT, R6, UR6, P3 ;  /* 0x0000000606007c0c */ /* 0x000fe20009f66670 */
[----:B------:R-:W-:Y:S01]  /*c0b0*/  BSSY B0, `(.L_x_730) ;  /* 0x000001c000007945 */ /* 0x000fe20003800000 */
[----:B------:R-:W-:Y:S01]  /*c0c0*/  ISETP.GE.AND P2, PT, R12, UR4, PT ;  /* 0x000000040c007c0c */ /* 0x000fe2000bf46270 */
[----:B------:R-:W-:Y:S01]  /*c0d0*/  VIADD R12, R4, 0x38 ;  /* 0x00000038040c7836 */ /* 0x000fe20000000000 */
[----:B------:R-:W-:Y:S02]  /*c0e0*/  P2R R23, PR, RZ, 0x8 ;  /* 0x00000008ff177803 */ /* 0x000fe40000000000 */
[C---:B------:R-:W-:Y:S02]  /*c0f0*/  ISETP.GE.OR P3, PT, R6.reuse, UR5, P2 ;  /* 0x0000000506007c0c */ /* 0x040fe40009766670 */
[C---:B------:R-:W-:Y:S02]  /*c100*/  ISETP.GE.OR P6, PT, R6.reuse, UR6, P6 ;  /* 0x0000000606007c0c */ /* 0x040fe4000b7c6670 */
[----:B------:R-:W-:-:S02]  /*c110*/  ISETP.GE.OR P5, PT, R6, UR6, P5 ;  /* 0x0000000606007c0c */ /* 0x000fc4000afa6670 */
[C---:B------:R-:W-:Y:S02]  /*c120*/  ISETP.GE.OR P4, PT, R6.reuse, UR6, P4 ;  /* 0x0000000606007c0c */ /* 0x040fe4000a786670 */
[----:B-12---:R-:W-:Y:S02]  /*c130*/  P2R R20, PR, RZ, 0x40 ;  /* 0x00000040ff147803 */ /* 0x006fe40000000000 */
[----:B------:R-:W-:Y:S02]  /*c140*/  P2R R21, PR, RZ, 0x20 ;  /* 0x00000020ff157803 */ /* 0x000fe40000000000 */
[C---:B------:R-:W-:Y:S02]  /*c150*/  ISETP.GE.OR P0, PT, R6.reuse, UR6, P0 ;  /* 0x0000000606007c0c */ /* 0x040fe40008706670 */
[----:B------:R-:W-:Y:S02]  /*c160*/  P2R R22, PR, RZ, 0x10 ;  /* 0x00000010ff167803 */ /* 0x000fe40000000000 */
[----:B------:R-:W-:-:S02]  /*c170*/  ISETP.GE.OR P1, PT, R6, UR6, P1 ;  /* 0x0000000606007c0c */ /* 0x000fc40008f26670 */
[----:B------:R-:W-:Y:S01]  /*c180*/  ISETP.GE.OR P2, PT, R6, UR6, P2 ;  /* 0x0000000606007c0c */ /* 0x000fe20009746670 */
[----:B------:R-:W-:-:S12]  /*c190*/  @P3 BRA `(.L_x_731) ;  /* 0x0000000000343947 */ /* 0x000fd80003800000 */
        /* <DEDUP_REMOVED lines=13> */
.L_x_731:
[----:B------:R-:W-:Y:S05]  /*c270*/  BSYNC B0 ;  /* 0x0000000000007941 */ /* 0x000fea0003800000 */
.L_x_730:
[----:B------:R-:W-:Y:S01]  /*c280*/  ISETP.GE.AND P3, PT, R12, UR4, PT ;  /* 0x000000040c007c0c */ /* 0x000fe2000bf66270 */
[----:B------:R-:W-:Y:S01]  /*c290*/  IMAD R0, R16, UR8, RZ ;  /* 0x0000000810007c24 */ /* 0x000fe2000f8e02ff */
[----:B------:R-:W-:Y:S01]  /*c2a0*/  BSSY B0, `(.L_x_732) ;  /* 0x0000013000007945 */ /* 0x000fe20003800000 */
[----:B------:R-:W-:Y:S01]  /*c2b0*/  VIADD R12, R4, 0x40 ;  /* 0x00000040040c7836 */ /* 0x000fe20000000000 */
[C---:B------:R-:W-:Y:S01]  /*c2c0*/  ISETP.GE.OR P4, PT, R6.reuse, UR5, P3 ;  /* 0x0000000506007c0c */ /* 0x040fe20009f86670 */
[----:B------:R-:W-:Y:S01]  /*c2d0*/  IMAD R17, R17, UR43, R0 ;  /* 0x0000002b11117c24 */ /* 0x000fe2000f8e0200 */
[----:B------:R-:W-:-:S11]  /*c2e0*/  ISETP.GE.OR P3, PT, R6, UR6, P3 ;  /* 0x0000000606007c0c */ /* 0x000fd60009f66670 */
        /* <DEDUP_REMOVED lines=14> */
.L_x_733:
[----:B------:R-:W-:Y:S05]  /*c3d0*/  BSYNC B0 ;  /* 0x0000000000007941 */ /* 0x000fea0003800000 */
.L_x_732:
[----:B------:R-:W-:Y:S01]  /*c3e0*/  ISETP.GE.AND P4, PT, R12, UR4, PT ;  /* 0x000000040c007c0c */ /* 0x000fe2000bf86270 */
[----:B------:R-:W-:Y:S01]  /*c3f0*/  IMAD.WIDE.U32 R8, R16, UR43, R6 ;  /* 0x0000002b10087c25 */ /* 0x000fe2000f8e0006 */
[----:B------:R-:W-:Y:S02]  /*c400*/  BSSY B0, `(.L_x_734) ;  /* 0x0000013000007945 */ /* 0x000fe40003800000 */
[----:B------:R-:W-:Y:S01]  /*c410*/  ISETP.GE.OR P5, PT, R6, UR5, P4 ;  /* 0x0000000506007c0c */ /* 0x000fe2000a7a6670 */
[----:B------:R-:W-:Y:S01]  /*c420*/  VIADD R0, R4, 0x48 ;  /* 0x0000004804007836 */ /* 0x000fe20000000000 */
[----:B------:R-:W-:Y:S01]  /*c430*/  ISETP.GE.OR P4, PT, R6, UR6, P4 ;  /* 0x0000000606007c0c */ /* 0x000fe2000a786670 */
[----:B------:R-:W-:-:S10]  /*c440*/  IMAD.IADD R13, R9, 0x1, R17 ;  /* 0x00000001090d7824 */ /* 0x000fd400078e0211 */
        /* <DEDUP_REMOVED lines=14> */
.L_x_735:
[----:B------:R-:W-:Y:S05]  /*c530*/  BSYNC B0 ;  /* 0x0000000000007941 */ /* 0x000fea0003800000 */
.L_x_734:
[----:B------:R-:W-:Y:S01]  /*c540*/  ISETP.GE.AND P6, PT, R0, UR4, PT ;  /* 0x0000000400007c0c */ /* 0x000fe2000bfc6270 */
[----:B------:R-:W-:Y:S01]  /*c550*/  IMAD R0, R18, UR9, RZ ;  /* 0x0000000912007c24 */ /* 0x000fe2000f8e02ff */
[----:B------:R-:W-:Y:S01]  /*c560*/  BSSY B0, `(.L_x_736) ;  /* 0x0000014000007945 */ /* 0x000fe20003800000 */
[----:B------:R-:W-:Y:S01]  /*c570*/  IMAD.MOV.U32 R12, RZ, RZ, R8 ;  /* 0x000000ffff0c7224 */ /* 0x000fe200078e0008 */
[C---:B------:R-:W-:Y:S01]  /*c580*/  ISETP.GE.OR P5, PT, R6.reuse, UR5, P6 ;  /* 0x0000000506007c0c */ /* 0x040fe2000b7a6670 */
        /* <DEDUP_REMOVED lines=17> */
.L_x_737:
[----:B------:R-:W-:Y:S05]  /*c6a0*/  BSYNC B0 ;  /* 0x0000000000007941 */ /* 0x000fea0003800000 */
.L_x_736:
[----:B------:R-:W-:Y:S01]  /*c6b0*/  ISETP.NE.AND P5, PT, R20, RZ, PT ;  /* 0x000000ff1400720c */ /* 0x000fe20003fa5270 */
[----:B------:R-:W-:Y:S01]  /*c6c0*/  BSSY B0, `(.L_x_738) ;  /* 0x000000d000007945 */ /* 0x000fe20003800000 */
[----:B----4-:R-:W-:-:S11]  /*c6d0*/  IMAD.IADD R7, R13, 0x1, R9 ;  /* 0x000000010d077824 */ /* 0x010fd600078e0209 */
        /* <DEDUP_REMOVED lines=11> */
.L_x_739:
[----:B------:R-:W-:Y:S05]  /*c790*/  BSYNC B0 ;  /* 0x0000000000007941 */ /* 0x000fea0003800000 */
.L_x_738:
[----:B------:R-:W-:Y:S01]  /*c7a0*/  ISETP.NE.AND P5, PT, R21, RZ, PT ;  /* 0x000000ff1500720c */ /* 0x000fe20003fa5270 */
[----:B------:R-:W-:-:S12]  /*c7b0*/  BSSY B0, `(.L_x_740) ;  /* 0x000000f000007945 */ /* 0x000fd80003800000 */
[----:B------:R-:W-:Y:S05]  /*c7c0*/  @P5 BRA `(.L_x_741) ;  /* 0x0000000000345947 */ /* 0x000fea0003800000 */
[----:B----4-:R-:W-:Y:S01]  /*c7d0*/  IADD3 R9, P5, R2, 0x8, RZ ;  /* 0x0000000802097810 */ /* 0x010fe20007fbe0ff */
        /* <DEDUP_REMOVED lines=12> */
.L_x_741:
[----:B------:R-:W-:Y:S05]  /*c8a0*/  BSYNC B0 ;  /* 0x0000000000007941 */ /* 0x000fea0003800000 */
.L_x_740:
        /* <DEDUP_REMOVED lines=16> */
.L_x_743:
[----:B------:R-:W-:Y:S05]  /*c9b0*/  BSYNC B0 ;  /* 0x0000000000007941 */ /* 0x000fea0003800000 */
.L_x_742:
        /* <DEDUP_REMOVED lines=16> */
.L_x_745:
[----:B------:R-:W-:Y:S05]  /*cac0*/  BSYNC B0 ;  /* 0x0000000000007941 */ /* 0x000fea0003800000 */
.L_x_744:
[----:B------:R-:W-:Y:S04]  /*cad0*/  BSSY B0, `(.L_x_746) ;  /* 0x000000f000007945 */ /* 0x000fe80003800000 */
        /* <DEDUP_REMOVED lines=14> */
.L_x_747:
[----:B------:R-:W-:Y:S05]  /*cbc0*/  BSYNC B0 ;  /* 0x0000000000007941 */ /* 0x000fea0003800000 */
.L_x_746:
        /* <DEDUP_REMOVED lines=15> */
.L_x_749:
[----:B------:R-:W-:Y:S05]  /*ccc0*/  BSYNC B0 ;  /* 0x0000000000007941 */ /* 0x000fea0003800000 */
.L_x_748:
        /* <DEDUP_REMOVED lines=15> */
.L_x_751:
[----:B------:R-:W-:Y:S05]  /*cdc0*/  BSYNC B0 ;  /* 0x0000000000007941 */ /* 0x000fea0003800000 */
.L_x_750:
        /* <DEDUP_REMOVED lines=15> */
.L_x_753:
[----:B------:R-:W-:Y:S05]  /*cec0*/  BSYNC B0 ;  /* 0x0000000000007941 */ /* 0x000fea0003800000 */
.L_x_752:
        /* <DEDUP_REMOVED lines=15> */
.L_x_755:
[----:B------:R-:W-:Y:S05]  /*cfc0*/  BSYNC B0 ;  /* 0x0000000000007941 */ /* 0x000fea0003800000 */
.L_x_754:
        /* <DEDUP_REMOVED lines=15> */
.L_x_757:
[----:B------:R-:W-:Y:S05]  /*d0c0*/  BSYNC B0 ;  /* 0x0000000000007941 */ /* 0x000fea0003800000 */
.L_x_756:
[----:B------:R-:W-:Y:S05]  /*d0d0*/  EXIT ;  /* 0x000000000000794d */ /* 0x000fea0003800000 */
.L_x_693:
[----:B------:R-:W-:-:S08]  /*d0e0*/  NOP ;  /* 0x0000000000007918 */ /* 0x000fd00000000000 */
[----:B------:R-:W1:-:S00]  /*d0f0*/  USETMAXREG.DEALLOC.CTAPOOL 0x18 ;  /* 0x00000018000079c8 */ /* 0x000e4000080e0500 */
[----:B-1----:R-:W-:Y:S01]  /*d100*/  LOP3.LUT R2, R2, 0x3, RZ, 0xc0, !PT ;  /* 0x0000000302027812 */ /* 0x002fe200078ec0ff */
[----:B------:R-:W-:Y:S05]  /*d110*/  BSSY B0, `(.L_x_758) ;  /* 0x00001c8000007945 */ /* 0x000fea0003800000 */
[----:B------:R-:W1:Y:S02]  /*d120*/  SHFL.IDX PT, R2, R2, RZ, 0x1f ;  /* 0x00001fff02027589 */ /* 0x000e6400000e0000 */
[----:B-1----:R-:W-:-:S13]  /*d130*/  ISETP.NE.AND P0, PT, R2, RZ, PT ;  /* 0x000000ff0200720c */ /* 0x002fda0003f05270 */
[----:B------:R-:W-:Y:S05]  /*d140*/  @P0 BRA `(.L_x_759) ;  /* 0x0000001c00100947 */ /* 0x000fea0003800000 */
        /* <DEDUP_REMOVED lines=21> */
.L_x_760:
[----:B------:R-:W-:Y:S01]  /*d2a0*/  ULDC UR8, c[0x0][0xb44] ;  /* 0x0002d10000087ab9 */ /* 0x000fe20000000800 */
[----:B------:R-:W-:Y:S01]  /*d2b0*/  UMOV UR11, UR7 ;  /* 0x00000007000b7c82 */ /* 0x000fe20008000000 */
[----:B------:R-:W-:-:S11]  /*d2c0*/  UISETP.NE.AND UP0, UPT, UR8, 0x1, UPT ;  /* 0x000000010800788c */ /* 0x000fd6000bf05270 */
[----:B------:R-:W-:Y:S02]  /*d2d0*/  @UP0 ULDC.64 UR12, c[0x0][0xb48] ;  /* 0x0002d200000c0ab9 */ /* 0x000fe40000000a00 */
[----:B------:R-:W-:-:S04]  /*d2e0*/  UIMAD.WIDE.U32 UR4, UR7, UR12, URZ ;  /* 0x0000000c070472a5 */ /* 0x000fc8000f8e003f */
[----:B------:R-:W-:-:S04]  /*d2f0*/  @UP0 USHF.R.U32.HI UR11, URZ, UR13, UR5 ;  /* 0x0000000d3f0b0299 */ /* 0x000fc80008011605 */
[----:B------:R-:W-:-:S12]  /*d300*/  UIMAD UR4, UR11, UR8, URZ ;  /* 0x000000080b0472a4 */ /* 0x000fd8000f8e023f */
.L_x_761:
[----:B------:R-:W-:Y:S01]  /*d310*/  ULDC UR8, c[0x0][0xb38] ;  /* 0x0002ce0000087ab9 */ /* 0x000fe20000000800 */
[----:B------:R-:W-:Y:S01]  /*d320*/  UIADD3 UR4, UR7, -UR4, URZ ;  /* 0x8000000407047290 */ /* 0x000fe2000fffe03f */
[----:B------:R-:W-:Y:S01]  /*d330*/  IMAD.MOV.U32 R10, RZ, RZ, 0x1 ;  /* 0x00000001ff0a7424 */ /* 0x000fe200078e00ff */
[----:B------:R-:W-:Y:S01]  /*d340*/  UISETP.NE.AND UP0, UPT, UR8, 0x1, UPT ;  /* 0x000000010800788c */ /* 0x000fe2000bf05270 */
[----:B------:R-:W-:Y:S01]  /*d350*/  IMAD.MOV.U32 R17, RZ, RZ, RZ ;  /* 0x000000ffff117224 */ /* 0x000fe200078e00ff */
[----:B------:R-:W-:Y:S01]  /*d360*/  ULDC UR5, c[0x0][0xb44] ;  /* 0x0002d10000057ab9 */ /* 0x000fe20000000800 */
[----:B------:R-:W-:Y:S01]  /*d370*/  IMAD.MOV.U32 R6, RZ, RZ, 0x1 ;  /* 0x00000001ff067424 */ /* 0x000fe200078e00ff */
[----:B------:R-:W-:-:S07]  /*d380*/  UIMAD UR6, UR6, UR5, UR4 ;  /* 0x00000005060672a4 */ /* 0x000fce000f8e0204 */
        /* <DEDUP_REMOVED lines=8> */
[----:B------:R-:W-:Y:S05]  /*d410*/  @!P0 BRA `(.L_x_762) ;  /* 0x0000001400dc8947 */ /* 0x000fea0003800000 */
[----:B------:R-:W1:Y:S01]  /*d420*/  LDC R3, c[0x0][0x280] ;  /* 0x0000a000ff037b82 */ /* 0x000e620000000800 */
[----:B------:R-:W-:Y:S01]  /*d430*/  UIMAD UR11, UR11, 0x50, URZ ;  /* 0x000000500b0b78a4 */ /* 0x000fe2000f8e023f */
[----:B------:R-:W-:-:S06]  /*d440*/  ULDC UR4, c[0x0][0x74c] ;  /* 0x0001d30000047ab9 */ /* 0x000fcc0000000800 */
[----:B------:R-:W2:Y:S01]  /*d450*/  LDC R2, c[0x0][0x290] ;  /* 0x0000a400ff027b82 */ /* 0x000ea20000000800 */
[----:B-1----:R-:W-:-:S05]  /*d460*/  VIADD R4, R3, 0x3f ;  /* 0x0000003f03047836 */ /* 0x002fca0000000000 */
[----:B------:R-:W-:Y:S02]  /*d470*/  SHF.R.S32.HI R5, RZ, 0x1f, R4 ;  /* 0x0000001fff057819 */ /* 0x000fe40000011404 */
[----:B--2---:R-:W-:Y:S02]  /*d480*/  IADD3 R2, -R2, UR11, R3 ;  /* 0x0000000b02027c10 */ /* 0x004fe4000fffe103 */
[----:B------:R-:W-:-:S03]  /*d490*/  LEA.HI R5, R5, R4, RZ, 0x6 ;  /* 0x0000000405057211 */ /* 0x000fc600078f30ff */
[----:B------:R-:W-:Y:S01]  /*d4a0*/  VIADD R2, R2, -UR4 ;  /* 0x8000000402027c36 */ /* 0x000fe20008000000 */
[----:B------:R-:W-:-:S04]  /*d4b0*/  SHF.R.S32.HI R8, RZ, 0x6, R5 ;  /* 0x00000006ff087819 */ /* 0x000fc80000011405 */
[----:B------:R-:W-:-:S04]  /*d4c0*/  SHF.R.S32.HI R3, RZ, 0x1f, R2 ;  /* 0x0000001fff037819 */ /* 0x000fc80000011402 */
[----:B------:R-:W-:-:S04]  /*d4d0*/  LEA.HI R3, R3, R2, RZ, 0x6 ;  /* 0x0000000203037211 */ /* 0x000fc800078f30ff */
[----:B------:R-:W-:-:S04]  /*d4e0*/  SHF.R.S32.HI R3, RZ, 0x6, R3 ;  /* 0x00000006ff037819 */ /* 0x000fc80000011403 */
[----:B------:R-:W-:-:S04]  /*d4f0*/  VIMNMX R9, RZ, R3, !PT ;  /* 0x00000003ff097248 */ /* 0x000fc80007fe0100 */
[----:B------:R-:W-:-:S13]  /*d500*/  ISETP.GT.AND P0, PT, R8, R9, PT ;  /* 0x000000090800720c */ /* 0x000fda0003f04270 */
[----:B------:R-:W-:Y:S05]  /*d510*/  @!P0 BRA `(.L_x_762) ;  /* 0x00000014009c8947 */ /* 0x000fea0003800000 */
[----:B------:R-:W1:Y:S01]  /*d520*/  LDC.64 R2, c[0x0][0x718] ;  /* 0x0001c600ff027b82 */ /* 0x000e620000000a00 */
[----:B------:R-:W-:Y:S01]  /*d530*/  IMAD.U32 R5, RZ, RZ, UR20 ;  /* 0x00000014ff057e24 */ /* 0x000fe2000f8e00ff */
[----:B------:R-:W-:Y:S01]  /*d540*/  ULDC UR4, c[0x0][0x2e8] ;  /* 0x0000ba0000047ab9 */ /* 0x000fe20000000800 */
[----:B------:R-:W-:Y:S01]  /*d550*/  IMAD.U32 R15, RZ, RZ, UR21 ;  /* 0x00000015ff0f7e24 */ /* 0x000fe2000f8e00ff */
[----:B------:R-:W-:Y:S01]  /*d560*/  UISETP.NE.AND UP0, UPT, UR4, 0x1, UPT ;  /* 0x000000010400788c */ /* 0x000fe2000bf05270 */
[----:B------:R-:W-:Y:S01]  /*d570*/  BSSY B1, `(.L_x_762) ;  /* 0x0000161000017945 */ /* 0x000fe20003800000 */
[----:B------:R-:W-:Y:S02]  /*d580*/  SHF.R.S32.HI R5, RZ, 0x1f, R5 ;  /* 0x0000001fff057819 */ /* 0x000fe40000011405 */
[----:B------:R-:W-:Y:S01]  /*d590*/  ELECT P0, URZ, PT ;  /* 0x00000000003f782f */ /* 0x000fe20003800000 */
[----:B------:R-:W2:Y:S01]  /*d5a0*/  LDC.64 R6, c[0x0][0x730] ;  /* 0x0001cc00ff067b82 */ /* 0x000ea20000000a00 */
[----:B------:R-:W-:Y:S01]  /*d5b0*/  SHF.R.S32.HI R15, RZ, 0x1f, R15 ;  /* 0x0000001fff0f7819 */ /* 0x000fe2000001140f */
[----:B------:R-:W-:Y:S01]  /*d5c0*/  UMOV UR12, UR20 ;  /* 0x00000014000c7c82 */ /* 0x000fe20008000000 */
[----:B------:R-:W-:-:S03]  /*d5d0*/  IMAD.MOV.U32 R17, RZ, RZ, RZ ;  /* 0x000000ffff117224 */ /* 0x000fc600078e00ff */
[----:B------:R-:W-:Y:S01]  /*d5e0*/  @UP0 ULDC UR4, c[0x0][0x2ec] ;  /* 0x0000bb0000040ab9 */ /* 0x000fe20000000800 */
[----:B------:R-:W-:Y:S01]  /*d5f0*/  @UP0 ULDC UR6, c[0x0][0x2f0] ;  /* 0x0000bc0000060ab9 */ /* 0x000fe20000000800 */
[----:B------:R-:W-:-:S04]  /*d600*/  UIMAD.WIDE.U32 UR4, UR20, UR4, URZ ;  /* 0x00000004140472a5 */ /* 0x000fc8000f8e003f */
[----:B------:R-:W-:Y:S01]  /*d610*/  @UP0 USHF.R.U32.HI UR12, URZ, UR6, UR5 ;  /* 0x000000063f0c0299 */ /* 0x000fe20008011605 */
[C---:B-1----:R-:W-:Y:S02]  /*d620*/  IMAD R4, R5.reuse, R2, RZ ;  /* 0x0000000205047224 */ /* 0x042fe400078e02ff */
[----:B--2---:R-:W-:Y:S02]  /*d630*/  IMAD R12, R5, R6, RZ ;  /* 0x00000006050c7224 */ /* 0x004fe400078e02ff */
[----:B------:R-:W-:Y:S02]  /*d640*/  IMAD R5, R3, UR20, R4 ;  /* 0x0000001403057c24 */ /* 0x000fe4000f8e0204 */
[----:B------:R-:W-:-:S04]  /*d650*/  IMAD.WIDE.U32 R2, R2, UR20, RZ ;  /* 0x0000001402027c25 */ /* 0x000fc8000f8e00ff */
[----:B------:R-:W-:Y:S02]  /*d660*/  IMAD.IADD R3, R3, 0x1, R5 ;  /* 0x0000000103037824 */ /* 0x000fe400078e0205 */
[----:B------:R-:W1:Y:S01]  /*d670*/  LDC.64 R4, c[0x0][0x720] ;  /* 0x0001c800ff047b82 */ /* 0x000e620000000a00 */
[----:B------:R-:W-:Y:S02]  /*d680*/  IMAD R11, R7, UR20, R12 ;  /* 0x00000014070b7c24 */ /* 0x000fe4000f8e020c */
[----:B------:R-:W-:-:S04]  /*d690*/  IMAD.WIDE.U32 R6, R6, UR20, RZ ;  /* 0x0000001406067c25 */ /* 0x000fc8000f8e00ff */
[----:B------:R-:W-:Y:S01]  /*d6a0*/  IMAD.IADD R7, R7, 0x1, R11 ;  /* 0x0000000107077824 */ /* 0x000fe200078e020b */
[----:B------:R-:W2:Y:S01]  /*d6b0*/  LDC.64 R12, c[0x0][0x738] ;  /* 0x0001ce00ff0c7b82 */ /* 0x000ea20000000a00 */
[----:B-1----:R-:W-:-:S04]  /*d6c0*/  IMAD R14, R15, R4, RZ ;  /* 0x000000040f0e7224 */ /* 0x002fc800078e02ff */
[----:B------:R-:W-:Y:S02]  /*d6d0*/  IMAD R11, R5, UR21, R14 ;  /* 0x00000015050b7c24 */ /* 0x000fe4000f8e020e */
[----:B------:R-:W-:-:S04]  /*d6e0*/  IMAD.WIDE.U32 R4, R4, UR21, R2 ;  /* 0x0000001504047c25 */ /* 0x000fc8000f8e0002 */
        /* <DEDUP_REMOVED lines=13> */
.L_x_780:
        /* <DEDUP_REMOVED lines=10> */
.L_x_765:
[----:B------:R-:W1:Y:S01]  /*d860*/  LDC.64 R12, c[0x0][0x198] ;  /* 0x00006600ff0c7b82 */ /* 0x000e620000000a00 */
        /* <DEDUP_REMOVED lines=14> */
[----:B------:R-:W-:Y:S01]  /*d950*/  VIADD R8, R8, 0xffffffff ;  /* 0xffffffff08087836 */ /* 0x000fe20000000000 */
[----:B------:R-:W-:-:S02]  /*d960*/  UIADD3 UR16, UR8, 0x14100, URZ ;  /* 0x0001410008107890 */ /* 0x000fc4000fffe03f */
[----:B------:R-:W-:Y:S02]  /*d970*/  UIADD3 UR17, UR8, 0x31810, URZ ;  /* 0x0003181008117890 */ /* 0x000fe4000fffe03f */
[----:B------:R-:W-:Y:S01]  /*d980*/  IMAD.U32 R17, RZ, RZ, UR19 ;  /* 0x00000013ff117e24 */ /* 0x000fe2000f8e00ff */
[----:B------:R-:W-:Y:S02]  /*d990*/  UIADD3 UR40, UR8, 0x16100, URZ ;  /* 0x0001610008287890 */ /* 0x000fe4000fffe03f */
[----:B------:R-:W-:Y:S01]  /*d9a0*/  UIADD3 UR32, UR8, 0x18100, URZ ;  /* 0x0001810008207890 */ /* 0x000fe2000fffe03f */
[----:B-1----:R-:W-:Y:S01]  /*d9b0*/  IMAD.MOV.U32 R11, RZ, RZ, R12 ;  /* 0x000000ffff0b7224 */ /* 0x002fe200078e000c */
[----:B------:R-:W-:Y:S02]  /*d9c0*/  UIADD3 UR24, UR8, 0x1a100, URZ ;  /* 0x0001a10008187890 */ /* 0x000fe4000fffe03f */
[----:B------:R-:W-:Y:S02]  /*d9d0*/  UIADD3 UR30, UR8, 0x2c100, URZ ;  /* 0x0002c100081e7890 */ /* 0x000fe4000fffe03f */
        /* <DEDUP_REMOVED lines=9> */
[----:B------:R-:W-:Y:S01]  /*da70*/  IMAD.X R12, RZ, RZ, R10, P1 ;  /* 0x000000ffff0c7224 */ /* 0x000fe200008e060a */
[----:B------:R-:W-:Y:S01]  /*da80*/  IADD3 R15, P1, R4, UR19, RZ ;  /* 0x00000013040f7c10 */ /* 0x000fe2000ff3e0ff */
[----:B------:R-:W-:Y:S01]  /*da90*/  UMOV UR27, UR19 ;  /* 0x00000013001b7c82 */ /* 0x000fe20008000000 */
[----:B------:R-:W-:Y:S01]  /*daa0*/  UMOV UR9, 0x10 ;  /* 0x0000001000097882 */ /* 0x000fe20000000000 */
[----:B------:R-:W-:Y:S01]  /*dab0*/  UMOV UR31, UR17 ;  /* 0x00000011001f7c82 */ /* 0x000fe20008000000 */
[----:B------:R-:W-:Y:S01]  /*dac0*/  R2UR UR7, R12 ;  /* 0x000000000c0772ca */ /* 0x000fe200000e0000 */
[----:B------:R-:W-:Y:S01]  /*dad0*/  UMOV UR13, UR21 ;  /* 0x00000015000d7c82 */ /* 0x000fe20008000000 */
[----:B------:R-:W1:Y:S01]  /*dae0*/  LDC.64 R12, c[0x0][0x700] ;  /* 0x0001c000ff0c7b82 */ /* 0x000e620000000a00 */
[----:B------:R-:W-:Y:S01]  /*daf0*/  LEA.HI.X.SX32 R17, R17, R16, 0x1, P1 ;  /* 0x0000001011117211 */ /* 0x000fe200008f0eff */
[----:B------:R-:W-:Y:S01]  /*db00*/  UMOV UR10, UR18 ;  /* 0x00000012000a7c82 */ /* 0x000fe20008000000 */
[----:B------:R-:W-:-:S02]  /*db10*/  UIADD3 UR56, UR8, 0x5000, URZ ;  /* 0x0000500008387890 */ /* 0x000fc4000fffe03f */
[----:B------:R-:W-:Y:S01]  /*db20*/  UIADD3 UR48, UR8, 0x7800, URZ ;  /* 0x0000780008307890 */ /* 0x000fe2000fffe03f */
[----:B------:R-:W-:Y:S01]  /*db30*/  UMOV UR58, 0x80 ;  /* 0x00000080003a7882 */ /* 0x000fe20000000000 */
[----:B------:R-:W-:Y:S01]  /*db40*/  UMOV UR59, UR11 ;  /* 0x0000000b003b7c82 */ /* 0x000fe20008000000 */
[----:B------:R-:W-:Y:S01]  /*db50*/  UMOV UR60, UR12 ;  /* 0x0000000c003c7c82 */ /* 0x000fe20008000000 */
[----:B------:R-:W-:Y:S02]  /*db60*/  UMOV UR61, UR21 ;  /* 0x00000015003d7c82 */ /* 0x000fe40008000000 */
[----:B------:R2:W-:Y:S01]  /*db70*/  UTMALDG.4D [UR16], [UR6], desc[UR22] ;  /* 0x00001610060075b4 */ /* 0x0005e20008019000 */
[----:B------:R-:W-:Y:S01]  /*db80*/  UMOV UR50, 0xc0 ;  /* 0x000000c000327882 */ /* 0x000fe20000000000 */
[----:B------:R-:W-:Y:S01]  /*db90*/  UMOV UR51, UR11 ;  /* 0x0000000b00337c82 */ /* 0x000fe20008000000 */
[----:B------:R-:W-:Y:S01]  /*dba0*/  UMOV UR52, UR12 ;  /* 0x0000000c00347c82 */ /* 0x000fe20008000000 */
[----:B------:R-:W-:Y:S01]  /*dbb0*/  UMOV UR53, UR21 ;  /* 0x0000001500357c82 */ /* 0x000fe20008000000 */
[----:B------:R3:W-:Y:S01]  /*dbc0*/  UTMALDG.4D [UR40], [UR6], desc[UR22] ;  /* 0x00001628060075b4 */ /* 0x0007e20008019000 */
[C---:B-1----:R-:W-:Y:S01]  /*dbd0*/  LEA R18, P1, R15.reuse, R12, 0x2 ;  /* 0x0000000c0f127211 */ /* 0x042fe200078210ff */
[----:B------:R1:W-:Y:S03]  /*dbe0*/  UTMALDG.4D [UR32], [UR6], desc[UR22] ;  /* 0x00001620060075b4 */ /* 0x0003e60008019000 */
[----:B------:R-:W-:-:S02]  /*dbf0*/  LEA.HI.X R17, R15, R13, R17, 0x2, P1 ;  /* 0x0000000d0f117211 */ /* 0x000fc400008f1411 */
[----:B------:R-:W-:Y:S02]  /*dc00*/  IADD3 R15, P1, R11, 0x2f0, RZ ;  /* 0x000002f00b0f7810 */ /* 0x000fe40007f3e0ff */
[----:B------:R-:W-:Y:S01]  /*dc10*/  R2UR UR4, R18 ;  /* 0x00000000120472ca */ /* 0x000fe200000e0000 */
[----:B------:R-:W-:Y:S01]  /*dc20*/  IMAD.MOV.U32 R18, RZ, RZ, 0x14000 ;  /* 0x00014000ff127424 */ /* 0x000fe200078e00ff */
[----:B------:R-:W-:Y:S01]  /*dc30*/  R2UR UR5, R17 ;  /* 0x00000000110572ca */ /* 0x000fe200000e0000 */
[----:B------:R4:W-:Y:S01]  /*dc40*/  UTMALDG.4D [UR24], [UR6], desc[UR22] ;  /* 0x00001618060075b4 */ /* 0x0009e20008019000 */
[----:B------:R-:W-:Y:S01]  /*dc50*/  R2UR UR14, R15 ;  /* 0x000000000f0e72ca */ /* 0x000fe200000e0000 */
[----:B------:R-:W-:Y:S01]  /*dc60*/  IMAD.X R15, RZ, RZ, R10, P1 ;  /* 0x000000ffff0f7224 */ /* 0x000fe200008e060a */
[----:B--2---:R-:W-:Y:S01]  /*dc70*/  UMOV UR16, 0x0 ;  /* 0x0000000000107882 */ /* 0x004fe20000000000 */
[----:B------:R-:W-:Y:S01]  /*dc80*/  UMOV UR17, 0x10000000 ;  /* 0x1000000000117882 */ /* 0x000fe20000000000 */
[----:B------:R-:W-:-:S02]  /*dc90*/  IMAD.MOV.U32 R17, RZ, RZ, 0x1 ;  /* 0x00000001ff117424 */ /* 0x000fc400078e00ff */
[----:B------:R-:W-:Y:S02]  /*dca0*/  R2UR UR15, R15 ;  /* 0x000000000f0f72ca */ /* 0x000fe400000e0000 */
[----:B------:R-:W-:Y:S01]  /*dcb0*/  IADD3 R15, P1, R11, 0x3f0, RZ ;  /* 0x000003f00b0f7810 */ /* 0x000fe20007f3e0ff */
[----:B---3--:R-:W-:Y:S02]  /*dcc0*/  UIADD3 UR40, UR8, 0xa000, URZ ;  /* 0x0000a00008287890 */ /* 0x008fe4000fffe03f */
[----:B------:R2:W-:Y:S01]  /*dcd0*/  UBLKCP.S.G [UR30], [UR4], UR9 ;  /* 0x0000001e040073ba */ /* 0x0005e20008000209 */
[----:B------:R3:W-:Y:S01]  /*dce0*/  SYNCS.ARRIVE.TRANS64 RZ, [R7+URZ+0x31800], R18 ;  /* 0x0318001207ff79a7 */ /* 0x0007e2000800003f */
[----:B------:R-:W-:Y:S01]  /*dcf0*/  UMOV UR43, UR11 ;  /* 0x0000000b002b7c82 */ /* 0x000fe20008000000 */
[----:B------:R-:W-:Y:S01]  /*dd00*/  UMOV UR44, UR12 ;  /* 0x0000000c002c7c82 */ /* 0x000fe20008000000 */
[----:B------:R-:W-:Y:S01]  /*dd10*/  UMOV UR42, UR18 ;  /* 0x00000012002a7c82 */ /* 0x000fe20008000000 */
[----:B-1----:R-:W-:Y:S01]  /*dd20*/  UIADD3 UR32, UR8, 0xc800, URZ ;  /* 0x0000c80008207890 */ /* 0x002fe2000fffe03f */
[----:B------:R-:W-:Y:S01]  /*dd30*/  UMOV UR34, 0x40 ;  /* 0x0000004000227882 */ /* 0x000fe20000000000 */
[----:B------:R-:W-:Y:S01]  /*dd40*/  UMOV UR35, UR11 ;  /* 0x0000000b00237c82 */ /* 0x000fe20008000000 */
[----:B------:R-:W-:Y:S01]  /*dd50*/  UMOV UR36, UR12 ;  /* 0x0000000c00247c82 */ /* 0x000fe20008000000 */
[----:B----4-:R-:W-:Y:S01]  /*dd60*/  R2UR UR6, R15 ;  /* 0x000000000f0672ca */ /* 0x010fe200000e0000 */
[----:B------:R-:W-:Y:S01]  /*dd70*/  IMAD.X R15, RZ, RZ, R10, P1 ;  /* 0x000000ffff0f7224 */ /* 0x000fe200008e060a */
[----:B--2---:R-:W-:Y:S01]  /*dd80*/  UIADD3 UR9, UR8, 0x31800, URZ ;  /* 0x0003180008097890 */ /* 0x004fe2000fffe03f */
[----:B------:R-:W-:Y:S01]  /*dd90*/  ISETP.GE.AND P1, PT, R9, R8, PT ;  /* 0x000000080900720c */ /* 0x000fe20003f26270 */
[----:B------:R-:W-:-:S02]  /*dda0*/  UIADD3 UR24, UR8, 0x2800, URZ ;  /* 0x0000280008187890 */ /* 0x000fc4000fffe03f */
[----:B------:R-:W-:Y:S01]  /*ddb0*/  R2UR UR7, R15 ;  /* 0x000000000f0772ca */ /* 0x000fe200000e0000 */
[----:B------:R-:W-:Y:S01]  /*ddc0*/  UMOV UR26, 0x40 ;  /* 0x00000040001a7882 */ /* 0x000fe20000000000 */
[----:B------:R-:W-:Y:S01]  /*ddd0*/  UMOV UR27, UR11 ;  /* 0x0000000b001b7c82 */ /* 0x000fe20008000000 */
[----:B------:R-:W-:Y:S01]  /*dde0*/  UMOV UR28, UR12 ;  /* 0x0000000c001c7c82 */ /* 0x000fe20008000000 */
[----:B------:R-:W-:Y:S01]  /*ddf0*/  UMOV UR25, UR9 ;  /* 0x0000000900197c82 */ /* 0x000fe20008000000 */
[----:B------:R1:W-:Y:S01]  /*de00*/  UTMALDG.4D [UR8], [UR14], desc[UR16] ;  /* 0x000010080e0075b4 */ /* 0x0003e20008019000 */
[----:B------:R-:W-:Y:S01]  /*de10*/  UMOV UR57, UR9 ;  /* 0x0000000900397c82 */ /* 0x000fe20008000000 */
[----:B------:R-:W-:Y:S01]  /*de20*/  UMOV UR49, UR9 ;  /* 0x0000000900317c82 */ /* 0x000fe20008000000 */
[----:B------:R-:W-:Y:S01]  /*de30*/  UMOV UR41, UR9 ;  /* 0x0000000900297c82 */ /* 0x000fe20008000000 */
[----:B------:R-:W-:Y:S01]  /*de40*/  UMOV UR33, UR9 ;  /* 0x0000000900217c82 */ /* 0x000fe20008000000 */
[----:B------:R-:W-:Y:S01]  /*de50*/  IMAD.MOV.U32 R15, RZ, RZ, 0x1 ;  /* 0x00000001ff0f7424 */ /* 0x000fe200078e00ff */
[----:B------:R2:W-:Y:S01]  /*de60*/  UTMALDG.4D [UR24], [UR14], desc[UR16] ;  /* 0x000010180e0075b4 */ /* 0x0005e20008019000 */
        /* <DEDUP_REMOVED lines=11> */
[----:B------:R-:W1:Y:S01]  /*df20*/  S2R R19, SR_TID.X ;  /* 0x0000000000137919 */ /* 0x000e620000002100 */
[----:B------:R-:W2:Y:S01]  /*df30*/  LDC.64 R10, c[0x0][0x728] ;  /* 0x0001ca00ff0a7b82 */ /* 0x000ea20000000a00 */
[----:B------:R-:W-:Y:S01]  /*df40*/  UIADD3 UR4, UR19, 0x40, URZ ;  /* 0x0000004013047890 */ /* 0x000fe2000fffe03f */
[----:B------:R-:W-:Y:S02]  /*df50*/  IMAD.MOV.U32 R15, RZ, RZ, 0x1 ;  /* 0x00000001ff0f7424 */ /* 0x000fe400078e00ff */
[----:B------:R-:W-:-:S03]  /*df60*/  IMAD.MOV.U32 R14, RZ, RZ, 0x1 ;  /* 0x00000001ff0e7424 */ /* 0x000fc600078e00ff */
[----:B------:R-:W-:Y:S01]  /*df70*/  IMAD.U32 R5, RZ, RZ, UR4 ;  /* 0x00000004ff057e24 */ /* 0x000fe2000f8e00ff */
[----:B------:R-:W-:Y:S01]  /*df80*/  IADD3 R4, P1, R4, UR4, RZ ;  /* 0x0000000404047c10 */ /* 0x000fe2000ff3e0ff */
[----:B------:R-:W-:-:S03]  /*df90*/  IMAD.U32 R18, RZ, RZ, UR4 ;  /* 0x00000004ff127e24 */ /* 0x000fc6000f8e00ff */
[----:B------:R-:W-:Y:S02]  /*dfa0*/  LEA.HI.X.SX32 R16, R5, R16, 0x1, P1 ;  /* 0x0000001005107211 */ /* 0x000fe400008f0eff */
[----:B------:R-:W-:-:S04]  /*dfb0*/  LEA R12, P1, R4, R12, 0x2 ;  /* 0x0000000c040c7211 */ /* 0x000fc800078210ff */
[----:B------:R-:W-:Y:S01]  /*dfc0*/  LEA.HI.X R13, R4, R13, R16, 0x2, P1 ;  /* 0x0000000d040d7211 */ /* 0x000fe200008f1410 */
[----:B------:R-:W-:Y:S01]  /*dfd0*/  IMAD.MOV.U32 R16, RZ, RZ, RZ ;  /* 0x000000ffff107224 */ /* 0x000fe200078e00ff */
[----:B------:R-:W-:-:S04]  /*dfe0*/  IADD3 R5, P1, R2, UR19, RZ ;  /* 0x0000001302057c10 */ /* 0x000fc8000ff3e0ff */
[----:B--2---:R-:W-:Y:S01]  /*dff0*/  LEA R4, P2, R5, R10, 0x2 ;  /* 0x0000000a05047211 */ /* 0x004fe200078410ff */
[----:B------:R-:W-:-:S05]  /*e000*/  IMAD.X R10, RZ, RZ, R6, P1 ;  /* 0x000000ffff0a7224 */ /* 0x000fca00008e0606 */
[----:B------:R-:W-:Y:S02]  /*e010*/  LEA.HI.X R5, R5, R11, R10, 0x2, P2 ;  /* 0x0000000b05057211 */ /* 0x000fe400010f140a */
[----:B-1----:R-:W-:-:S07]  /*e020*/  LOP3.LUT R17, R19, 0x1f, RZ, 0xc0, !PT ;  /* 0x0000001f13117812 */ /* 0x002fce00078ec0ff */
.L_x_771:
[----:B------:R-:W-:-:S04]  /*e030*/  SHF.L.U32 R10, R15, 0x1f, RZ ;  /* 0x0000001f0f0a7819 */ /* 0x000fc800000006ff */
[----:B------:R-:W1:Y:S02]  /*e040*/  SYNCS.PHASECHK.TRANS64.TRYWAIT P1, [R7+URZ+0x31838], R10 ;  /* 0x0318380a070075a7 */ /* 0x000e64000802017f */
[----:B-1---5:R-:W-:Y:S05]  /*e050*/  @!P1 BRA `(.L_x_767) ;  /* 0x0000000c00a49947 */ /* 0x022fea0003800000 */
.L_x_781:
[----:B------:R-:W-:Y:S05]  /*e060*/  @P0 BRA `(.L_x_768) ;  /* 0x0000000000140947 */ /* 0x000fea0003800000 */
[----:B------:R-:W-:Y:S01]  /*e070*/  ISETP.NE.AND P1, PT, R17, RZ, PT ;  /* 0x000000ff1100720c */ /* 0x000fe20003f25270 */
[----:B-1----:R-:W-:-:S04]  /*e080*/  IMAD.MOV.U32 R10, RZ, RZ, 0x8100 ;  /* 0x00008100ff0a7424 */ /* 0x002fc800078e00ff */
[----:B------:R2:W-:Y:S08]  /*e090*/  SYNCS.ARRIVE.TRANS64 RZ, [R7+URZ+0x31830], R10 ;  /* 0x0318300a07ff79a7 */ /* 0x0005f0000800003f */
[----:B------:R-:W-:Y:S05]  /*e0a0*/  @!P1 BRA `(.L_x_768) ;  /* 0x0000000000049947 */ /* 0x000fea0003800000 */
[----:B------:R-:W-:Y:S01]  /*e0b0*/  BPT.TRAP 0x1 ;  /* 0x000000040000795c */ /* 0x000fe20000300000 */
.L_x_768:
[----:B------:R3:W-:Y:S01]  /*e0c0*/  STL.64 [R1+0x8], R2 ;  /* 0x0000080201007387 */ /* 0x0007e20000100a00 */
[----:B------:R-:W-:Y:S01]  /*e0d0*/  R2UR UR19, R18 ;  /* 0x00000000121372ca */ /* 0x000fe200000e0000 */
[----:B------:R-:W-:Y:S01]  /*e0e0*/  VIADD R16, R16, 0x1 ;  /* 0x0000000110107836 */ /* 0x000fe20000000000 */
[----:B---3--:R-:W3:Y:S02]  /*e0f0*/  LDC.64 R2, c[0x0][0x198] ;  /* 0x00006600ff027b82 */ /* 0x008ee40000000a00 */
[----:B---3--:R-:W-:-:S05]  /*e100*/  IMAD.MOV.U32 R11, RZ, RZ, R2 ;  /* 0x000000ffff0b7224 */ /* 0x008fca00078e0002 */
[----:B-12---:R-:W-:-:S04]  /*e110*/  IADD3 R10, P2, R11, 0x1f0, RZ ;  /* 0x000001f00b0a7810 */ /* 0x006fc80007f5e0ff */
[----:B------:R-:W-:Y:S01]  /*e120*/  R2UR UR6, R10 ;  /* 0x000000000a0672ca */ /* 0x000fe200000e0000 */
[----:B------:R-:W-:Y:S02]  /*e130*/  IMAD.MOV.U32 R10, RZ, RZ, R3 ;  /* 0x000000ffff0a7224 */ /* 0x000fe400078e0003 */
[----:B------:R1:W5:Y:S01]  /*e140*/  LDL.LU.64 R2, [R1+0x8] ;  /* 0x0000080001027983 */ /* 0x0003620000300a00 */
[----:B------:R-:W-:Y:S01]  /*e150*/  R2UR UR14, R7 ;  /* 0x00000000070e72ca */ /* 0x000fe200000e0000 */
[----:B------:R-:W-:Y:S01]  /*e160*/  IMAD.X R19, RZ, RZ, R10, P2 ;  /* 0x000000ffff137224 */ /* 0x000fe200010e060a */
[----:B------:R-:W-:Y:S01]  /*e170*/  UIADD3 UR19, UR19, -0x40, URZ ;  /* 0xffffffc013137890 */ /* 0x000fe2000fffe03f */
[----:B------:R-:W-:Y:S01]  /*e180*/  ISETP.NE.AND P1, PT, R16, 0x2, PT ;  /* 0x000000021000780c */ /* 0x000fe20003f25270 */
[----:B------:R-:W-:Y:S01]  /*e190*/  UMOV UR8, 0x0 ;  /* 0x0000000000087882 */ /* 0x000fe20000000000 */
[----:B------:R-:W-:Y:S01]  /*e1a0*/  UMOV UR9, 0x14f00000 ;  /* 0x14f0000000097882 */ /* 0x000fe20000000000 */
[----:B------:R-:W-:Y:S01]  /*e1b0*/  R2UR UR7, R19 ;  /* 0x00000000130772ca */ /* 0x000fe200000e0000 */
[----:B------:R-:W-:Y:S01]  /*e1c0*/  UMOV UR18, URZ ;  /* 0x0000003f00127c82 */ /* 0x000fe20008000000 */
[----:B------:R-:W-:Y:S01]  /*e1d0*/  R2UR UR4, R4 ;  /* 0x00000000040472ca */ /* 0x000fe200000e0000 */
[----:B------:R-:W-:Y:S01]  /*e1e0*/  UMOV UR34, 0x40 ;  /* 0x0000004000227882 */ /* 0x000fe20000000000 */
[----:B------:R-:W-:Y:S01]  /*e1f0*/  R2UR UR5, R5 ;  /* 0x00000000050572ca */ /* 0x000fe200000e0000 */
[----:B------:R-:W-:Y:S01]  /*e200*/  UMOV UR36, UR20 ;  /* 0x0000001400247c82 */ /* 0x000fe20008000000 */
[----:B------:R-:W-:Y:S01]  /*e210*/  SEL R19, RZ, 0x1, P1 ;  /* 0x00000001ff137807 */ /* 0x000fe20000800000 */
[----:B------:R-:W-:Y:S01]  /*e220*/  UIADD3 UR16, UR14, 0x24100, URZ ;  /* 0x000241000e107890 */ /* 0x000fe2000fffe03f */
[----:B------:R-:W-:Y:S01]  /*e230*/  SEL R16, R16, RZ, P1 ;  /* 0x000000ff10107207 */ /* 0x000fe20000800000 */
[----:B------:R-:W-:Y:S01]  /*e240*/  UIADD3 UR17, UR14, 0x31830, URZ ;  /* 0x000318300e117890 */ /* 0x000fe2000fffe03f */
[----:B------:R-:W-:Y:S01]  /*e250*/  LOP3.LUT R14, R14, R19, RZ, 0x3c, !PT ;  /* 0x000000130e0e7212 */ /* 0x000fe200078e3cff */
[----:B------:R-:W-:Y:S01]  /*e260*/  UIADD3 UR32, UR14, 0x26100, URZ ;  /* 0x000261000e207890 */ /* 0x000fe2000fffe03f */
[----:B------:R-:W-:Y:S01]  /*e270*/  ISETP.NE.AND P2, PT, R21, RZ, PT ;  /* 0x000000ff1500720c */ /* 0x000fe20003f45270 */
[----:B------:R-:W-:Y:S01]  /*e280*/  UIADD3 UR24, UR14, 0x28100, URZ ;  /* 0x000281000e187890 */ /* 0x000fe2000fffe03f */
[----:B------:R-:W-:Y:S01]  /*e290*/  IMAD R19, R16, 0x8, R7 ;  /* 0x0000000810137824 */ /* 0x000fe200078e0207 */
        /* <DEDUP_REMOVED lines=9> */
[----:B------:R-:W-:Y:S01]  /*e330*/  SHF.L.U32 R20, R14, 0x1f, RZ ;  /* 0x0000001f0e147819 */ /* 0x000fe200000006ff */
[----:B------:R-:W-:Y:S01]  /*e340*/  UMOV UR10, 0x10 ;  /* 0x00000010000a7882 */ /* 0x000fe20000000000 */
[----:B------:R1:W-:Y:S01]  /*e350*/  UTMALDG.4D [UR32], [UR6], desc[UR8] ;  /* 0x00000820060075b4 */ /* 0x0003e20008019000 */
        /* <DEDUP_REMOVED lines=9> */
.L_x_783:
[----:B------:R-:W-:Y:S01]  /*e3f0*/  LOP3.LUT R15, R15, 0x1, RZ, 0x3c, !PT ;  /* 0x000000010f0f7812 */ /* 0x000fe200078e3cff */
[----:B------:R-:W-:Y:S06]  /*e400*/  @P2 BRA `(.L_x_770) ;  /* 0x0000000000142947 */ /* 0x000fec0003800000 */
[----:B------:R-:W-:Y:S01]  /*e410*/  ISETP.NE.AND P1, PT, R17, RZ, PT ;  /* 0x000000ff1100720c */ /* 0x000fe20003f25270 */
[----:B-1----:R-:W-:-:S04]  /*e420*/  IMAD.MOV.U32 R20, RZ, RZ, 0x8100 ;  /* 0x00008100ff147424 */ /* 0x002fc800078e00ff */
[----:B------:R2:W-:Y:S08]  /*e430*/  SYNCS.ARRIVE.TRANS64 RZ, [R19+URZ+0x31810], R20 ;  /* 0x0318101413ff79a7 */ /* 0x0005f0000800003f */
[----:B------:R-:W-:Y:S05]  /*e440*/  @!P1 BRA `(.L_x_770) ;  /* 0x0000000000049947 */ /* 0x000fea0003800000 */
[----:B------:R-:W-:Y:S01]  /*e450*/  BPT.TRAP 0x1 ;  /* 0x000000040000795c */ /* 0x000fe20000300000 */
.L_x_770:
[----:B------:R-:W-:Y:S01]  /*e460*/  R2UR UR41, R19 ;  /* 0x00000000132972ca */ /* 0x000fe200000e0000 */
        /* <DEDUP_REMOVED lines=51> */
.L_x_766:
[----:B------:R-:W-:-:S04]  /*e7a0*/  SHF.L.U32 R4, R15, 0x1f, RZ ;  /* 0x0000001f0f047819 */ /* 0x000fc800000006ff */
[----:B------:R-:W1:Y:S02]  /*e7b0*/  SYNCS.PHASECHK.TRANS64.TRYWAIT P1, [R7+URZ+0x31838], R4 ;  /* 0x03183804070075a7 */ /* 0x000e64000802017f */
[----:B-1----:R-:W-:Y:S05]  /*e7c0*/  @!P1 BRA `(.L_x_772) ;  /* 0x0000000400f49947 */ /* 0x002fea0003800000 */
.L_x_784:
[----:B------:R-:W-:Y:S05]  /*e7d0*/  @P0 BRA `(.L_x_773) ;  /* 0x0000000000180947 */ /* 0x000fea0003800000 */
[----:B------:R-:W2:Y:S01]  /*e7e0*/  S2R R5, SR_TID.X ;  /* 0x0000000000057919 */ /* 0x000ea20000002100 */
[----:B-1----:R-:W-:-:S04]  /*e7f0*/  IMAD.MOV.U32 R4, RZ, RZ, 0x8100 ;  /* 0x00008100ff047424 */ /* 0x002fc800078e00ff */
[----:B------:R3:W-:Y:S01]  /*e800*/  SYNCS.ARRIVE.TRANS64 RZ, [R7+URZ+0x31830], R4 ;  /* 0x0318300407ff79a7 */ /* 0x0007e2000800003f */
[----:B--2---:R-:W-:-:S13]  /*e810*/  LOP3.LUT P0, RZ, R5, 0x1f, RZ, 0xc0, !PT ;  /* 0x0000001f05ff7812 */ /* 0x004fda000780c0ff */
[----:B---3--:R-:W-:Y:S05]  /*e820*/  @!P0 BRA `(.L_x_773) ;  /* 0x0000000000048947 */ /* 0x008fea0003800000 */
[----:B------:R-:W-:Y:S01]  /*e830*/  BPT.TRAP 0x1 ;  /* 0x000000040000795c */ /* 0x000fe20000300000 */
.L_x_773:
[----:B------:R-:W-:Y:S01]  /*e840*/  R2UR UR43, R9 ;  /* 0x00000000092b72ca */ /* 0x000fe200000e0000 */
[----:B-1----:R-:W1:Y:S01]  /*e850*/  LDC.64 R4, c[0x0][0x728] ;  /* 0x0001ca00ff047b82 */ /* 0x002e620000000a00 */
[----:B------:R-:W-:Y:S01]  /*e860*/  R2UR UR8, R7 ;  /* 0x00000000070872ca */ /* 0x000fe200000e0000 */
[----:B------:R-:W-:Y:S01]  /*e870*/  UMOV UR6, 0x0 ;  /* 0x0000000000067882 */ /* 0x000fe20000000000 */
[----:B------:R-:W-:Y:S01]  /*e880*/  UMOV UR7, 0x14f00000 ;  /* 0x14f0000000077882 */ /* 0x000fe20000000000 */
[----:B------:R-:W-:Y:S01]  /*e890*/  UMOV UR42, URZ ;  /* 0x0000003f002a7c82 */ /* 0x000fe20008000000 */
[----:B------:R-:W-:Y:S01]  /*e8a0*/  UMOV UR44, UR20 ;  /* 0x00000014002c7c82 */ /* 0x000fe20008000000 */
[----:B------:R-:W-:Y:S01]  /*e8b0*/  UMOV UR45, UR21 ;  /* 0x00000015002d7c82 */ /* 0x000fe20008000000 */
[----:B------:R-:W-:Y:S01]  /*e8c0*/  UMOV UR34, 0x40 ;  /* 0x0000004000227882 */ /* 0x000fe20000000000 */
[----:B------:R-:W-:Y:S01]  /*e8d0*/  UMOV UR36, UR20 ;  /* 0x0000001400247c82 */ /* 0x000fe20008000000 */
[----:B------:R-:W-:Y:S01]  /*e8e0*/  UMOV UR37, UR21 ;  /* 0x0000001500257c82 */ /* 0x000fe20008000000 */
[----:B------:R-:W-:Y:S01]  /*e8f0*/  UMOV UR26, 0x80 ;  /* 0x00000080001a7882 */ /* 0x000fe20000000000 */
[----:B------:R-:W-:Y:S01]  /*e900*/  UMOV UR28, UR20 ;  /* 0x00000014001c7c82 */ /* 0x000fe20008000000 */
[----:B------:R-:W-:-:S02]  /*e910*/  USHF.L.U32 UR43, UR43, 0x6, URZ ;  /* 0x000000062b2b7899 */ /* 0x000fc4000800063f */
[----:B------:R-:W-:Y:S02]  /*e920*/  UIADD3 UR40, UR8, 0x24100, URZ ;  /* 0x0002410008287890 */ /* 0x000fe4000fffe03f */
[----:B------:R-:W-:Y:S02]  /*e930*/  UIADD3 UR41, UR8, 0x31830, URZ ;  /* 0x0003183008297890 */ /* 0x000fe4000fffe03f */
[----:B-----5:R-:W-:Y:S01]  /*e940*/  IMAD.U32 R3, RZ, RZ, UR43 ;  /* 0x0000002bff037e24 */ /* 0x020fe2000f8e00ff */
[----:B------:R-:W-:Y:S01]  /*e950*/  IADD3 R2, P0, R2, UR43, RZ ;  /* 0x0000002b02027c10 */ /* 0x000fe2000ff1e0ff */
[----:B------:R-:W-:Y:S02]  /*e960*/  UIADD3 UR32, UR8, 0x26100, URZ ;  /* 0x0002610008207890 */ /* 0x000fe4000fffe03f */
[----:B------:R-:W-:Y:S01]  /*e970*/  UIADD3 UR24, UR8, 0x28100, URZ ;  /* 0x0002810008187890 */ /* 0x000fe2000fffe03f */
[----:B------:R-:W-:Y:S01]  /*e980*/  LEA.HI.X.SX32 R6, R3, R6, 0x1, P0 ;  /* 0x0000000603067211 */ /* 0x000fe200000f0eff */
[----:B------:R-:W-:Y:S01]  /*e990*/  UIADD3 UR16, UR8, 0x2a100, URZ ;  /* 0x0002a10008107890 */ /* 0x000fe2000fffe03f */
[----:B-1----:R-:W-:Y:S01]  /*e9a0*/  LEA R4, P0, R2, R4, 0x2 ;  /* 0x0000000402047211 */ /* 0x002fe200078010ff */
[----:B------:R-:W-:Y:S01]  /*e9b0*/  UIADD3 UR8, UR8, 0x2c300, URZ ;  /* 0x0002c30008087890 */ /* 0x000fe2000fffe03f */
[----:B------:R-:W-:-:S02]  /*e9c0*/  UMOV UR33, UR41 ;  /* 0x0000002900217c82 */ /* 0x000fc40008000000 */
        /* <DEDUP_REMOVED lines=27> */
.L_x_763:
[----:B------:R-:W-:Y:S05]  /*eb80*/  BSYNC B1 ;  /* 0x0000000000017941 */ /* 0x000fea0003800000 */
.L_x_762:
[----:B------:R-:W-:-:S03]  /*eb90*/  UMOV UR4, 0xffffffff ;  /* 0xffffffff00047882 */ /* 0x000fc60000000000 */
[----:B------:R-:W-:Y:S05]  /*eba0*/  BRA.DIV UR4, `(.L_x_774) ;  /* 0x0000000604107947 */ /* 0x000fea000b800000 */
[----:B------:R-:W-:-:S13]  /*ebb0*/  ELECT P6, URZ, PT ;  /* 0x00000000003f782f */ /* 0x000fda00038c0000 */
.L_x_787:
[----:B------:R-:W-:Y:S05]  /*ebc0*/  @!P6 BRA `(.L_x_759) ;  /* 0x000000000070e947 */ /* 0x000fea0003800000 */
[----:B------:R-:W-:-:S04]  /*ebd0*/  LOP3.LUT R0, R0, 0x2, RZ, 0xfc, !PT ;  /* 0x0000000200007812 */ /* 0x000fc800078efcff */
[----:B------:R-:W-:-:S13]  /*ebe0*/  ISETP.NE.AND P1, PT, R0, 0x3, PT ;  /* 0x000000030000780c */ /* 0x000fda0003f25270 */
[----:B------:R-:W-:Y:S05]  /*ebf0*/  @!P1 BRA `(.L_x_775) ;  /* 0x0000000000049947 */ /* 0x000fea0003800000 */
[----:B------:R-:W-:Y:S01]  /*ec00*/  BPT.TRAP 0x1 ;  /* 0x000000040000795c */ /* 0x000fe20000300000 */
.L_x_775:
[----:B------:R-:W1:Y:S01]  /*ec10*/  S2R R3, SR_CgaCtaId ;  /* 0x0000000000037919 */ /* 0x000e620000008800 */
[----:B------:R-:W-:Y:S02]  /*ec20*/  MOV R0, 0x400 ;  /* 0x0000040000007802 */ /* 0x000fe40000000f00 */
[----:B------:R-:W-:Y:S02]  /*ec30*/  SHF.L.U32 R2, R10, 0x1f, RZ ;  /* 0x0000001f0a027819 */ /* 0x000fe400000006ff */
[----:B-1----:R-:W-:-:S05]  /*ec40*/  LEA R5, R3, R0, 0x18 ;  /* 0x0000000003057211 */ /* 0x002fca00078ec0ff */
[----:B------:R-:W-:-:S04]  /*ec50*/  VIADD R0, R5, 0x31820 ;  /* 0x0003182005007836 */ /* 0x000fc80000000000 */
[----:B------:R-:W-:-:S04]  /*ec60*/  IMAD R3, R17, 0x8, R0 ;  /* 0x0000000811037824 */ /* 0x000fc800078e0200 */
[----:B------:R-:W1:Y:S02]  /*ec70*/  SYNCS.PHASECHK.TRANS64.TRYWAIT P0, [R3+URZ], R2 ;  /* 0x00000002030075a7 */ /* 0x000e64000800017f */
[----:B-1----:R-:W-:Y:S05]  /*ec80*/  @!P0 BRA `(.L_x_776) ;  /* 0x0000000000f88947 */ /* 0x002fea0003800000 */
.L_x_788:
        /* <DEDUP_REMOVED lines=9> */
.L_x_789:
[----:B------:R-:W-:Y:S05]  /*ed20*/  @!P1 BRA `(.L_x_778) ;  /* 0x0000000000049947 */ /* 0x000fea0003800000 */
[----:B------:R-:W-:Y:S01]  /*ed30*/  BPT.TRAP 0x1 ;  /* 0x000000040000795c */ /* 0x000fe20000300000 */
.L_x_778:
[----:B------:R-:W-:-:S07]  /*ed40*/  SHF.L.U32 R6, R6, 0x1f, RZ ;  /* 0x0000001f06067819 */ /* 0x000fce00000006ff */
.L_x_779:
[----:B--2---:R2:W3:Y:S02]  /*ed50*/  SYNCS.PHASECHK.TRANS64.TRYWAIT P0, [R5+URZ+0x31838], R6 ;  /* 0x03183806050075a7 */ /* 0x0044e4000800017f */
[----:B---3--:R-:W-:Y:S05]  /*ed60*/  @!P0 NANOSLEEP.SYNCS 0x989680 ;  /* 0x009896800000895d */ /* 0x008fea0003900000 */
[----:B------:R-:W3:Y:S02]  /*ed70*/  @!P0 SYNCS.PHASECHK.TRANS64 P0, [R5+URZ+0x31838], R6 ;  /* 0x03183806050085a7 */ /* 0x000ee4000800007f */
[----:B---3--:R-:W-:Y:S05]  /*ed80*/  @!P0 BRA `(.L_x_779) ;  /* 0xfffffffc00f08947 */ /* 0x008fea000383ffff */
.L_x_759:
[----:B------:R-:W-:Y:S05]  /*ed90*/  BSYNC B0 ;  /* 0x0000000000007941 */ /* 0x000fea0003800000 */
.L_x_758:
[----:B------:R-:W-:Y:S05]  /*eda0*/  EXIT ;  /* 0x000000000000794d */ /* 0x000fea0003800000 */
.L_x_699:
[----:B-1----:R1:W2:Y:S02]  /*edb0*/  SYNCS.PHASECHK.TRANS64.TRYWAIT P0, [R17+URZ+0x31800], R10 ;  /* 0x0318000a110075a7 */ /* 0x0022a4000800017f */
[----:B--2---:R-:W-:Y:S05]  /*edc0*/  @!P0 NANOSLEEP.SYNCS 0x989680 ;  /* 0x009896800000895d */ /* 0x004fea0003900000 */
[----:B------:R-:W2:Y:S02]  /*edd0*/  @!P0 SYNCS.PHASECHK.TRANS64 P0, [R17+URZ+0x31800], R10 ;  /* 0x0318000a110085a7 */ /* 0x000ea4000800007f */
[----:B--2---:R-:W-:Y:S05]  /*ede0*/  @!P0 BRA `(.L_x_699) ;  /* 0xfffffffc00f08947 */ /* 0x004fea000383ffff */
[----:B------:R-:W-:Y:S05]  /*edf0*/  BRA `(.L_x_698) ;  /* 0xffffff2000887947 */ /* 0x000fea000383ffff */
.L_x_703:
[----:B--2---:R2:W3:Y:S02]  /*ee00*/  SYNCS.PHASECHK.TRANS64.TRYWAIT P1, [R16+URZ+0x31810], R9 ;  /* 0x03181009100075a7 */ /* 0x0044e4000802017f */
[----:B---3--:R-:W-:Y:S05]  /*ee10*/  @!P1 NANOSLEEP.SYNCS 0x989680 ;  /* 0x009896800000995d */ /* 0x008fea0003900000 */
[----:B------:R-:W3:Y:S02]  /*ee20*/  @!P1 SYNCS.PHASECHK.TRANS64 P1, [R16+URZ+0x31810], R9 ;  /* 0x03181009100095a7 */ /* 0x000ee4000802007f */
[----:B---3--:R-:W-:Y:S05]  /*ee30*/  @!P1 BRA `(.L_x_703) ;  /* 0xfffffffc00f09947 */ /* 0x008fea000383ffff */
[----:B------:R-:W-:Y:S05]  /*ee40*/  BRA `(.L_x_702) ;  /* 0xffffff2800d07947 */ /* 0x000fea000383ffff */
.L_x_707:
[----:B------:R1:W1:Y:S02]  /*ee50*/  SYNCS.PHASECHK.TRANS64.TRYWAIT P1, [R17+URZ+0x31830], R8 ;  /* 0x03183008110075a7 */ /* 0x000264000802017f */
[----:B-1----:R-:W-:Y:S05]  /*ee60*/  @!P1 NANOSLEEP.SYNCS 0x989680 ;  /* 0x009896800000995d */ /* 0x002fea0003900000 */
[----:B------:R-:W1:Y:S02]  /*ee70*/  @!P1 SYNCS.PHASECHK.TRANS64 P1, [R17+URZ+0x31830], R8 ;  /* 0x03183008110095a7 */ /* 0x000e64000802007f */
[----:B-1----:R-:W-:Y:S05]  /*ee80*/  @!P1 BRA `(.L_x_707) ;  /* 0xfffffffc00f09947 */ /* 0x002fea000383ffff */
[----:B------:R-:W-:Y:S05]  /*ee90*/  BRA `(.L_x_706) ;  /* 0xffffff5000447947 */ /* 0x000fea000383ffff */
.L_x_764:
[----:B-1----:R1:W2:Y:S02]  /*eea0*/  SYNCS.PHASECHK.TRANS64.TRYWAIT P1, [R7+URZ+0x31820], R6 ;  /* 0x03182006070075a7 */ /* 0x0022a4000802017f */
[----:B--2---:R-:W-:Y:S05]  /*eeb0*/  @!P1 NANOSLEEP.SYNCS 0x989680 ;  /* 0x009896800000995d */ /* 0x004fea0003900000 */
[----:B------:R-:W2:Y:S02]  /*eec0*/  @!P1 SYNCS.PHASECHK.TRANS64 P1, [R7+URZ+0x31820], R6 ;  /* 0x03182006070095a7 */ /* 0x000ea4000802007f */
[----:B--2---:R-:W-:Y:S05]  /*eed0*/  @!P1 BRA `(.L_x_764) ;  /* 0xfffffffc00f09947 */ /* 0x004fea000383ffff */
[----:B------:R-:W-:Y:S05]  /*eee0*/  BRA `(.L_x_780) ;  /* 0xffffffe800347947 */ /* 0x000fea000383ffff */
.L_x_767:
[----:B-1----:R1:W2:Y:S02]  /*eef0*/  SYNCS.PHASECHK.TRANS64.TRYWAIT P1, [R7+URZ+0x31838], R10 ;  /* 0x0318380a070075a7 */ /* 0x0022a4000802017f */
[----:B--2---:R-:W-:Y:S05]  /*ef00*/  @!P1 NANOSLEEP.SYNCS 0x989680 ;  /* 0x009896800000995d */ /* 0x004fea0003900000 */
[----:B------:R-:W2:Y:S02]  /*ef10*/  @!P1 SYNCS.PHASECHK.TRANS64 P1, [R7+URZ+0x31838], R10 ;  /* 0x0318380a070095a7 */ /* 0x000ea4000802007f */
[----:B--2---:R-:W-:Y:S05]  /*ef20*/  @!P1 BRA `(.L_x_767) ;  /* 0xfffffffc00f09947 */ /* 0x004fea000383ffff */
[----:B------:R-:W-:Y:S05]  /*ef30*/  BRA `(.L_x_781) ;  /* 0xfffffff000487947 */ /* 0x000fea000383ffff */
.L_x_769:
[----:B------:R-:W-:-:S07]  /*ef40*/  SHF.L.U32 R20, R14, 0x1f, RZ ;  /* 0x0000001f0e147819 */ /* 0x000fce00000006ff */
.L_x_782:
[----:B-1----:R1:W2:Y:S02]  /*ef50*/  SYNCS.PHASECHK.TRANS64.TRYWAIT P1, [R19+URZ+0x31820], R20 ;  /* 0x03182014130075a7 */ /* 0x0022a4000802017f */
[----:B--2---:R-:W-:Y:S05]  /*ef60*/  @!P1 NANOSLEEP.SYNCS 0x989680 ;  /* 0x009896800000995d */ /* 0x004fea0003900000 */
[----:B------:R-:W2:Y:S02]  /*ef70*/  @!P1 SYNCS.PHASECHK.TRANS64 P1, [R19+URZ+0x31820], R20 ;  /* 0x03182014130095a7 */ /* 0x000ea4000802007f */
[----:B--2---:R-:W-:Y:S05]  /*ef80*/  @!P1 BRA `(.L_x_782) ;  /* 0xfffffffc00f09947 */ /* 0x004fea000383ffff */
[----:B------:R-:W-:Y:S05]  /*ef90*/  BRA `(.L_x_783) ;  /* 0xfffffff400147947 */ /* 0x000fea000383ffff */
.L_x_772:
[----:B-1----:R1:W2:Y:S02]  /*efa0*/  SYNCS.PHASECHK.TRANS64.TRYWAIT P1, [R7+URZ+0x31838], R4 ;  /* 0x03183804070075a7 */ /* 0x0022a4000802017f */
[----:B--2---:R-:W-:Y:S05]  /*efb0*/  @!P1 NANOSLEEP.SYNCS 0x989680 ;  /* 0x009896800000995d */ /* 0x004fea0003900000 */
[----:B------:R-:W2:Y:S02]  /*efc0*/  @!P1 SYNCS.PHASECHK.TRANS64 P1, [R7+URZ+0x31838], R4 ;  /* 0x03183804070095a7 */ /* 0x000ea4000802007f */
[----:B--2---:R-:W-:Y:S05]  /*efd0*/  @!P1 BRA `(.L_x_772) ;  /* 0xfffffffc00f09947 */ /* 0x004fea000383ffff */
[----:B------:R-:W-:Y:S05]  /*efe0*/  BRA `(.L_x_784) ;  /* 0xfffffff400f87947 */ /* 0x000fea000383ffff */
.L_x_774:
[----:B------:R-:W-:Y:S01]  /*eff0*/  BSSY B1, `(.L_x_785) ;  /* 0x0000006000017945 */ /* 0x000fe20003800000 */
[----:B------:R-:W-:-:S07]  /*f000*/  IMAD.MOV.U32 R15, RZ, RZ, -0x1 ;  /* 0xffffffffff0f7424 */ /* 0x000fce00078e00ff */
[----:B------:R-:W-:Y:S05]  /*f010*/  WARPSYNC.COLLECTIVE R15, `(.L_x_786) ;  /* 0x000000000f0c7348 */ /* 0x000fea0003c00000 */
[----:B------:R-:W-:Y:S02]  /*f020*/  ELECT P6, UR62, PT ;  /* 0x00000000003e782f */ /* 0x000fe400038c0000 */
[----:B------:R-:W-:Y:S01]  /*f030*/  MOV R14, UR62 ;  /* 0x0000003e000e7c02 */ /* 0x000fe20008000f00 */
[----:B------:R-:W-:Y:S10]  /*f040*/  ENDCOLLECTIVE ;  /* 0x000000000000791b */ /* 0x000ff40003800000 */
.L_x_786:
[----:B------:R-:W-:Y:S05]  /*f050*/  BSYNC B1 ;  /* 0x0000000000017941 */ /* 0x000fea0003800000 */
.L_x_785:
[----:B------:R-:W-:Y:S05]  /*f060*/  BRA `(.L_x_787) ;  /* 0xfffffff800d47947 */ /* 0x000fea000383ffff */
.L_x_776:
[----:B-1----:R1:W2:Y:S02]  /*f070*/  SYNCS.PHASECHK.TRANS64.TRYWAIT P0, [R3+URZ], R2 ;  /* 0x00000002030075a7 */ /* 0x0022a4000800017f */
[----:B--2---:R-:W-:Y:S05]  /*f080*/  @!P0 NANOSLEEP.SYNCS 0x989680 ;  /* 0x009896800000895d */ /* 0x004fea0003900000 */
[----:B------:R-:W2:Y:S02]  /*f090*/  @!P0 SYNCS.PHASECHK.TRANS64 P0, [R3+URZ], R2 ;  /* 0x00000002030085a7 */ /* 0x000ea4000800007f */
[----:B--2---:R-:W-:Y:S05]  /*f0a0*/  @!P0 BRA `(.L_x_776) ;  /* 0xfffffffc00f08947 */ /* 0x004fea000383ffff */
[----:B------:R-:W-:Y:S05]  /*f0b0*/  BRA `(.L_x_788) ;  /* 0xfffffff800f47947 */ /* 0x000fea000383ffff */
.L_x_777:
[----:B-1----:R1:W2:Y:S02]  /*f0c0*/  SYNCS.PHASECHK.TRANS64.TRYWAIT P0, [R17+URZ], R0 ;  /* 0x00000000110075a7 */ /* 0x0022a4000800017f */
[----:B--2---:R-:W-:Y:S05]  /*f0d0*/  @!P0 NANOSLEEP.SYNCS 0x989680 ;  /* 0x009896800000895d */ /* 0x004fea0003900000 */
[----:B------:R-:W2:Y:S02]  /*f0e0*/  @!P0 SYNCS.PHASECHK.TRANS64 P0, [R17+URZ], R0 ;  /* 0x00000000110085a7 */ /* 0x000ea4000800007f */
[----:B--2---:R-:W-:Y:S05]  /*f0f0*/  @!P0 BRA `(.L_x_777) ;  /* 0xfffffffc00f08947 */ /* 0x004fea000383ffff */
[----:B------:R-:W-:Y:S05]  /*f100*/  BRA `(.L_x_789) ;  /* 0xfffffffc00047947 */ /* 0x000fea000383ffff */
.L_x_790:
        /* <DEDUP_REMOVED lines=15> */
.L_x_1153:


//--------------------- .text._ZN7cutlass13device_kernelIN5flash11enable_sm90INS1_16FlashAttnBwdSm90INS1_25CollectiveMainloopBwdSm90ILi2ELi1ELi1EN4cute5tupleIJNS5_1CILi1EEES8_S8_EEENS6_IJNS7_ILi64EEENS7_ILi80EEENS7_ILi256EEEEEENS_6half_tEfNS_4arch4Sm90ELb1ELb0ELb0ELb0ELb0ELb0ELb1ELb1ELi2ELi1ELi1ELi1ELb0EEENS1_24CollectiveEpilogueBwdGQAISD_fSG_Li256ELb0ELb0EEENS1_25SingleTileBwdLPTSchedulerILb0ELi80ELb0EEEEEEEEEvNT_6ParamsE --------------------------
	.section	.text._ZN7cutlass13device_kernelIN5flash11enable_sm90INS1_16FlashAttnBwdSm90INS1_25CollectiveMainloopBwdSm90ILi2ELi1ELi1EN4cute5tupleIJNS5_1CILi1EEES8_S8_EEENS6_IJNS7_ILi64EEENS7_ILi80EEENS7_ILi256EEEEEENS_6half_tEfNS_4arch4Sm90ELb1ELb0ELb0ELb0ELb0ELb0ELb1ELb1ELi2ELi1ELi1ELi1ELb0EEENS1_24CollectiveEpilogueBwdGQAISD_fSG_Li256ELb0ELb0EEENS1_25SingleTileBwdLPTSchedulerILb0ELi80ELb0EEEEEEEEEvNT_6ParamsE,"ax",@progbits
	.align	128
.text._ZN7cutlass13device_kernelIN5flash11enable_sm90INS1_16FlashAttnBwdSm90INS1_25CollectiveMainloopBwdSm90ILi2ELi1ELi1EN4cute5tupleIJNS5_1CILi1EEES8_S8_EEENS6_IJNS7_ILi64EEENS7_ILi80EEENS7_ILi256EEEEEENS_6half_tEfNS_4arch4Sm90ELb1ELb0ELb0ELb0ELb0ELb0ELb1ELb1ELi2ELi1ELi1ELi1ELb0EEENS1_24CollectiveEpilogueBwdGQAISD_fSG_Li256ELb0ELb0EEENS1_25SingleTileBwdLPTSchedulerILb0ELi80ELb0EEEEEEEEEvNT_6ParamsE:
        .type           _ZN7cutlass13device_kernelIN5flash11enable_sm90INS1_16FlashAttnBwdSm90INS1_25CollectiveMainloopBwdSm90ILi2ELi1ELi1EN4cute5tupleIJNS5_1CILi1EEES8_S8_EEENS6_IJNS7_ILi64EEENS7_ILi80EEENS7_ILi256EEEEEENS_6half_tEfNS_4arch4Sm90ELb1ELb0ELb0ELb0ELb0ELb0ELb1ELb1ELi2ELi1ELi1ELi1ELb0EEENS1_24CollectiveEpilogueBwdGQAISD_fSG_Li256ELb0ELb0EEENS1_25SingleTileBwdLPTSchedulerILb0ELi80ELb0EEEEEEEEEvNT_6ParamsE,@function
        .size           _ZN7cutlass13device_kernelIN5flash11enable_sm90INS1_16FlashAttnBwdSm90INS1_25CollectiveMainloopBwdSm90ILi2ELi1ELi1EN4cute5tupleIJNS5_1CILi1EEES8_S8_EEENS6_IJNS7_ILi64EEENS7_ILi80EEENS7_ILi256EEEEEENS_6half_tEfNS_4arch4Sm90ELb1ELb0ELb0ELb0ELb0ELb0ELb1ELb1ELi2ELi1ELi1ELi1ELb0EEENS1_24CollectiveEpilogueBwdGQAISD_fSG_Li256ELb0ELb0EEENS1_25SingleTileBwdLPTSchedulerILb0ELi80ELb0EEEEEEEEEvNT_6ParamsE,(.L_x_1154 - _ZN7cutlass13device_kernelIN5flash11enable_sm90INS1_16FlashAttnBwdSm90INS1_25CollectiveMainloopBwdSm90ILi2ELi1ELi1EN4cute5tupleIJNS5_1CILi1EEES8_S8_EEENS6_IJNS7_ILi64EEENS7_ILi80EEENS7_ILi256EEEEEENS_6half_tEfNS_4arch4Sm90ELb1ELb0ELb0ELb0ELb0ELb0ELb1ELb1ELi2ELi1ELi1ELi1ELb0EEENS1_24CollectiveEpilogueBwdGQAISD_fSG_Li256ELb0ELb0EEENS1_25SingleTileBwdLPTSchedulerILb0ELi80ELb0EEEEEEEEEvNT_6ParamsE)
        .other          _ZN7cutlass13device_kernelIN5flash11enable_sm90INS1_16FlashAttnBwdSm90INS1_25CollectiveMainloopBwdSm90ILi2ELi1ELi1EN4cute5tupleIJNS5_1CILi1EEES8_S8_EEENS6_IJNS7_ILi64EEENS7_ILi80EEENS7_ILi256EEEEEENS_6half_tEfNS_4arch4Sm90ELb1ELb0ELb0ELb0ELb0ELb0ELb1ELb1ELi2ELi1ELi1ELi1ELb0EEENS1_24CollectiveEpilogueBwdGQAISD_fSG_Li256ELb0ELb0EEENS1_25SingleTileBwdLPTSchedulerILb0ELi80ELb0EEEEEEEEEvNT_6ParamsE,@"STO_CUDA_ENTRY STV_DEFAULT"
_ZN7cutlass13device_kernelIN5flash11enable_sm90INS1_16FlashAttnBwdSm90INS1_25CollectiveMainloopBwdSm90ILi2ELi1ELi1EN4cute5tupleIJNS5_1CILi1EEES8_S8_EEENS6_IJNS7_ILi64EEENS7_ILi80EEENS7_ILi256EEEEEENS_6half_tEfNS_4arch4Sm90ELb1ELb0ELb0ELb0ELb0ELb0ELb1ELb1ELi2ELi1ELi1ELi1ELb0EEENS1_24CollectiveEpilogueBwdGQAISD_fSG_Li256ELb0ELb0EEENS1_25SingleTileBwdLPTSchedulerILb0ELi80ELb0EEEEEEEEEvNT_6ParamsE:
        /* <DEDUP_REMOVED lines=23> */
.L_x_792:
[----:B------:R-:W-:Y:S05]  /*0170*/  BSYNC B0 ;  /* 0x0000000000007941 */ /* 0x000fea0003800000 */
.L_x_791:
        /* <DEDUP_REMOVED lines=34> */
.L_x_793:
        /* <DEDUP_REMOVED lines=20> */
.L_x_794:
        /* <DEDUP_REMOVED lines=8> */
.L_x_797:
        /* <DEDUP_REMOVED lines=23> */
[----:B------:R-:W-:Y:S02]  /*06d0*/  UIMAD UR4, UR11, UR7, URZ ;  /* 0x000000070b0472a4 */ /* 0x000fe4000f8e023f */
[----:B------:R-:W-:-:S05]  /*06e0*/  IMAD.U32 R2, RZ, RZ, UR11 ;  /* 0x0000000bff027e24 */ /* 0x000fca000f8e00ff */
[----:B------:R1:W-:Y:S01]  /*06f0*/  STL [R1], R2 ;  /* 0x0000000201007387 */ /* 0x0003e20000100800 */
[----:B------:R-:W-:Y:S05]  /*0700*/  BRA `(.L_x_799) ;  /* 0x0000000000247947 */ /* 0x000fea0003800000 */
.L_x_798:
        /* <DEDUP_REMOVED lines=8> */
[----:B------:R2:W-:Y:S05]  /*0790*/  STL [R1], R2 ;  /* 0x0000000201007387 */ /* 0x0005ea0000100800 */
.L_x_799:
        /* <DEDUP_REMOVED lines=11> */
[----:B-12---:R-:W-:Y:S01]  /*0850*/  IMAD.U32 R2, RZ, RZ, UR9 ;  /* 0x00000009ff027e24 */ /* 0x006fe2000f8e00ff */
[----:B------:R-:W-:Y:S01]  /*0860*/  ISETP.LE.AND P0, PT, RZ, UR9, PT ;  /* 0x00000009ff007c0c */ /* 0x000fe2000bf03270 */
[----:B------:R-:W-:-:S03]  /*0870*/  UIMAD UR4, UR7, UR4, UR6 ;  /* 0x00000004070472a4 */ /* 0x000fc6000f8e0206 */
[----:B------:R1:W-:Y:S09]  /*0880*/  STL [R1+0x4], R2 ;  /* 0x0000040201007387 */ /* 0x0003f20000100800 */
[----:B------:R-:W-:Y:S05]  /*0890*/  @!P0 BRA `(.L_x_800) ;  /* 0x000000a000c48947 */ /* 0x000fea0003800000 */
[----:B-1----:R-:W2:Y:S01]  /*08a0*/  LDL R2, [R1] ;  /* 0x0000000001027983 */ /* 0x002ea20000100800 */
[----:B------:R-:W-:Y:S01]  /*08b0*/  ULDC UR9, c[0x0][0x280] ;  /* 0x0000a00000097ab9 */ /* 0x000fe20000000800 */
[----:B------:R-:W-:Y:S01]  /*08c0*/  ULDC UR10, c[0x0][0x290] ;  /* 0x0000a400000a7ab9 */ /* 0x000fe20000000800 */
[----:B------:R-:W-:Y:S01]  /*08d0*/  ULDC UR7, c[0x0][0x74c] ;  /* 0x0001d30000077ab9 */ /* 0x000fe20000000800 */
[----:B------:R-:W-:Y:S01]  /*08e0*/  IMAD.U32 R236, RZ, RZ, UR4 ;  /* 0x00000004ffec7e24 */ /* 0x000fe2000f8e00ff */
        /* <DEDUP_REMOVED lines=81> */
[----:B--2---:R-:W-:-:S13]  /*0e00*/  R2UR UR5, R2 ;  /* 0x00000000020572ca */ /* 0x004fda00000e0000 */
[----:B------:R-:W-:-:S04]  /*0e10*/  UIMAD UR5, UR5, 0x50, UR9 ;  /* 0x00000050050578a4 */ /* 0x000fc8000f8e0209 */
[----:B------:R-:W-:Y:S02]  /*0e20*/  UIADD3 UR7, -UR7, UR5, -UR10 ;  /* 0x0000000507077290 */ /* 0x000fe4000fffe90a */
[----:B------:R-:W-:Y:S02]  /*0e30*/  UIADD3 UR5, UR9, 0x3f, URZ ;  /* 0x0000003f09057890 */ /* 0x000fe4000fffe03f */
[----:B------:R-:W-:Y:S02]  /*0e40*/  USHF.R.S32.HI UR8, URZ, 0x1f, UR7 ;  /* 0x0000001f3f087899 */ /* 0x000fe40008011407 */
[----:B------:R-:W-:Y:S02]  /*0e50*/  USHF.R.S32.HI UR6, URZ, 0x1f, UR5 ;  /* 0x0000001f3f067899 */ /* 0x000fe40008011405 */
[----:B------:R-:W-:Y:S02]  /*0e60*/  ULEA.HI UR8, UR8, UR7, URZ, 0x6 ;  /* 0x0000000708087291 */ /* 0x000fe4000f8f303f */
[----:B------:R-:W-:-:S02]  /*0e70*/  ULEA.HI UR6, UR6, UR5, URZ, 0x6 ;  /* 0x0000000506067291 */ /* 0x000fc4000f8f303f */
[----:B------:R-:W-:Y:S02]  /*0e80*/  USHF.R.S32.HI UR8, URZ, 0x6, UR8 ;  /* 0x000000063f087899 */ /* 0x000fe40008011408 */
[----:B------:R-:W-:-:S04]  /*0e90*/  USHF.R.S32.HI UR11, URZ, 0x6, UR6 ;  /* 0x000000063f0b7899 */ /* 0x000fc80008011406 */
[----:B------:R-:W-:Y:S02]  /*0ea0*/  VIMNMX R5, RZ, UR8, !PT ;  /* 0x00000008ff057c48 */ /* 0x000fe4000ffe0100 */
[----:B------:R-:W-:Y:S02]  /*0eb0*/  IMAD.U32 R235, RZ, RZ, UR11 ;  /* 0x0000000bffeb7e24 */ /* 0x000fe4000f8e00ff */
[----:B------:R-:W-:-:S13]  /*0ec0*/  ISETP.LT.AND P1, PT, R5, UR11, PT ;  /* 0x0000000b05007c0c */ /* 0x000fda000bf21270 */
[----:B------:R-:W-:Y:S05]  /*0ed0*/  @!P1 BRA `(.L_x_801) ;  /* 0x0000007400f89947 */ /* 0x000fea0003800000 */
        /* <DEDUP_REMOVED lines=24> */
.L_x_802:
[----:B------:R-:W2:Y:S01]  /*1060*/  LDL R4, [R1+0x4] ;  /* 0x0000040001047983 */ /* 0x000ea20000100800 */
[----:B------:R-:W-:Y:S01]  /*1070*/  R2UR UR6, R236 ;  /* 0x00000000ec0672ca */ /* 0x000fe200000e0000 */
[----:B------:R-:W3:Y:S02]  /*1080*/  LDC.64 R230, c[0x0][0x2e0] ;  /* 0x0000b800ffe67b82 */ /* 0x000ee40000000a00 */
[----:B------:R-:W5:Y:S01]  /*1090*/  LDL R16, [R1] ;  /* 0x0000000001107983 */ /* 0x000f620000100800 */
[----:B------:R-:W-:Y:S02]  /*10a0*/  LOP3.LUT R13, R2, 0x1ffffffe, RZ, 0xc0, !PT ;  /* 0x1ffffffe020d7812 */ /* 0x000fe400078ec0ff */
[----:B------:R-:W-:Y:S01]  /*10b0*/  SHF.R.S32.HI R8, RZ, 0x1f, R9 ;  /* 0x0000001fff087819 */ /* 0x000fe20000011409 */
[C---:B------:R-:W-:Y:S01]  /*10c0*/  IMAD R14, R6.reuse, 0x40, R11 ;  /* 0x00000040060e7824 */ /* 0x040fe200078e020b */
[----:B----4-:R-:W-:Y:S01]  /*10d0*/  LEA.HI R2, R7, R7, RZ, 0x1 ;  /* 0x0000000707027211 */ /* 0x010fe200078f08ff */
[----:B------:R-:W-:-:S02]  /*10e0*/  IMAD.IADD R15, R6, 0x1, -R13 ;  /* 0x00000001060f7824 */ /* 0x000fc400078e0a0d */
[----:B-1----:R-:W-:Y:S01]  /*10f0*/  IMAD R10, R6, 0x800, R9 ;  /* 0x00000800060a7824 */ /* 0x002fe200078e0209 */
[----:B------:R-:W-:Y:S02]  /*1100*/  LEA.HI R6, R8, R9, RZ, 0x2 ;  /* 0x0000000908067211 */ /* 0x000fe400078f10ff */
[----:B------:R-:W-:Y:S01]  /*1110*/  LEA.HI R3, R3, R12, RZ, 0x2 ;  /* 0x0000000c03037211 */ /* 0x000fe200078f10ff */
[----:B------:R-:W-:Y:S01]  /*1120*/  USHF.R.S32.HI UR4, URZ, 0x1f, UR6 ;  /* 0x0000001f3f047899 */ /* 0x000fe20008011406 */
[----:B------:R-:W-:Y:S02]  /*1130*/  SHF.R.S32.HI R11, RZ, 0x1f, R6 ;  /* 0x0000001fff0b7819 */ /* 0x000fe40000011406 */
[----:B------:R-:W-:-:S05]  /*1140*/  LOP3.LUT R13, R3, 0xfffffc, RZ, 0xc0, !PT ;  /* 0x00fffffc030d7812 */ /* 0x000fca00078ec0ff */
[----:B------:R-:W-:Y:S02]  /*1150*/  IMAD.IADD R13, R12, 0x1, -R13 ;  /* 0x000000010c0d7824 */ /* 0x000fe400078e0a0d */
[----:B------:R-:W-:Y:S01]  /*1160*/  IMAD R12, R18, UR4, RZ ;  /* 0x00000004120c7c24 */ /* 0x000fe2000f8e02ff */
[----:B------:R-:W-:Y:S01]  /*1170*/  LEA.HI R8, R8, R9, RZ, 0x5 ;  /* 0x0000000908087211 */ /* 0x000fe200078f28ff */
[----:B------:R-:W-:Y:S01]  /*1180*/  IMAD R13, R13, 0x10, R14 ;  /* 0x000000100d0d7824 */ /* 0x000fe200078e020e */
[----:B------:R-:W-:Y:S02]  /*1190*/  LOP3.LUT R229, R0, 0x1, RZ, 0xfc, !PT ;  /* 0x0000000100e57812 */ /* 0x000fe400078efcff */
[----:B------:R-:W-:Y:S01]  /*11a0*/  SHF.R.S32.HI R8, RZ, 0x5, R8 ;  /* 0x00000005ff087819 */ /* 0x000fe20000011408 */
        /* <DEDUP_REMOVED lines=83> */
[----:B------:R-:W-:Y:S01]  /*16e0*/  ULDC.64 UR60, c[0x0][0x208] ;  /* 0x00008200003c7ab9 */ /* 0x000fe20000000a00 */
[----:B--2---:R-:W-:-:S02]  /*16f0*/  R2UR UR5, R4 ;  /* 0x00000000040572ca */ /* 0x004fc400000e0000 */
[----:B------:R-:W-:Y:S01]  /*1700*/  LOP3.LUT R4, R2, 0xfffffffe, RZ, 0xc0, !PT ;  /* 0xfffffffe02047812 */ /* 0x000fe200078ec0ff */
[----:B------:R-:W-:Y:S01]  /*1710*/  IMAD.SHL.U32 R2, R10, 0x4, RZ ;  /* 0x000000040a027824 */ /* 0x000fe200078e00ff */
[----:B------:R-:W-:-:S04]  /*1720*/  SHF.R.S32.HI R10, RZ, 0x2, R6 ;  /* 0x00000002ff0a7819 */ /* 0x000fc80000011406 */
[----:B------:R-:W-:-:S04]  /*1730*/  LEA.HI R11, R11, R10, RZ, 0x3 ;  /* 0x0000000a0b0b7211 */ /* 0x000fc800078f18ff */
[----:B------:R-:W-:Y:S01]  /*1740*/  LOP3.LUT R11, R11, 0xfffffff8, RZ, 0xc0, !PT ;  /* 0xfffffff80b0b7812 */ /* 0x000fe200078ec0ff */
[----:B------:R-:W-:-:S04]  /*1750*/  USHF.R.S32.HI UR4, URZ, 0x1f, UR5 ;  /* 0x0000001f3f047899 */ /* 0x000fc80008011405 */
[----:B------:R-:W-:Y:S02]  /*1760*/  IMAD.IADD R11, R10, 0x1, -R11 ;  /* 0x000000010a0b7824 */ /* 0x000fe400078e0a0b */
[----:B---3--:R-:W-:Y:S01]  /*1770*/  IMAD R10, R230, UR4, RZ ;  /* 0x00000004e60a7c24 */ /* 0x008fe2000f8e02ff */
[----:B-----5:R-:W-:Y:S02]  /*1780*/  R2UR UR4, R16 ;  /* 0x00000000100472ca */ /* 0x020fe400000e0000 */
[----:B------:R-:W-:Y:S02]  /*1790*/  SHF.R.S32.HI R3, RZ, 0x1f, R2 ;  /* 0x0000001fff037819 */ /* 0x000fe40000011402 */
[----:B------:R-:W-:Y:S01]  /*17a0*/  LOP3.LUT R6, R6, 0x7ffffffc, RZ, 0xc0, !PT ;  /* 0x7ffffffc06067812 */ /* 0x000fe200078ec0ff */
[----:B------:R-:W-:Y:S02]  /*17b0*/  IMAD.IADD R4, R7, 0x1, -R4 ;  /* 0x0000000107047824 */ /* 0x000fe400078e0a04 */
[----:B------:R-:W-:-:S04]  /*17c0*/  IMAD.WIDE.U32 R2, R18, UR6, R2 ;  /* 0x0000000612027c25 */ /* 0x000fc8000f8e0002 */
[----:B------:R-:W-:Y:S02]  /*17d0*/  IMAD R7, R19, UR6, R12 ;  /* 0x0000000613077c24 */ /* 0x000fe4000f8e020c */
[----:B------:R-:W-:Y:S01]  /*17e0*/  IMAD.IADD R6, R9, 0x1, -R6 ;  /* 0x0000000109067824 */ /* 0x000fe200078e0a06 */
[----:B------:R-:W-:Y:S01]  /*17f0*/  UIMAD UR4, UR4, -0x50, UR10 ;  /* 0xffffffb0040478a4 */ /* 0x000fe2000f8e020a */
[----:B------:R-:W-:Y:S02]  /*1800*/  IMAD.IADD R3, R3, 0x1, R7 ;  /* 0x0000000103037824 */ /* 0x000fe400078e0207 */
[----:B------:R-:W-:Y:S02]  /*1810*/  IMAD R6, R15, 0x4, R6 ;  /* 0x000000040f067824 */ /* 0x000fe400078e0206 */
[----:B------:R-:W-:Y:S02]  /*1820*/  IMAD R7, R231, UR5, R10 ;  /* 0x00000005e7077c24 */ /* 0x000fe4000f8e020a */
[----:B------:R-:W-:Y:S01]  /*1830*/  IMAD.WIDE.U32 R230, R230, UR5, R2 ;  /* 0x00000005e6e67c25 */ /* 0x000fe2000f8e0002 */
[----:B------:R-:W-:-:S03]  /*1840*/  UIADD3 UR5, UR4, 0x1, -UR9 ;  /* 0x0000000104057890 */ /* 0x000fc6000fffe809 */
[----:B------:R-:W-:Y:S02]  /*1850*/  IMAD.SHL.U32 R232, R6, 0x2, RZ ;  /* 0x0000000206e87824 */ /* 0x000fe400078e00ff */
[----:B------:R-:W-:Y:S02]  /*1860*/  IMAD R19, R8, 0x10, R11 ;  /* 0x0000001008137824 */ /* 0x000fe400078e020b */
[----:B------:R-:W-:Y:S01]  /*1870*/  IMAD.MOV.U32 R3, RZ, RZ, R5 ;  /* 0x000000ffff037224 */ /* 0x000fe200078e0005 */
[C---:B------:R-:W-:Y:S01]  /*1880*/  IADD3 R233, -R232.reuse, UR4, RZ ;  /* 0x00000004e8e97c10 */ /* 0x040fe2000fffe1ff */
[----:B------:R-:W-:Y:S01]  /*1890*/  IMAD.MOV.U32 R2, RZ, RZ, RZ ;  /* 0x000000ffff027224 */ /* 0x000fe200078e00ff */
[----:B------:R-:W-:Y:S01]  /*18a0*/  IADD3 R232, -R232, UR5, RZ ;  /* 0x00000005e8e87c10 */ /* 0x000fe2000fffe1ff */
[----:B------:R-:W-:Y:S02]  /*18b0*/  IMAD.MOV.U32 R18, RZ, RZ, RZ ;  /* 0x000000ffff127224 */ /* 0x000fe400078e00ff */
[----:B------:R-:W-:-:S07]  /*18c0*/  IMAD.IADD R234, R231, 0x1, R7 ;  /* 0x00000001e7ea7824 */ /* 0x000fce00078e0207 */
.L_x_814:
[----:B------:R-:W-:-:S13]  /*18d0*/  ISETP.NE.AND P0, PT, R229, 0x3, PT ;  /* 0x00000003e500780c */ /* 0x000fda0003f05270 */
[----:B------:R-:W-:Y:S05]  /*18e0*/  @!P0 BRA `(.L_x_804) ;  /* 0x0000000000048947 */ /* 0x000fea0003800000 */
[----:B------:R-:W-:Y:S01]  /*18f0*/  BPT.TRAP 0x1 ;  /* 0x000000040000795c */ /* 0x000fe20000300000 */
.L_x_804:
[----:B------:R-:W-:Y:S01]  /*1900*/  IMAD R16, R2, 0x8, R17 ;  /* 0x0000000802107824 */ /* 0x000fe200078e0211 */
[----:B------:R-:W-:-:S04]  /*1910*/  SHF.L.U32 R9, R228, 0x1f, RZ ;  /* 0x0000001fe4097819 */ /* 0x000fc800000006ff */
[----:B------:R1:W2:Y:S01]  /*1920*/  SYNCS.PHASECHK.TRANS64.TRYWAIT P1, [R16+URZ+0x31810], R9 ;  /* 0x03181009100075a7 */ /* 0x0002a2000802017f */
[----:B------:R-:W-:Y:S05]  /*1930*/  @!P0 BRA `(.L_x_805) ;  /* 0x0000000000048947 */ /* 0x000fea0003800000 */
[----:B------:R-:W-:Y:S01]  /*1940*/  BPT.TRAP 0x1 ;  /* 0x000000040000795c */ /* 0x000fe20000300000 */
.L_x_805:
        /* <DEDUP_REMOVED lines=11> */
.L_x_806:
        /* <DEDUP_REMOVED lines=419> */
[----:B------:R-:W-:-:S04]  /*3430*/  IMAD R6, R2, 0x40, R19 ;  /* 0x0000004002067824 */ /* 0x000fc800078e0213 */
        /* <DEDUP_REMOVED lines=16> */
[----:B-1----:R-:W-:Y:S05]  /*3540*/  @!P0 BRA `(.L_x_808) ;  /* 0x0000000000048947 */ /* 0x002fea0003800000 */
[----:B------:R-:W-:Y:S01]  /*3550*/  BPT.TRAP 0x1 ;  /* 0x000000040000795c */ /* 0x000fe20000300000 */
.L_x_808:
[----:B------:R-:W-:-:S04]  /*3560*/  SHF.L.U32 R8, R18, 0x1f, RZ ;  /* 0x0000001f12087819 */ /* 0x000fc800000006ff */
[----:B------:R1:W4:Y:S01]  /*3570*/  SYNCS.PHASECHK.TRANS64.TRYWAIT P1, [R17+URZ+0x31830], R8 ;  /* 0x03183008110075a7 */ /* 0x000322000802017f */
[----:B------:R-:W-:Y:S05]  /*3580*/  @!P0 BRA `(.L_x_809) ;  /* 0x0000000000048947 */ /* 0x000fea0003800000 */
[----:B------:R-:W-:Y:S01]  /*3590*/  BPT.TRAP 0x1 ;  /* 0x000000040000795c */ /* 0x000fe20000300000 */
.L_x_809:
        /* <DEDUP_REMOVED lines=11> */
.L_x_810:
[C---:B-1--4-:R-:W-:Y:S01]  /*3650*/  VIADD R8, R6.reuse, 0x80 ;  /* 0x0000008006087836 */ /* 0x052fe20000000000 */
[----:B------:R-:W-:Y:S01]  /*3660*/  R2UR UR4, R7 ;  /* 0x00000000070472ca */ /* 0x000fe200000e0000 */
[C---:B------:R-:W-:Y:S01]  /*3670*/  VIADD R9, R6.reuse, 0x180 ;  /* 0x0000018006097836 */ /* 0x040fe20000000000 */
[C---:B------:R-:W-:Y:S01]  /*3680*/  R2UR UR6, R6.reuse ;  /* 0x00000000060672ca */ /* 0x040fe200000e0000 */
[----:B------:R-:W-:Y:S01]  /*3690*/  VIADD R10, R6, 0x200 ;  /* 0x00000200060a7836 */ /* 0x000fe20000000000 */
[----:B------:R-:W-:Y:S01]  /*36a0*/  R2UR UR8, R8 ;  /* 0x00000000080872ca */ /* 0x000fe200000e0000 */
[----:B------:R-:W-:Y:S01]  /*36b0*/  VIADD R8, R6, 0x100 ;  /* 0x0000010006087836 */ /* 0x000fe20000000000 */
[----:B------:R-:W-:Y:S01]  /*36c0*/  R2UR UR10, R9 ;  /* 0x00000000090a72ca */ /* 0x000fe200000e0000 */
[----:B------:R-:W-:Y:S01]  /*36d0*/  WARPGROUP.ARRIVE ;  /* 0x00000000000079c5 */ /* 0x000fe20000000000 */
[----:B------:R-:W-:Y:S01]  /*36e0*/  R2UR UR11, R10 ;  /* 0x000000000a0b72ca */ /* 0x000fe200000e0000 */
[----:B------:R-:W-:Y:S01]  /*36f0*/  UMOV UR5, 0x40000040 ;  /* 0x4000004000057882 */ /* 0x000fe20000000000 */
[----:B------:R-:W-:Y:S01]  /*3700*/  R2UR UR9, R8 ;  /* 0x00000000080972ca */ /* 0x000fe200000e0000 */
[----:B------:R-:W-:Y:S01]  /*3710*/  UMOV UR7, 0x40000000 ;  /* 0x4000000000077882 */ /* 0x000fe20000000000 */
[----:B------:R-:W-:Y:S01]  /*3720*/  VIADD R8, R6, 0x2 ;  /* 0x0000000206087836 */ /* 0x000fe20000000000 */
[----:B------:R-:W-:Y:S01]  /*3730*/  UMOV UR57, 0x40000040 ;  /* 0x4000004000397882 */ /* 0x000fe20000000000 */
[----:B------:R-:W-:Y:S01]  /*3740*/  IMAD R13, R3, 0x40, R19 ;  /* 0x00000040030d7824 */ /* 0x000fe200078e0213 */
[----:B------:R-:W-:Y:S01]  /*3750*/  HGMMA.64x8x16.F32 R44, gdesc[UR4], RZ, !UPT ;  /* 0x00000000042c79f0 */ /* 0x000fe2000c7008ff */
[----:B------:R-:W-:Y:S01]  /*3760*/  UMOV UR7, 0x40000000 ;  /* 0x4000000000077882 */ /* 0x000fe20000000000 */
[----:B------:R-:W-:Y:S01]  /*3770*/  UMOV UR6, UR8 ;  /* 0x0000000800067c82 */ /* 0x000fe20008000000 */
[----:B------:R-:W-:Y:S01]  /*3780*/  UMOV UR59, 0x40 ;  /* 0x00000040003b7882 */ /* 0x000fe20000000000 */
[----:B------:R-:W-:Y:S01]  /*3790*/  HGMMA.64x8x16.F32 R48, gdesc[UR4], RZ, !UPT ;  /* 0x00000000043079f0 */ /* 0x000fe2000c7008ff */
[----:B------:R-:W-:Y:S01]  /*37a0*/  UMOV UR7, 0x40000000 ;  /* 0x4000000000077882 */ /* 0x000fe20000000000 */
[----:B------:R-:W-:Y:S01]  /*37b0*/  VIADDMNMX R14, R13, R232, R233, PT ;  /* 0x000000e80d0e7246 */ /* 0x000fe200038001e9 */
[----:B------:R-:W-:Y:S01]  /*37c0*/  UMOV UR13, UR57 ;  /* 0x00000039000d7c82 */ /* 0x000fe20008000000 */
[----:B------:R-:W-:Y:S01]  /*37d0*/  UMOV UR6, UR9 ;  /* 0x0000000900067c82 */ /* 0x000fe20008000000 */
[----:B------:R-:W-:Y:S01]  /*37e0*/  IADD3 R22, R232, 0x8, R13 ;  /* 0x00000008e8167810 */ /* 0x000fe20007ffe00d */
[----:B------:R-:W-:Y:S01]  /*37f0*/  HGMMA.64x8x16.F32 R52, gdesc[UR4], RZ, !UPT ;  /* 0x00000000043479f0 */ /* 0x000fe2000c7008ff */
[----:B------:R-:W-:Y:S01]  /*3800*/  UMOV UR6, UR10 ;  /* 0x0000000a00067c82 */ /* 0x000fe20008000000 */
[----:B------:R-:W-:Y:S01]  /*3810*/  UMOV UR7, 0x40000000 ;  /* 0x4000000000077882 */ /* 0x000fe20000000000 */
[----:B------:R-:W-:Y:S01]  /*3820*/  ISETP.GT.AND P1, PT, R14, RZ, PT ;  /* 0x000000ff0e00720c */ /* 0x000fe20003f24270 */
[----:B------:R-:W-:Y:S01]  /*3830*/  HGMMA.64x8x16.F32 R216, gdesc[UR4], RZ, !UPT ;  /* 0x0000000004d879f0 */ /* 0x000fe2000c7008ff */
[----:B------:R-:W-:Y:S01]  /*3840*/  UMOV UR6, UR11 ;  /* 0x0000000b00067c82 */ /* 0x000fe20008000000 */
[----:B------:R-:W-:Y:S01]  /*3850*/  UMOV UR7, 0x40000000 ;  /* 0x4000000000077882 */ /* 0x000fe20000000000 */
[----:B------:R-:W-:Y:S01]  /*3860*/  VIMNMX R21, R233, R22, PT ;  /* 0x00000016e9157248 */ /* 0x000fe20003fe0100 */
[----:B------:R-:W-:Y:S01]  /*3870*/  HGMMA.64x8x16.F32 R220, gdesc[UR4], RZ, !UPT ;  /* 0x0000000004dc79f0 */ /* 0x000fe2000c7008ff */
[----:B------:R-:W-:Y:S01]  /*3880*/  R2UR UR6, R8 ;  /* 0x00000000080672ca */ /* 0x000fe200000e0000 */
[----:B------:R-:W-:Y:S01]  /*3890*/  VIADD R8, R7, 0x2 ;  /* 0x0000000207087836 */ /* 0x000fe20000000000 */
[----:B------:R-:W-:Y:S01]  /*38a0*/  UMOV UR7, 0x40000000 ;  /* 0x4000000000077882 */ /* 0x000fe20000000000 */
[----:B------:R-:W-:Y:S01]  /*38b0*/  UMOV UR5, 0x40000040 ;  /* 0x4000004000057882 */ /* 0x000fe20000000000 */
[C---:B------:R-:W-:Y:S01]  /*38c0*/  ISETP.GT.AND P4, PT, R21.reuse, 0x1, PT ;  /* 0x000000011500780c */ /* 0x040fe20003f84270 */
[----:B------:R-:W-:Y:S01]  /*38d0*/  UMOV UR15, 0x40 ;  /* 0x00000040000f7882 */ /* 0x000fe20000000000 */
[----:B------:R-:W-:Y:S01]  /*38e0*/  R2UR UR4, R8 ;  /* 0x00000000080472ca */ /* 0x000fe200000e0000 */
[----:B------:R-:W-:Y:S01]  /*38f0*/  VIADD R8, R6, 0x82 ;  /* 0x0000008206087836 */ /* 0x000fe20000000000 */
[----:B------:R-:W-:Y:S01]  /*3900*/  ISETP.GT.AND P2, PT, R14, 0x41, PT ;  /* 0x000000410e00780c */ /* 0x000fe20003f44270 */
[----:B------:R-:W-:Y:S01]  /*3910*/  UMOV UR17, UR57 ;  /* 0x0000003900117c82 */ /* 0x000fe20008000000 */
[C---:B------:R-:W-:Y:S01]  /*3920*/  ISETP.GT.AND P3, PT, R21.reuse, RZ, PT ;  /* 0x000000ff1500720c */ /* 0x040fe20003f64270 */
[----:B------:R-:W-:Y:S01]  /*3930*/  UMOV UR19, 0x40 ;  /* 0x0000004000137882 */ /* 0x000fe20000000000 */
[----:B------:R-:W-:Y:S01]  /*3940*/  R2UR UR8, R8 ;  /* 0x00000000080872ca */ /* 0x000fe200000e0000 */
[----:B------:R-:W-:Y:S01]  /*3950*/  VIADD R8, R6, 0x102 ;  /* 0x0000010206087836 */ /* 0x000fe20000000000 */
[C---:B------:R-:W-:Y:S01]  /*3960*/  ISETP.GT.AND P5, PT, R21.reuse, 0x11, PT ;  /* 0x000000111500780c */ /* 0x040fe20003fa4270 */
        /* <DEDUP_REMOVED lines=14> */
[----:B------:R-:W-:Y:S01]  /*3a50*/  HGMMA.64x8x16.F32 R44, gdesc[UR4], R44 ;  /* 0x00000000042c79f0 */ /* 0x000fe2000870082c */
[----:B------:R-:W-:Y:S01]  /*3a60*/  R2UR UR11, R8 ;  /* 0x00000000080b72ca */ /* 0x000fe200000e0000 */
[----:B------:R-:W-:Y:S01]  /*3a70*/  UMOV UR6, UR8 ;  /* 0x0000000800067c82 */ /* 0x000fe20008000000 */
[----:B------:R-:W-:Y:S01]  /*3a80*/  UMOV UR7, 0x40000000 ;  /* 0x4000000000077882 */ /* 0x000fe20000000000 */
[----:B------:R-:W-:Y:S01]  /*3a90*/  VIADD R8, R6, 0x4 ;  /* 0x0000000406087836 */ /* 0x000fe20000000000 */
[----:B------:R-:W-:Y:S01]  /*3aa0*/  HGMMA.64x8x16.F32 R48, gdesc[UR4], R48 ;  /* 0x00000000043079f0 */ /* 0x000fe20008700830 */
[----:B------:R-:W-:Y:S01]  /*3ab0*/  UMOV UR6, UR9 ;  /* 0x0000000900067c82 */ /* 0x000fe20008000000 */
[----:B------:R-:W-:Y:S01]  /*3ac0*/  UMOV UR7, 0x40000000 ;  /* 0x4000000000077882 */ /* 0x000fe20000000000 */
        /* <DEDUP_REMOVED lines=26> */
[----:B------:R-:W-:Y:S01]  /*3c70*/  VIADD R8, R6, 0x204 ;  /* 0x0000020406087836 */ /* 0x000fe20000000000 */
[----:B------:R-:W-:Y:S04]  /*3c80*/  HGMMA.64x8x16.F32 R44, gdesc[UR4], R44 ;  /* 0x00000000042c79f0 */ /* 0x000fe8000870082c */
[----:B------:R-:W-:Y:S01]  /*3c90*/  R2UR UR11, R8 ;  /* 0x00000000080b72ca */ /* 0x000fe200000e0000 */
[----:B------:R-:W-:Y:S01]  /*3ca0*/  UMOV UR6, UR8 ;  /* 0x0000000800067c82 */ /* 0x000fe20008000000 */
[----:B------:R-:W-:Y:S01]  /*3cb0*/  UMOV UR7, 0x40000000 ;  /* 0x4000000000077882 */ /* 0x000fe20000000000 */
[----:B------:R-:W-:Y:S01]  /*3cc0*/  VIADD R8, R6, 0x6 ;  /* 0x0000000606087836 */ /* 0x000fe20000000000 */
        /* <DEDUP_REMOVED lines=311> */
[----:B------:R-:W-:-:S02]  /*5040*/  VIADD R7, R7, 0x606 ;  /* 0x0000060607077836 */ /* 0x000fc40000000000 */
        /* <DEDUP_REMOVED lines=48> */
[----:B------:R-:W-:Y:S01]  /*5350*/  UMOV UR11, 0x40 ;  /* 0x00000040000b7882 */ /* 0x000fe20000000000 */
[----:B------:R-:W-:Y:S01]  /*5360*/  HGMMA.64x8x16.F32 R220, gdesc[UR4], R220, gsb0 ;  /* 0x0000000004dc79f0 */ /* 0x000fe200080008dc */
[----:B------:R-:W-:Y:S02]  /*5370*/  ULDC UR4, c[0x0][0x744] ;  /* 0x0001d10000047ab9 */ /* 0x000fe40000000800 */
[----:B------:R-:W-:Y:S02]  /*5380*/  WARPGROUP.DEPBAR.LE gsb0, 0x1 ;  /* 0x00008000000079c5 */ /* 0x000fe40000010100 */
[----:B------:R-:W-:Y:S02]  /*5390*/  FSEL R7, R24, -INF , P1 ;  /* 0xff80000018077808 */ /* 0x000fe40000800000 */
[----:B------:R-:W-:-:S02]  /*53a0*/  ISETP.GT.AND P1, PT, R14, 0x1, PT ;  /* 0x000000010e00780c */ /* 0x000fc40003f24270 */
[----:B------:R-:W-:Y:S01]  /*53b0*/  FSEL R41, R41, -INF , P2 ;  /* 0xff80000029297808 */ /* 0x000fe20001000000 */
[--C-:B--2---:R-:W-:Y:S01]  /*53c0*/  FFMA.FTZ R8, R7, UR4, -R20.reuse ;  /* 0x0000000407087c23 */ /* 0x104fe20008010814 */
[----:B------:R-:W-:Y:S02]  /*53d0*/  FSEL R25, R25, -INF , P1 ;  /* 0xff80000019197808 */ /* 0x000fe40000800000 */
[----:B------:R-:W-:Y:S01]  /*53e0*/  ISETP.GT.AND P1, PT, R14, 0x10, PT ;  /* 0x000000100e00780c */ /* 0x000fe20003f24270 */
[--C-:B------:R-:W-:Y:S01]  /*53f0*/  FFMA.FTZ R22, R41, UR4, -R20.reuse ;  /* 0x0000000429167c23 */ /* 0x100fe20008010814 */
[----:B------:R-:W-:Y:S01]  /*5400*/  FSEL R31, R31, -INF , P5 ;  /* 0xff8000001f1f7808 */ /* 0x000fe20002800000 */
[----:B------:R-:W-:Y:S01]  /*5410*/  FFMA.FTZ R11, R25, UR4, -R20 ;  /* 0x00000004190b7c23 */ /* 0x000fe20008010814 */
[----:B------:R-:W-:Y:S01]  /*5420*/  FSEL R7, R28, -INF , P1 ;  /* 0xff8000001c077808 */ /* 0x000fe20000800000 */
[----:B------:R-:W-:Y:S01]  /*5430*/  MUFU.EX2 R8, R8 ;  /* 0x0000000800087308 */ /* 0x000fe20000000800 */
[----:B------:R-:W-:-:S02]  /*5440*/  ISETP.GT.AND P1, PT, R14, 0x11, PT ;  /* 0x000000110e00780c */ /* 0x000fc40003f24270 */
[----:B------:R-:W-:Y:S01]  /*5450*/  FSEL R25, R27, -INF , P4 ;  /* 0xff8000001b197808 */ /* 0x000fe20002000000 */
[----:B------:R-:W-:Y:S01]  /*5460*/  FFMA.FTZ R7, R7, UR4, -R20 ;  /* 0x0000000407077c23 */ /* 0x000fe20008010814 */
[----:B------:R-:W-:Y:S02]  /*5470*/  FSEL R29, R29, -INF , P1 ;  /* 0xff8000001d1d7808 */ /* 0x000fe40000800000 */
[----:B------:R-:W-:Y:S01]  /*5480*/  ISETP.GT.AND P1, PT, R14, 0x20, PT ;  /* 0x000000200e00780c */ /* 0x000fe20003f24270 */
[----:B---3--:R-:W-:Y:S01]  /*5490*/  FFMA.FTZ R25, R25, UR4, -R12 ;  /* 0x0000000419197c23 */ /* 0x008fe2000801080c */
[----:B------:R-:W-:Y:S01]  /*54a0*/  ISETP.GT.AND P2, PT, R21, 0x21, PT ;  /* 0x000000211500780c */ /* 0x000fe20003f44270 */
[----:B------:R-:W-:Y:S01]  /*54b0*/  FFMA.FTZ R10, R29, UR4, -R20 ;  /* 0x000000041d0a7c23 */ /* 0x000fe20008010814 */
[----:B------:R-:W-:Y:S01]  /*54c0*/  FSEL R9, R32, -INF , P1 ;  /* 0xff80000020097808 */ /* 0x000fe20000800000 */
[----:B------:R-:W1:Y:S01]  /*54d0*/  MUFU.EX2 R11, R11 ;  /* 0x0000000b000b7308 */ /* 0x000e620000000800 */
[----:B------:R-:W-:-:S02]  /*54e0*/  ISETP.GT.AND P1, PT, R14, 0x21, PT ;  /* 0x000000210e00780c */ /* 0x000fc40003f24270 */
[----:B------:R-:W-:Y:S01]  /*54f0*/  ISETP.GT.AND P4, PT, R21, 0x31, PT ;  /* 0x000000311500780c */ /* 0x000fe20003f84270 */
[--C-:B------:R-:W-:Y:S01]  /*5500*/  FFMA.FTZ R6, R9, UR4, -R20.reuse ;  /* 0x0000000409067c23 */ /* 0x100fe20008010814 */
[----:B------:R-:W-:Y:S02]  /*5510*/  FSEL R33, R33, -INF , P1 ;  /* 0xff80000021217808 */ /* 0x000fe40000800000 */
[----:B------:R-:W-:Y:S01]  /*5520*/  ISETP.GT.AND P1, PT, R14, 0x30, PT ;  /* 0x000000300e00780c */ /* 0x000fe20003f24270 */
[----:B------:R-:W-:Y:S01]  /*5530*/  MUFU.EX2 R25, R25 ;  /* 0x0000001900197308 */ /* 0x000fe20000000800 */
[----:B------:R-:W-:Y:S01]  /*5540*/  ISETP.GT.AND P5, PT, R21, 0x40, PT ;  /* 0x000000401500780c */ /* 0x000fe20003fa4270 */
[----:B------:R-:W-:Y:S01]  /*5550*/  FFMA.FTZ R9, R33, UR4, -R20 ;  /* 0x0000000421097c23 */ /* 0x000fe20008010814 */
[----:B------:R-:W-:Y:S02]  /*5560*/  FSEL R15, R36, -INF , P1 ;  /* 0xff800000240f7808 */ /* 0x000fe40000800000 */
[----:B------:R-:W-:-:S02]  /*5570*/  ISETP.GT.AND P1, PT, R14, 0x31, PT ;  /* 0x000000310e00780c */ /* 0x000fc40003f24270 */
[----:B------:R-:W-:Y:S01]  /*5580*/  FSEL R35, R35, -INF , P2 ;  /* 0xff80000023237808 */ /* 0x000fe20001000000 */
[--C-:B------:R-:W-:Y:S01]  /*5590*/  FFMA.FTZ R23, R15, UR4, -R20.reuse ;  /* 0x000000040f177c23 */ /* 0x100fe20008010814 */
[----:B------:R-:W-:Y:S01]  /*55a0*/  FSEL R37, R37, -INF , P1 ;  /* 0xff80000025257808 */ /* 0x000fe20000800000 */
[----:B------:R-:W-:Y:S01]  /*55b0*/  MUFU.EX2 R10, R10 ;  /* 0x0000000a000a7308 */ /* 0x000fe20000000800 */
[----:B------:R-:W-:Y:S02]  /*55c0*/  ISETP.GT.AND P1, PT, R14, 0x40, PT ;  /* 0x000000400e00780c */ /* 0x000fe40003f24270 */
[----:B------:R-:W-:Y:S01]  /*55d0*/  FSEL R39, R39, -INF , P4 ;  /* 0xff80000027277808 */ /* 0x000fe20002000000 */
[--C-:B------:R-:W-:Y:S01]  /*55e0*/  FFMA.FTZ R14, R37, UR4, -R20.reuse ;  /* 0x00000004250e7c23 */ /* 0x100fe20008010814 */
[----:B------:R-:W-:Y:S02]  /*55f0*/  FSEL R15, R40, -INF , P1 ;  /* 0xff800000280f7808 */ /* 0x000fe40000800000 */
[----:B------:R-:W-:Y:S01]  /*5600*/  ISETP.GT.AND P1, PT, R21, 0x10, PT ;  /* 0x000000101500780c */ /* 0x000fe20003f24270 */
[----:B------:R2:W-:Y:S01]  /*5610*/  MUFU.EX2 R13, R23 ;  /* 0x00000017000d7308 */ /* 0x0005e20000000800 */
[----:B------:R-:W-:Y:S01]  /*5620*/  FSEL R37, R42, -INF , P5 ;  /* 0xff8000002a257808 */ /* 0x000fe20002800000 */
[----:B------:R-:W-:Y:S01]  /*5630*/  FFMA.FTZ R15, R15, UR4, -R20 ;  /* 0x000000040f0f7c23 */ /* 0x000fe20008010814 */
[----:B------:R-:W-:Y:S01]  /*5640*/  FSEL R27, R30, -INF , P1 ;  /* 0xff8000001e1b7808 */ /* 0x000fe20000800000 */
[----:B------:R-:W-:Y:S01]  /*5650*/  FFMA.FTZ R30, R39, UR4, -R12 ;  /* 0x00000004271e7c23 */ /* 0x000fe2000801080c */
[----:B------:R-:W-:-:S02]  /*5660*/  ISETP.GT.AND P1, PT, R21, 0x20, PT ;  /* 0x000000201500780c */ /* 0x000fc40003f24270 */
[----:B------:R-:W-:Y:S01]  /*5670*/  FSEL R43, R43, -INF , P6 ;  /* 0xff8000002b2b7808 */ /* 0x000fe20003000000 */
[--C-:B------:R-:W-:Y:S01]  /*5680*/  FFMA.FTZ R27, R27, UR4, -R12.reuse ;  /* 0x000000041b1b7c23 */ /* 0x100fe2000801080c */
[----:B--2---:R-:W-:Y:S01]  /*5690*/  FSEL R23, R26, -INF , P3 ;  /* 0xff8000001a177808 */ /* 0x004fe20001800000 */
[----:B------:R-:W-:Y:S01]  /*56a0*/  IMAD R26, R19, 0x4, R17 ;  /* 0x00000004131a7824 */ /* 0x000fe200078e0211 */
[----:B------:R-:W-:Y:S01]  /*56b0*/  ISETP.GT.AND P3, PT, R21, 0x30, PT ;  /* 0x000000301500780c */ /* 0x000fe20003f64270 */
[----:B------:R-:W-:Y:S01]  /*56c0*/  VIADD R21, R17, 0x2c500 ;  /* 0x0002c50011157836 */ /* 0x000fe20000000000 */
[----:B------:R-:W-:Y:S01]  /*56d0*/  FSEL R29, R34, -INF , P1 ;  /* 0xff800000221d7808 */ /* 0x000fe20000800000 */
[--C-:B------:R-:W-:Y:S01]  /*56e0*/  FFMA.FTZ R23, R23, UR4, -R12.reuse ;  /* 0x0000000417177c23 */ /* 0x100fe2000801080c */
[----:B------:R-:W2:Y:S01]  /*56f0*/  LDS R20, [R26+0x2c300] ;  /* 0x02c300001a147984 */ /* 0x000ea20000000800 */
[----:B------:R-:W-:Y:S01]  /*5700*/  FSEL R33, R38, -INF , P3 ;  /* 0xff80000026217808 */ /* 0x000fe20001800000 */
[----:B------:R-:W-:Y:S01]  /*5710*/  MUFU.EX2 R7, R7 ;  /* 0x0000000700077308 */ /* 0x000fe20000000800 */
[----:B------:R-:W-:Y:S01]  /*5720*/  SHF.R.U32.HI R28, RZ, 0x4, R21 ;  /* 0x00000004ff1c7819 */ /* 0x000fe20000011615 */
[--C-:B------:R-:W-:Y:S01]  /*5730*/  FFMA.FTZ R38, R29, UR4, -R12.reuse ;  /* 0x000000041d267c23 */ /* 0x100fe2000801080c */
[----:B------:R3:W4:Y:S01]  /*5740*/  LDS R21, [R26+0x2c320] ;  /* 0x02c320001a157984 */ /* 0x0007220000000800 */
[--C-:B------:R-:W-:Y:S01]  /*5750*/  FFMA.FTZ R36, R33, UR4, -R12.reuse ;  /* 0x0000000421247c23 */ /* 0x100fe2000801080c */
[----:B------:R-:W-:Y:S01]  /*5760*/  LOP3.LUT R28, R28, 0x3fff, RZ, 0xc0, !PT ;  /* 0x00003fff1c1c7812 */ /* 0x000fe200078ec0ff */
[----:B------:R-:W-:Y:S01]  /*5770*/  FFMA.FTZ R29, R37, UR4, -R12 ;  /* 0x00000004251d7c23 */ /* 0x000fe2000801080c */
[----:B------:R-:W-:-:S02]  /*5780*/  WARPGROUP.DEPBAR.LE gsb0, 0x0 ;  /* 0x00008000000079c5 */ /* 0x000fc40000010000 */
[----:B------:R5:W1:Y:S01]  /*5790*/  MUFU.EX2 R24, R23 ;  /* 0x0000001700187308 */ /* 0x000a620000000800 */
[----:B---3--:R-:W-:-:S07]  /*57a0*/  FFMA.FTZ R26, R43, UR4, -R12 ;  /* 0x000000042b1a7c23 */ /* 0x008fce000801080c */
[----:B------:R-:W3:Y:S01]  /*57b0*/  MUFU.EX2 R6, R6 ;  /* 0x0000000600067308 */ /* 0x000ee20000000800 */
[----:B-----5:R-:W-:Y:S01]  /*57c0*/  LOP3.LUT R23, R28, 0x80000, RZ, 0xfc, !PT ;  /* 0x000800001c177812 */ /* 0x020fe200078efcff */
[--C-:B------:R-:W-:Y:S01]  /*57d0*/  FFMA.FTZ R28, R31, UR4, -R12.reuse ;  /* 0x000000041f1c7c23 */ /* 0x100fe2000801080c */
[----:B------:R-:W-:Y:S02]  /*57e0*/  FFMA.FTZ R31, R35, UR4, -R12 ;  /* 0x00000004231f7c23 */ /* 0x000fe4000801080c */
[C---:B------:R-:W-:Y:S01]  /*57f0*/  R2UR UR58, R23.reuse ;  /* 0x00000000173a72ca */ /* 0x040fe200000e0000 */
[C---:B------:R-:W-:Y:S02]  /*5800*/  VIADD R12, R23.reuse, 0x80 ;  /* 0x00000080170c7836 */ /* 0x040fe40000000000 */
[----:B------:R-:W-:Y:S01]  /*5810*/  MUFU.EX2 R27, R27 ;  /* 0x0000001b001b7308 */ /* 0x000fe20000000800 */
[C---:B------:R-:W-:Y:S02]  /*5820*/  VIADD R32, R23.reuse, 0x180 ;  /* 0x0000018017207836 */ /* 0x040fe40000000000 */
[----:B------:R-:W-:Y:S01]  /*5830*/  R2UR UR4, R12 ;  /* 0x000000000c0472ca */ /* 0x000fe200000e0000 */
[----:B------:R-:W-:-:S02]  /*5840*/  VIADD R12, R23, 0x100 ;  /* 0x00000100170c7836 */ /* 0x000fc40000000000 */
[----:B------:R-:W-:Y:S02]  /*5850*/  R2UR UR6, R32 ;  /* 0x00000000200672ca */ /* 0x000fe400000e0000 */
[----:B------:R-:W5:Y:S01]  /*5860*/  MUFU.EX2 R28, R28 ;  /* 0x0000001c001c7308 */ /* 0x000f620000000800 */
[----:B------:R-:W-:Y:S01]  /*5870*/  R2UR UR5, R12 ;  /* 0x000000000c0572ca */ /* 0x000fe200000e0000 */
[--C-:B--2---:R-:W-:Y:S01]  /*5880*/  FADD.FTZ R35, R44, -R20.reuse ;  /* 0x800000142c237221 */ /* 0x104fe20000010000 */
[--C-:B------:R-:W-:Y:S01]  /*5890*/  FADD.FTZ R34, R45, -R20.reuse ;  /* 0x800000142d227221 */ /* 0x100fe20000010000 */
[----:B------:R-:W-:-:S04]  /*58a0*/  FADD.FTZ R48, R48, -R20 ;  /* 0x8000001430307221 */ /* 0x000fc80000010000 */
[----:B------:R-:W2:Y:S01]  /*58b0*/  MUFU.EX2 R9, R9 ;  /* 0x0000000900097308 */ /* 0x000ea20000000800 */
[--C-:B------:R-:W-:Y:S01]  /*58c0*/  FADD.FTZ R49, R49, -R20.reuse ;  /* 0x8000001431317221 */ /* 0x100fe20000010000 */
[--C-:B------:R-:W-:Y:S01]  /*58d0*/  FADD.FTZ R33, R52, -R20.reuse ;  /* 0x8000001434217221 */ /* 0x100fe20000010000 */
[--C-:B------:R-:W-:Y:S01]  /*58e0*/  FADD.FTZ R32, R53, -R20.reuse ;  /* 0x8000001435207221 */ /* 0x100fe20000010000 */
[--C-:B------:R-:W-:Y:S01]  /*58f0*/  FADD.FTZ R216, R216, -R20.reuse ;  /* 0x80000014d8d87221 */ /* 0x100fe20000010000 */
[--C-:B------:R-:W-:Y:S01]  /*5900*/  FADD.FTZ R217, R217, -R20.reuse ;  /* 0x80000014d9d97221 */ /* 0x100fe20000010000 */
[--C-:B------:R-:W-:Y:S01]  /*5910*/  FADD.FTZ R220, R220, -R20.reuse ;  /* 0x80000014dcdc7221 */ /* 0x100fe20000010000 */
[----:B------:R-:W-:Y:S01]  /*5920*/  FADD.FTZ R221, R221, -R20 ;  /* 0x80000014dddd7221 */ /* 0x000fe20000010000 */
[----:B------:R1:W2:Y:S01]  /*5930*/  MUFU.EX2 R12, R38 ;  /* 0x00000026000c7308 */ /* 0x0002a20000000800 */
[--C-:B----4-:R-:W-:Y:S01]  /*5940*/  FADD.FTZ R41, R46, -R21.reuse ;  /* 0x800000152e297221 */ /* 0x110fe20000010000 */
[--C-:B------:R-:W-:Y:S01]  /*5950*/  FADD.FTZ R40, R47, -R21.reuse ;  /* 0x800000152f287221 */ /* 0x100fe20000010000 */
[--C-:B------:R-:W-:Y:S01]  /*5960*/  FADD.FTZ R50, R50, -R21.reuse ;  /* 0x8000001532327221 */ /* 0x100fe20000010000 */
[--C-:B------:R-:W-:Y:S01]  /*5970*/  FADD.FTZ R51, R51, -R21.reuse ;  /* 0x8000001533337221 */ /* 0x100fe20000010000 */
[--C-:B------:R-:W-:Y:S01]  /*5980*/  FADD.FTZ R39, R54, -R21.reuse ;  /* 0x8000001536277221 */ /* 0x100fe20000010000 */
[--C-:B------:R-:W-:Y:S01]  /*5990*/  FADD.FTZ R37, R218, -R21.reuse ;  /* 0x80000015da257221 */ /* 0x100fe20000010000 */
[--C-:B------:R-:W-:Y:S01]  /*59a0*/  FADD.FTZ R219, R219, -R21.reuse ;  /* 0x80000015dbdb7221 */ /* 0x100fe20000010000 */
[----:B------:R-:W4:Y:S01]  /*59b0*/  MUFU.EX2 R31, R31 ;  /* 0x0000001f001f7308 */ /* 0x000f220000000800 */
[--C-:B-1----:R-:W-:Y:S01]  /*59c0*/  FADD.FTZ R38, R55, -R21.reuse ;  /* 0x8000001537267221 */ /* 0x102fe20000010000 */
[--C-:B------:R-:W-:Y:S01]  /*59d0*/  FADD.FTZ R222, R222, -R21.reuse ;  /* 0x80000015dede7221 */ /* 0x100fe20000010000 */
[----:B------:R-:W-:Y:S01]  /*59e0*/  FADD.FTZ R223, R223, -R21 ;  /* 0x80000015dfdf7221 */ /* 0x000fe20000010000 */
[C---:B------:R-:W-:Y:S01]  /*59f0*/  F2FP.F16.F32.PACK_AB R20, R11.reuse, R8 ;  /* 0x000000080b14723e */ /* 0x040fe200000000ff */
[----:B------:R-:W-:Y:S01]  /*5a00*/  FMUL.FTZ R34, R11, R34 ;  /* 0x000000220b227220 */ /* 0x000fe20000410000 */
[----:B------:R-:W-:Y:S01]  /*5a10*/  F2FP.F16.F32.PACK_AB R21, R25, R24 ;  /* 0x000000181915723e */ /* 0x000fe200000000ff */
[----:B------:R-:W-:Y:S01]  /*5a20*/  BAR.SYNC.DEFER_BLOCKING 0x9, 0x100 ;  /* 0x0244000000007b1d */ /* 0x000fe20000010000 */
[C---:B------:R-:W-:Y:S01]  /*5a30*/  FMUL.FTZ R49, R10.reuse, R49 ;  /* 0x000000310a317220 */ /* 0x040fe20000410000 */
[----:B------:R-:W-:Y:S01]  /*5a40*/  FMUL.FTZ R48, R7, R48 ;  /* 0x0000003007307220 */ /* 0x000fe20000410000 */
[----:B------:R-:W-:Y:S01]  /*5a50*/  F2FP.F16.F32.PACK_AB R10, R10, R7 ;  /* 0x000000070a0a723e */ /* 0x000fe200000000ff */
[----:B---3--:R-:W-:Y:S01]  /*5a60*/  FMUL.FTZ R33, R6, R33 ;  /* 0x0000002106217220 */ /* 0x008fe20000410000 */
[----:B-----5:R-:W-:Y:S01]  /*5a70*/  F2FP.F16.F32.PACK_AB R11, R28, R27 ;  /* 0x0000001b1c0b723e */ /* 0x020fe200000000ff */
[----:B------:R-:W1:Y:S01]  /*5a80*/  MUFU.EX2 R14, R14 ;  /* 0x0000000e000e7308 */ /* 0x000e620000000800 */
[----:B------:R-:W-:Y:S01]  /*5a90*/  FMUL.FTZ R35, R8, R35 ;  /* 0x0000002308237220 */ /* 0x000fe20000410000 */
[C---:B--2---:R-:W-:Y:S01]  /*5aa0*/  FMUL.FTZ R32, R9.reuse, R32 ;  /* 0x0000002009207220 */ /* 0x044fe20000410000 */
[----:B------:R-:W-:Y:S01]  /*5ab0*/  F2FP.F16.F32.PACK_AB R6, R9, R6 ;  /* 0x000000060906723e */ /* 0x000fe200000000ff */
[----:B------:R-:W-:Y:S01]  /*5ac0*/  FMUL.FTZ R39, R12, R39 ;  /* 0x000000270c277220 */ /* 0x000fe20000410000 */
[----:B----4-:R-:W-:Y:S01]  /*5ad0*/  F2FP.F16.F32.PACK_AB R7, R31, R12 ;  /* 0x0000000c1f07723e */ /* 0x010fe200000000ff */
[----:B------:R-:W-:Y:S01]  /*5ae0*/  FMUL.FTZ R24, R24, R41 ;  /* 0x0000002918187220 */ /* 0x000fe20000410000 */
[----:B------:R-:W-:Y:S01]  /*5af0*/  FMUL.FTZ R25, R25, R40 ;  /* 0x0000002819197220 */ /* 0x000fe20000410000 */
[----:B------:R-:W2:Y:S01]  /*5b00*/  MUFU.EX2 R36, R36 ;  /* 0x0000002400247308 */ /* 0x000ea20000000800 */
[----:B------:R-:W-:Y:S01]  /*5b10*/  FMUL.FTZ R50, R27, R50 ;  /* 0x000000321b327220 */ /* 0x000fe20000410000 */
[----:B------:R-:W-:Y:S01]  /*5b20*/  FMUL.FTZ R51, R28, R51 ;  /* 0x000000331c337220 */ /* 0x000fe20000410000 */
[----:B------:R-:W-:Y:S01]  /*5b30*/  FMUL.FTZ R38, R31, R38 ;  /* 0x000000261f267220 */ /* 0x000fe20000410000 */
[----:B------:R-:W-:Y:S01]  /*5b40*/  F2FP.F16.F32.PACK_AB R34, R34, R35 ;  /* 0x000000232222723e */ /* 0x000fe200000000ff */
[----:B------:R-:W-:Y:S01]  /*5b50*/  UMOV UR14, UR4 ;  /* 0x00000004000e7c82 */ /* 0x000fe20008000000 */
[----:B------:R-:W-:Y:S01]  /*5b60*/  F2FP.F16.F32.PACK_AB R35, R25, R24 ;  /* 0x000000181923723e */ /* 0x000fe200000000ff */
[----:B------:R-:W-:Y:S01]  /*5b70*/  UMOV UR10, UR5 ;  /* 0x00000005000a7c82 */ /* 0x000fe20008000000 */
[----:B------:R-:W3:Y:S01]  /*5b80*/  MUFU.EX2 R30, R30 ;  /* 0x0000001e001e7308 */ /* 0x000ee20000000800 */
[C---:B-1----:R-:W-:Y:S01]  /*5b90*/  F2FP.F16.F32.PACK_AB R8, R14.reuse, R13 ;  /* 0x0000000d0e08723e */ /* 0x042fe200000000ff */
[----:B------:R1:W-:Y:S01]  /*5ba0*/  STSM.16.M88.2 [R0+0x2c500], R20 ;  /* 0x02c5001400007844 */ /* 0x0003e20000000100 */
[----:B------:R-:W-:Y:S01]  /*5bb0*/  FMUL.FTZ R217, R14, R217 ;  /* 0x000000d90ed97220 */ /* 0x000fe20000410000 */
[----:B------:R-:W-:Y:S01]  /*5bc0*/  F2FP.F16.F32.PACK_AB R48, R49, R48 ;  /* 0x000000303130723e */ /* 0x000fe200000000ff */
[----:B------:R-:W-:Y:S01]  /*5bd0*/  UMOV UR18, UR6 ;  /* 0x0000000600127c82 */ /* 0x000fe20008000000 */
[----:B------:R-:W-:Y:S01]  /*5be0*/  STSM.16.M88.2 [R0+0x2cd00], R10 ;  /* 0x02cd000a00007844 */ /* 0x000fe20000000100 */
[----:B------:R-:W-:Y:S01]  /*5bf0*/  F2FP.F16.F32.PACK_AB R49, R51, R50 ;  /* 0x000000323331723e */ /* 0x000fe200000000ff */
[----:B------:R-:W4:Y:S01]  /*5c00*/  MUFU.EX2 R15, R15 ;  /* 0x0000000f000f7308 */ /* 0x000f220000000800 */
[----:B--2---:R-:W-:Y:S01]  /*5c10*/  FMUL.FTZ R37, R36, R37 ;  /* 0x0000002524257220 */ /* 0x004fe20000410000 */
[----:B------:R2:W-:Y:S01]  /*5c20*/  STSM.16.M88.2 [R0+0x2d500], R6 ;  /* 0x02d5000600007844 */ /* 0x0005e20000000100 */
[----:B------:R-:W-:-:S02]  /*5c30*/  F2FP.F16.F32.PACK_AB R32, R32, R33 ;  /* 0x000000212020723e */ /* 0x000fc400000000ff */
[----:B------:R-:W-:Y:S01]  /*5c40*/  F2FP.F16.F32.PACK_AB R33, R38, R39 ;  /* 0x000000272621723e */ /* 0x000fe200000000ff */
[----:B-1----:R-:W-:Y:S01]  /*5c50*/  FMUL.FTZ R20, R13, R216 ;  /* 0x000000d80d147220 */ /* 0x002fe20000410000 */
[----:B------:R-:W-:Y:S01]  /*5c60*/  MOV R218, UR59 ;  /* 0x0000003b00da7c02 */ /* 0x000fe20008000f00 */
[----:B------:R-:W1:Y:S01]  /*5c70*/  MUFU.EX2 R22, R22 ;  /* 0x0000001600167308 */ /* 0x000e620000000800 */
[C---:B---3--:R-:W-:Y:S01]  /*5c80*/  F2FP.F16.F32.PACK_AB R9, R30.reuse, R36 ;  /* 0x000000241e09723e */ /* 0x048fe200000000ff */
[----:B------:R-:W-:Y:S01]  /*5c90*/  FMUL.FTZ R14, R30, R219 ;  /* 0x000000db1e0e7220 */ /* 0x000fe20000410000 */
[----:B------:R-:W-:-:S03]  /*5ca0*/  F2FP.F16.F32.PACK_AB R20, R217, R20 ;  /* 0x00000014d914723e */ /* 0x000fc600000000ff */
[----:B------:R-:W-:Y:S01]  /*5cb0*/  STSM.16.M88.2 [R0+0x2dd00], R8 ;  /* 0x02dd000800007844 */ /* 0x000fe20000000100 */
[----:B------:R-:W-:Y:S01]  /*5cc0*/  F2FP.F16.F32.PACK_AB R21, R14, R37 ;  /* 0x000000250e15723e */ /* 0x000fe200000000ff */
[----:B------:R-:W3:Y:S01]  /*5cd0*/  MUFU.EX2 R29, R29 ;  /* 0x0000001d001d7308 */ /* 0x000ee20000000800 */
[----:B----4-:R-:W-:Y:S01]  /*5ce0*/  FMUL.FTZ R220, R15, R220 ;  /* 0x000000dc0fdc7220 */ /* 0x010fe20000410000 */
[----:B--2---:R-:W-:Y:S01]  /*5cf0*/  VIADD R6, R23, 0x10 ;  /* 0x0000001017067836 */ /* 0x004fe20000000000 */
[----:B------:R-:W-:-:S04]  /*5d00*/  MOV R7, UR58 ;  /* 0x0000003a00077c02 */ /* 0x000fc80008000f00 */
[----:B------:R-:W-:Y:S01]  /*5d10*/  R2UR UR50, R6 ;  /* 0x00000000063272ca */ /* 0x000fe200000e0000 */
[----:B------:R-:W2:Y:S01]  /*5d20*/  MUFU.EX2 R26, R26 ;  /* 0x0000001a001a7308 */ /* 0x000ea20000000800 */
[C---:B-1----:R-:W-:Y:S01]  /*5d30*/  F2FP.F16.F32.PACK_AB R12, R22.reuse, R15 ;  /* 0x0000000f160c723e */ /* 0x042fe200000000ff */
[----:B------:R-:W-:Y:S01]  /*5d40*/  FMUL.FTZ R221, R22, R221 ;  /* 0x000000dd16dd7220 */ /* 0x000fe20000410000 */
[----:B------:R-:W-:Y:S02]  /*5d50*/  IMAD R22, R4, 0x2000, R5 ;  /* 0x0000200004167824 */ /* 0x000fe400078e0205 */
[----:B------:R-:W-:Y:S02]  /*5d60*/  VIADD R5, R23, 0x200 ;  /* 0x0000020017057836 */ /* 0x000fe40000000000 */
[----:B------:R-:W-:Y:S01]  /*5d70*/  F2FP.F16.F32.PACK_AB R220, R221, R220 ;  /* 0x000000dcdddc723e */ /* 0x000fe200000000ff */
[----:B------:R-:W-:Y:S01]  /*5d80*/  VIADD R6, R23, 0x110 ;  /* 0x0000011017067836 */ /* 0x000fe20000000000 */
[----:B------:R-:W-:Y:S01]  /*5d90*/  SHF.R.U32.HI R216, RZ, 0x4, R22 ;  /* 0x00000004ffd87819 */ /* 0x000fe20000011616 */
[----:B---3--:R-:W-:Y:S01]  /*5da0*/  FMUL.FTZ R222, R29, R222 ;  /* 0x000000de1dde7220 */ /* 0x008fe20000410000 */
[----:B------:R-:W-:Y:S01]  /*5db0*/  R2UR UR7, R5 ;  /* 0x00000000050772ca */ /* 0x000fe200000e0000 */
[----:B------:R-:W-:Y:S01]  /*5dc0*/  VIADD R15, R23, 0x30 ;  /* 0x00000030170f7836 */ /* 0x000fe20000000000 */
[----:B------:R-:W-:-:S02]  /*5dd0*/  LOP3.LUT R216, R216, 0x3fff, RZ, 0xc0, !PT ;  /* 0x00003fffd8d87812 */ /* 0x000fc400078ec0ff */
[----:B------:R-:W-:Y:S01]  /*5de0*/  R2UR UR5, R6 ;  /* 0x00000000060572ca */ /* 0x000fe200000e0000 */
[----:B------:R-:W-:Y:S01]  /*5df0*/  VIADD R6, R23, 0x20 ;  /* 0x0000002017067836 */ /* 0x000fe20000000000 */
[C---:B--2---:R-:W-:Y:S01]  /*5e00*/  F2FP.F16.F32.PACK_AB R13, R26.reuse, R29 ;  /* 0x0000001d1a0d723e */ /* 0x044fe200000000ff */
[----:B------:R-:W-:Y:S01]  /*5e10*/  FMUL.FTZ R223, R26, R223 ;  /* 0x000000df1adf7220 */ /* 0x000fe20000410000 */
[C---:B------:R-:W-:Y:S01]  /*5e20*/  R2UR UR56, R216.reuse ;  /* 0x00000000d83872ca */ /* 0x040fe200000e0000 */
[----:B------:R-:W-:Y:S01]  /*5e30*/  VIADD R5, R216, 0x80 ;  /* 0x00000080d8057836 */ /* 0x000fe20000000000 */
[----:B------:R-:W-:Y:S01]  /*5e40*/  R2UR UR30, R6 ;  /* 0x00000000061e72ca */ /* 0x000fe200000e0000 */
[----:B------:R-:W-:Y:S01]  /*5e50*/  STSM.16.M88.2 [R0+0x2e500], R12 ;  /* 0x02e5000c00007844 */ /* 0x000fe20000000100 */
[----:B------:R-:W-:Y:S01]  /*5e60*/  F2FP.F16.F32.PACK_AB R221, R223, R222 ;  /* 0x000000dedfdd723e */ /* 0x000fe200000000ff */
[----:B------:R-:W-:Y:S01]  /*5e70*/  VIADD R6, R23, 0x120 ;  /* 0x0000012017067836 */ /* 0x000fe20000000000 */
[----:B------:R-:W-:Y:S01]  /*5e80*/  R2UR UR48, R5 ;  /* 0x00000000053072ca */ /* 0x000fe200000e0000 */
[----:B------:R1:W-:Y:S06]  /*5e90*/  MEMBAR.ALL.CTA ;  /* 0x0000000000007992 */ /* 0x0003ec0000008000 */
[----:B-1----:R-:W1:Y:S01]  /*5ea0*/  FENCE.VIEW.ASYNC.S ;  /* 0x00000000000073c6 */ /* 0x002e620000000000 */
[----:B------:R-:W-:Y:S01]  /*5eb0*/  VIADD R5, R23, 0x90 ;  /* 0x0000009017057836 */ /* 0x000fe20000000000 */
[----:B------:R-:W-:Y:S01]  /*5ec0*/  R2UR UR38, R6 ;  /* 0x00000000062672ca */ /* 0x000fe200000e0000 */
[----:B------:R-:W-:Y:S01]  /*5ed0*/  VIADD R6, R17, 0x2ed00 ;  /* 0x0002ed0011067836 */ /* 0x000fe20000000000 */
[----:B------:R-:W-:Y:S01]  /*5ee0*/  UMOV UR12, UR56 ;  /* 0x00000038000c7c82 */ /* 0x000fe20008000000 */
[----:B------:R-:W-:Y:S01]  /*5ef0*/  UMOV UR8, UR56 ;  /* 0x0000003800087c82 */ /* 0x000fe20008000000 */
[----:B------:R-:W-:Y:S01]  /*5f00*/  UMOV UR16, UR56 ;  /* 0x0000003800107c82 */ /* 0x000fe20008000000 */
[----:B------:R-:W-:Y:S01]  /*5f10*/  R2UR UR4, R5 ;  /* 0x00000000050472ca */ /* 0x000fe200000e0000 */
[----:B------:R-:W-:Y:S01]  /*5f20*/  VIADD R5, R23, 0x190 ;  /* 0x0000019017057836 */ /* 0x000fe20000000000 */
[----:B------:R-:W-:Y:S01]  /*5f30*/  SHF.R.U32.HI R6, RZ, 0x4, R6 ;  /* 0x00000004ff067819 */ /* 0x000fe20000011606 */
[----:B------:R-:W-:Y:S01]  /*5f40*/  UMOV UR52, UR48 ;  /* 0x0000003000347c82 */ /* 0x000fe20008000000 */
[----:B------:R-:W-:Y:S01]  /*5f50*/  UMOV UR44, UR48 ;  /* 0x00000030002c7c82 */ /* 0x000fe20008000000 */
[----:B------:R-:W-:Y:S01]  /*5f60*/  VIADD R14, R216, 0x180 ;  /* 0x00000180d80e7836 */ /* 0x000fe20000000000 */
[----:B------:R-:W-:Y:S01]  /*5f70*/  R2UR UR54, R5 ;  /* 0x00000000053672ca */ /* 0x000fe200000e0000 */
[----:B------:R-:W-:Y:S01]  /*5f80*/  VIADD R5, R23, 0x210 ;  /* 0x0000021017057836 */ /* 0x000fe20000000000 */
[----:B------:R-:W-:-:S04]  /*5f90*/  LOP3.LUT R217, R6, 0x3fff, RZ, 0xc0, !PT ;  /* 0x00003fff06d97812 */ /* 0x000fc800078ec0ff */
[----:B------:R-:W-:Y:S01]  /*5fa0*/  R2UR UR46, R5 ;  /* 0x00000000052e72ca */ /* 0x000fe200000e0000 */
[----:B------:R-:W-:Y:S01]  /*5fb0*/  VIADD R5, R216, 0x100 ;  /* 0x00000100d8057836 */ /* 0x000fe20000000000 */
[----:B------:R-:W-:Y:S01]  /*5fc0*/  LOP3.LUT R6, R217, 0x400000, RZ, 0xfc, !PT ;  /* 0x00400000d9067812 */ /* 0x000fe200078efcff */
[----:B-1----:R-:W-:Y:S03]  /*5fd0*/  BAR.SYNC.DEFER_BLOCKING 0x9, 0x100 ;  /* 0x0244000000007b1d */ /* 0x002fe60000010000 */
[----:B------:R-:W-:Y:S01]  /*5fe0*/  R2UR UR28, R5 ;  /* 0x00000000051c72ca */ /* 0x000fe200000e0000 */
[----:B------:R-:W-:-:S05]  /*5ff0*/  VIADD R5, R23, 0xa0 ;  /* 0x000000a017057836 */ /* 0x000fca0000000000 */
[----:B------:R-:W-:Y:S01]  /*6000*/  R2UR UR42, R5 ;  /* 0x00000000052a72ca */ /* 0x000fe200000e0000 */
[----:B------:R-:W-:-:S05]  /*6010*/  VIADD R5, R23, 0x1a0 ;  /* 0x000001a017057836 */ /* 0x000fca0000000000 */
[----:B------:R-:W-:Y:S01]  /*6020*/  R2UR UR34, R5 ;  /* 0x00000000052272ca */ /* 0x000fe200000e0000 */
[----:B------:R-:W-:Y:S01]  /*6030*/  VIADD R5, R23, 0x220 ;  /* 0x0000022017057836 */ /* 0x000fe20000000000 */
[----:B------:R-:W-:Y:S01]  /*6040*/  UMOV UR40, UR28 ;  /* 0x0000001c00287c82 */ /* 0x000fe20008000000 */
[----:B------:R-:W-:Y:S01]  /*6050*/  UMOV UR36, UR28 ;  /* 0x0000001c00247c82 */ /* 0x000fe20008000000 */
[----:B------:R-:W-:Y:S01]  /*6060*/  UMOV UR32, UR28 ;  /* 0x0000001c00207c82 */ /* 0x000fe20008000000 */
[----:B------:R-:W-:Y:S01]  /*6070*/  UMOV UR24, UR28 ;  /* 0x0000001c00187c82 */ /* 0x000fe20008000000 */
[----:B------:R-:W-:Y:S01]  /*6080*/  R2UR UR26, R5 ;  /* 0x00000000051a72ca */ /* 0x000fe200000e0000 */
[----:B------:R-:W-:Y:S01]  /*6090*/  IMAD R5, R4, 0x2800, R17 ;  /* 0x0000280004057824 */ /* 0x000fe200078e0211 */
[----:B------:R-:W-:Y:S04]  /*60a0*/  STSM.16.M88.2 [R0+0x2ed00], R34 ;  /* 0x02ed002200007844 */ /* 0x000fe80000000100 */
[----:B------:R-:W-:Y:S01]  /*60b0*/  SHF.R.U32.HI R5, RZ, 0x4, R5 ;  /* 0x00000004ff057819 */ /* 0x000fe20000011605 */
[----:B------:R-:W-:Y:S03]  /*60c0*/  STSM.16.M88.2 [R0+0x2f500], R48 ;  /* 0x02f5003000007844 */ /* 0x000fe60000000100 */
[----:B------:R-:W-:Y:S01]  /*60d0*/  LOP3.LUT R5, R5, 0x3fff, RZ, 0xc0, !PT ;  /* 0x00003fff05057812 */ /* 0x000fe200078ec0ff */
        /* <DEDUP_REMOVED lines=9> */
[----:B------:R-:W-:Y:S01]  /*6170*/  UMOV UR15, 0x40 ;  /* 0x00000040000f7882 */ /* 0x000fe20000000000 */
[----:B------:R-:W-:Y:S01]  /*6180*/  HGMMA.64x16x16.F32 R72, gdesc[UR8].tnspA.tnspB, R72 ;  /* 0x60200000084879f0 */ /* 0x000fe20008700848 */
[----:B------:R-:W-:Y:S01]  /*6190*/  UMOV UR8, UR18 ;  /* 0x0000001200087c82 */ /* 0x000fe20008000000 */
[----:B------:R-:W-:Y:S02]  /*61a0*/  UMOV UR9, UR19 ;  /* 0x0000001300097c82 */ /* 0x000fe40008000000 */
        /* <DEDUP_REMOVED lines=14> */
[----:B------:R-:W-:-:S02]  /*6290*/  R2UR UR4, R6 ;  /* 0x00000000060472ca */ /* 0x000fc400000e0000 */
[----:B------:R-:W-:Y:S01]  /*62a0*/  MOV R8, UR56 ;  /* 0x0000003800087c02 */ /* 0x000fe20008000f00 */
[----:B------:R-:W-:Y:S01]  /*62b0*/  UMOV UR56, UR12 ;  /* 0x0000000c00387c82 */ /* 0x000fe20008000000 */
[----:B--2---:R-:W-:Y:S01]  /*62c0*/  MOV R220, UR57 ;  /* 0x0000003900dc7c02 */ /* 0x004fe20008000f00 */
[----:B------:R-:W-:Y:S01]  /*62d0*/  UMOV UR57, UR13 ;  /* 0x0000000d00397c82 */ /* 0x000fe20008000000 */
[----:B------:R-:W-:Y:S02]  /*62e0*/  MOV R12, UR56 ;  /* 0x00000038000c7c02 */ /* 0x000fe40008000f00 */
        /* <DEDUP_REMOVED lines=17> */
[----:B------:R-:W-:Y:S01]  /*6400*/  HGMMA.64x16x16.F32 R88, gdesc[UR44].tnspA.tnspB, R88 ;  /* 0x602000002c5879f0 */ /* 0x000fe20008700858 */
[----:B------:R-:W-:Y:S01]  /*6410*/  R2UR UR8, R14 ;  /* 0x000000000e0872ca */ /* 0x000fe200000e0000 */
[----:B------:R-:W-:Y:S01]  /*6420*/  VIADD R14, R23, 0x130 ;  /* 0x00000130170e7836 */ /* 0x000fe20000000000 */
[----:B------:R-:W-:Y:S01]  /*6430*/  R2UR UR10, R15 ;  /* 0x000000000f0a72ca */ /* 0x000fe200000e0000 */
[----:B------:R-:W-:Y:S01]  /*6440*/  VIADD R15, R23, 0x1b0 ;  /* 0x000001b0170f7836 */ /* 0x000fe20000000000 */
        /* <DEDUP_REMOVED lines=98> */
[----:B------:R-:W-:Y:S02]  /*6a70*/  IMAD.U32 R10, RZ, RZ, UR58 ;  /* 0x0000003aff0a7e24 */ /* 0x000fe4000f8e00ff */
[----:B------:R-:W-:Y:S01]  /*6a80*/  VIADD R6, R216, 0x400 ;  /* 0x00000400d8067836 */ /* 0x000fe20000000000 */
[----:B------:R-:W-:Y:S01]  /*6a90*/  HGMMA.64x64x16.F32 R24, gdesc[UR56].tnspA, R24 ;  /* 0x20e00000381879f0 */ /* 0x000fe20008700818 */
[----:B------:R-:W-:Y:S01]  /*6aa0*/  R2UR UR56, R8 ;  /* 0x00000000083872ca */ /* 0x000fe200000e0000 */
[----:B------:R-:W-:Y:S01]  /*6ab0*/  VIADD R8, R5, 0x200 ;  /* 0x0000020005087836 */ /* 0x000fe20000000000 */
[----:B------:R-:W-:Y:S02]  /*6ac0*/  R2UR UR59, R9 ;  /* 0x00000000093b72ca */ /* 0x000fe400000e0000 */
[----:B------:R-:W-:-:S02]  /*6ad0*/  R2UR UR58, R219 ;  /* 0x00000000db3a72ca */ /* 0x000fc400000e0000 */
[----:B------:R-:W-:Y:S02]  /*6ae0*/  R2UR UR57, R220 ;  /* 0x00000000dc3972ca */ /* 0x000fe400000e0000 */
        /* <DEDUP_REMOVED lines=19> */
[----:B------:R-:W-:-:S05]  /*6c20*/  IMAD.SHL.U32 R7, R3, 0x4000, RZ ;  /* 0x0000400003077824 */ /* 0x000fca00078e00ff */
[----:B------:R-:W-:-:S05]  /*6c30*/  IADD3 R23, P1, R7, R230, RZ ;  /* 0x000000e607177210 */ /* 0x000fca0007f3e0ff */
        /* <DEDUP_REMOVED lines=20> */
[----:B------:R-:W-:Y:S02]  /*6d80*/  R2UR UR28, R6 ;  /* 0x00000000061c72ca */ /* 0x000fe400000e0000 */
[----:B------:R-:W-:Y:S02]  /*6d90*/  R2UR UR8, R216 ;  /* 0x00000000d80872ca */ /* 0x000fe400000e0000 */
[----:B------:R-:W-:Y:S02]  /*6da0*/  LEA.HI.X.SX32 R216, R7, R234, 0x1, P1 ;  /* 0x000000ea07d87211 */ /* 0x000fe400008f0eff */
[----:B------:R-:W-:Y:S01]  /*6db0*/  LEA R6, P1, R23, UR4, 0x2 ;  /* 0x0000000417067c11 */ /* 0x000fe2000f8210ff */
[----:B------:R-:W-:-:S03]  /*6dc0*/  VIADD R22, R22, 0xffff0000 ;  /* 0xffff000016167836 */ /* 0x000fc60000000000 */
[----:B------:R-:W-:Y:S01]  /*6dd0*/  LEA.HI.X R7, R23, UR5, R216, 0x2, P1 ;  /* 0x0000000517077c11 */ /* 0x000fe200088f14d8 */
[----:B------:R-:W-:Y:S02]  /*6de0*/  UMOV UR5, UR9 ;  /* 0x0000000900057c82 */ /* 0x000fe40008000000 */
        /* <DEDUP_REMOVED lines=60> */
[----:B------:R-:W-:Y:S01]  /*71b0*/  UMOV UR7, 0x40 ;  /* 0x0000004000077882 */ /* 0x000fe20000000000 */
        /* <DEDUP_REMOVED lines=28> */
[C---:B------:R-:W-:Y:S01]  /*7380*/  VIADD R26, R24.reuse, 0x10 ;  /* 0x00000010181a7836 */ /* 0x040fe20000000000 */
[----:B------:R-:W-:Y:S01]  /*7390*/  UMOV UR49, UR45 ;  /* 0x0000002d00317c82 */ /* 0x000fe20008000000 */
[----:B------:R-:W-:Y:S01]  /*73a0*/  UMOV UR41, UR25 ;  /* 0x0000001900297c82 */ /* 0x000fe20008000000 */
[----:B------:R-:W-:Y:S01]  /*73b0*/  R2UR UR44, R25 ;  /* 0x00000000192c72ca */ /* 0x000fe200000e0000 */
[----:B------:R-:W-:Y:S01]  /*73c0*/  VIADD R25, R24, 0x110 ;  /* 0x0000011018197836 */ /* 0x000fe20000000000 */
[----:B------:R-:W-:Y:S01]  /*73d0*/  R2UR UR46, R26 ;  /* 0x000000001a2e72ca */ /* 0x000fe200000e0000 */
[C---:B------:R-:W-:Y:S01]  /*73e0*/  VIADD R26, R24.reuse, 0x90 ;  /* 0x00000090181a7836 */ /* 0x040fe20000000000 */
[----:B------:R-:W-:Y:S01]  /*73f0*/  UMOV UR37, UR25 ;  /* 0x0000001900257c82 */ /* 0x000fe20008000000 */
[----:B------:R-:W-:Y:S01]  /*7400*/  UMOV UR33, UR25 ;  /* 0x0000001900217c82 */ /* 0x000fe20008000000 */
[----:B------:R-:W-:Y:S01]  /*7410*/  R2UR UR5, R25 ;  /* 0x00000000190572ca */ /* 0x000fe200000e0000 */
[----:B------:R-:W-:Y:S01]  /*7420*/  VIADD R25, R24, 0x190 ;  /* 0x0000019018197836 */ /* 0x000fe20000000000 */
[----:B------:R-:W-:Y:S01]  /*7430*/  R2UR UR4, R26 ;  /* 0x000000001a0472ca */ /* 0x000fe200000e0000 */
[----:B------:R-:W-:Y:S01]  /*7440*/  UMOV UR29, UR25 ;  /* 0x00000019001d7c82 */ /* 0x000fe20008000000 */
[----:B------:R-:W-:Y:S01]  /*7450*/  UMOV UR15, 0x40 ;  /* 0x00000040000f7882 */ /* 0x000fe20000000000 */
[----:B------:R1:W-:Y:S01]  /*7460*/  REDG.E.ADD.F32x4.FTZ.RN.STRONG.GPU desc[UR60][R6.64+0x1000], R32 ;  /* 0x00100020060079a6 */ /* 0x0003e2000c10f7bc */
[----:B------:R-:W-:Y:S01]  /*7470*/  R2UR UR6, R25 ;  /* 0x00000000190672ca */ /* 0x000fe200000e0000 */
[C---:B------:R-:W-:Y:S01]  /*7480*/  VIADD R25, R24.reuse, 0x210 ;  /* 0x0000021018197836 */ /* 0x040fe20000000000 */
[----:B------:R-:W-:Y:S01]  /*7490*/  UMOV UR8, UR44 ;  /* 0x0000002c00087c82 */ /* 0x000fe20008000000 */
[----:B------:R-:W-:Y:S01]  /*74a0*/  IMAD.U32 R220, RZ, RZ, UR10 ;  /* 0x0000000affdc7e24 */ /* 0x000fe2000f8e00ff */
[----:B------:R-:W-:Y:S01]  /*74b0*/  UMOV UR9, UR45 ;  /* 0x0000002d00097c82 */ /* 0x000fe20008000000 */
[----:B------:R-:W-:Y:S01]  /*74c0*/  IMAD.U32 R221, RZ, RZ, UR11 ;  /* 0x0000000bffdd7e24 */ /* 0x000fe2000f8e00ff */
[----:B------:R-:W-:Y:S01]  /*74d0*/  R2UR UR50, R25 ;  /* 0x00000000193272ca */ /* 0x000fe200000e0000 */
[----:B------:R-:W-:Y:S01]  /*74e0*/  UMOV UR11, 0x40 ;  /* 0x00000040000b7882 */ /* 0x000fe20000000000 */
[----:B------:R-:W-:Y:S01]  /*74f0*/  UMOV UR48, UR44 ;  /* 0x0000002c00307c82 */ /* 0x000fe20008000000 */
[----:B------:R-:W-:Y:S01]  /*7500*/  UMOV UR10, UR4 ;  /* 0x00000004000a7c82 */ /* 0x000fe20008000000 */
[----:B------:R-:W-:Y:S01]  /*7510*/  IMAD.U32 R223, RZ, RZ, UR11 ;  /* 0x0000000bffdf7e24 */ /* 0x000fe2000f8e00ff */
[----:B------:R1:W-:Y:S01]  /*7520*/  REDG.E.ADD.F32x4.FTZ.RN.STRONG.GPU desc[UR60][R6.64+0x1800], R36 ;  /* 0x00180024060079a6 */ /* 0x0003e2000c10f7bc */
        /* <DEDUP_REMOVED lines=16> */
[----:B------:R-:W-:Y:S01]  /*7630*/  R2UR UR24, R25 ;  /* 0x00000000191872ca */ /* 0x000fe200000e0000 */
[----:B------:R-:W-:Y:S01]  /*7640*/  HGMMA.64x16x16.F32 R160, gdesc[UR8].tnspA.tnspB, R160 ;  /* 0x6020000008a079f0 */ /* 0x000fe200087008a0 */
[C---:B------:R-:W-:Y:S01]  /*7650*/  VIADD R26, R24.reuse, 0x20 ;  /* 0x00000020181a7836 */ /* 0x040fe20000000000 */
[----:B------:R1:W-:Y:S02]  /*7660*/  REDG.E.ADD.F32x4.FTZ.RN.STRONG.GPU desc[UR60][R6.64+0x2800], R44 ;  /* 0x0028002c060079a6 */ /* 0x0003e4000c10f7bc */
[----:B------:R-:W-:Y:S01]  /*7670*/  HGMMA.64x16x16.F32 R168, gdesc[UR48].tnspA.tnspB, R168 ;  /* 0x6020000030a879f0 */ /* 0x000fe200087008a8 */
[----:B------:R-:W-:Y:S01]  /*7680*/  VIADD R25, R24, 0x120 ;  /* 0x0000012018197836 */ /* 0x000fe20000000000 */
[----:B------:R-:W-:Y:S01]  /*7690*/  R2UR UR26, R26 ;  /* 0x000000001a1a72ca */ /* 0x000fe200000e0000 */
[----:B------:R-:W-:Y:S01]  /*76a0*/  IMAD.U32 R226, RZ, RZ, UR10 ;  /* 0x0000000affe27e24 */ /* 0x000fe2000f8e00ff */
[----:B------:R-:W-:Y:S01]  /*76b0*/  UMOV UR5, 0x40000040 ;  /* 0x4000004000057882 */ /* 0x000fe20000000000 */
[----:B------:R-:W-:Y:S01]  /*76c0*/  IMAD.U32 R227, RZ, RZ, UR11 ;  /* 0x0000000bffe37e24 */ /* 0x000fe2000f8e00ff */
[----:B------:R-:W-:Y:S01]  /*76d0*/  R2UR UR38, R25 ;  /* 0x00000000192672ca */ /* 0x000fe200000e0000 */
[C---:B------:R-:W-:Y:S01]  /*76e0*/  VIADD R25, R24.reuse, 0x1a0 ;  /* 0x000001a018197836 */ /* 0x040fe20000000000 */
[----:B------:R-:W-:Y:S01]  /*76f0*/  UMOV UR40, UR24 ;  /* 0x0000001800287c82 */ /* 0x000fe20008000000 */
[C---:B------:R-:W-:Y:S01]  /*7700*/  VIADD R26, R24.reuse, 0xa0 ;  /* 0x000000a0181a7836 */ /* 0x040fe20000000000 */
[----:B------:R-:W-:Y:S01]  /*7710*/  UMOV UR36, UR24 ;  /* 0x0000001800247c82 */ /* 0x000fe20008000000 */
[----:B------:R-:W-:Y:S01]  /*7720*/  UMOV UR32, UR24 ;  /* 0x0000001800207c82 */ /* 0x000fe20008000000 */
[----:B------:R-:W-:Y:S01]  /*7730*/  R2UR UR34, R25 ;  /* 0x00000000192272ca */ /* 0x000fe200000e0000 */
[----:B------:R-:W-:Y:S01]  /*7740*/  VIADD R25, R24, 0x220 ;  /* 0x0000022018197836 */ /* 0x000fe20000000000 */
[----:B------:R-:W-:Y:S01]  /*7750*/  R2UR UR42, R26 ;  /* 0x000000001a2a72ca */ /* 0x000fe200000e0000 */
[----:B------:R-:W-:Y:S01]  /*7760*/  UMOV UR28, UR24 ;  /* 0x00000018001c7c82 */ /* 0x000fe20008000000 */
[----:B------:R1:W-:Y:S02]  /*7770*/  REDG.E.ADD.F32x4.FTZ.RN.STRONG.GPU desc[UR60][R6.64+0x3000], R48 ;  /* 0x00300030060079a6 */ /* 0x0003e4000c10f7bc */
[----:B------:R-:W-:Y:S01]  /*7780*/  R2UR UR30, R25 ;  /* 0x00000000191e72ca */ /* 0x000fe200000e0000 */
[----:B------:R-:W-:Y:S01]  /*7790*/  HGMMA.64x16x16.F32 R136, gdesc[UR24].tnspA.tnspB, R136 ;  /* 0x60200000188879f0 */ /* 0x000fe20008700888 */
[----:B------:R-:W-:Y:S01]  /*77a0*/  VIADD R26, R24, 0x30 ;  /* 0x00000030181a7836 */ /* 0x000fe20000000000 */
[----:B------:R-:W-:Y:S01]  /*77b0*/  UMOV UR21, UR5 ;  /* 0x0000000500157c82 */ /* 0x000fe20008000000 */
[----:B------:R-:W-:-:S05]  /*77c0*/  UMOV UR17, UR5 ;  /* 0x0000000500117c82 */ /* 0x000fca0008000000 */
[----:B------:R-:W-:Y:S01]  /*77d0*/  HGMMA.64x16x16.F32 R144, gdesc[UR40].tnspA.tnspB, R144 ;  /* 0x60200000289079f0 */ /* 0x000fe20008700890 */
[----:B------:R-:W-:Y:S01]  /*77e0*/  UMOV UR13, UR5 ;  /* 0x00000005000d7c82 */ /* 0x000fe20008000000 */
[----:B------:R-:W-:Y:S01]  /*77f0*/  UMOV UR9, UR5 ;  /* 0x0000000500097c82 */ /* 0x000fe20008000000 */
[----:B------:R-:W-:Y:S01]  /*7800*/  UMOV UR11, 0x40 ;  /* 0x00000040000b7882 */ /* 0x000fe20000000000 */
[----:B------:R1:W-:Y:S01]  /*7810*/  REDG.E.ADD.F32x4.FTZ.RN.STRONG.GPU desc[UR60][R6.64+0x3800], R52 ;  /* 0x00380034060079a6 */ /* 0x0003e2000c10f7bc */
[----:B------:R-:W-:Y:S01]  /*7820*/  VIADD R25, R237, 0x180 ;  /* 0x00000180ed197836 */ /* 0x000fe20000000000 */
[----:B------:R-:W-:Y:S01]  /*7830*/  HGMMA.64x16x16.F32 R152, gdesc[UR36].tnspA.tnspB, R152 ;  /* 0x60200000249879f0 */ /* 0x000fe20008700898 */
[----:B------:R-:W-:Y:S01]  /*7840*/  R2UR UR6, R26 ;  /* 0x000000001a0672ca */ /* 0x000fe200000e0000 */
[C---:B------:R-:W-:Y:S02]  /*7850*/  VIADD R26, R24.reuse, 0xb0 ;  /* 0x000000b0181a7836 */ /* 0x040fe40000000000 */
[----:B------:R-:W-:Y:S01]  /*7860*/  R2UR UR4, R25 ;  /* 0x00000000190472ca */ /* 0x000fe200000e0000 */
[----:B------:R-:W-:Y:S01]  /*7870*/  VIADD R25, R24, 0x130 ;  /* 0x0000013018197836 */ /* 0x000fe20000000000 */
[----:B------:R-:W-:Y:S01]  /*7880*/  HGMMA.64x16x16.F32 R160, gdesc[UR32].tnspA.tnspB, R160 ;  /* 0x6020000020a079f0 */ /* 0x000fe200087008a0 */
[----:B------:R-:W-:Y:S01]  /*7890*/  R2UR UR22, R26 ;  /* 0x000000001a1672ca */ /* 0x000fe200000e0000 */
[----:B------:R-:W-:-:S02]  /*78a0*/  IMAD.U32 R22, RZ, RZ, UR58 ;  /* 0x0000003aff167e24 */ /* 0x000fc4000f8e00ff */
[----:B------:R-:W-:Y:S01]  /*78b0*/  R2UR UR18, R25 ;  /* 0x00000000191272ca */ /* 0x000fe200000e0000 */
[----:B------:R-:W-:Y:S01]  /*78c0*/  HGMMA.64x16x16.F32 R168, gdesc[UR28].tnspA.tnspB, R168 ;  /* 0x602000001ca879f0 */ /* 0x000fe200087008a8 */
[C---:B------:R-:W-:Y:S02]  /*78d0*/  VIADD R25, R24.reuse, 0x1b0 ;  /* 0x000001b018197836 */ /* 0x040fe40000000000 */
[----:B------:R-:W-:Y:S02]  /*78e0*/  VIADD R24, R24, 0x230 ;  /* 0x0000023018187836 */ /* 0x000fe40000000000 */
        /* <DEDUP_REMOVED lines=15> */
.L_x_812:
        /* <DEDUP_REMOVED lines=111> */
.L_x_813:
[----:B------:R-:W-:Y:S01]  /*80d0*/  R2UR UR4, R235 ;  /* 0x00000000eb0472ca */ /* 0x000fe200000e0000 */
[----:B------:R-:W-:Y:S01]  /*80e0*/  VIADD R3, R3, 0x1 ;  /* 0x0000000103037836 */ /* 0x000fe20000000000 */
[----:B------:R-:W-:Y:S01]  /*80f0*/  LOP3.LUT R18, R18, 0x1, RZ, 0x3c, !PT ;  /* 0x0000000112127812 */ /* 0x000fe200078e3cff */
[----:B------:R-:W-:Y:S02]  /*8100*/  VIADD R2, R2, 0x1 ;  /* 0x0000000102027836 */ /* 0x000fe40000000000 */
[----:B------:R-:W-:-:S03]  /*8110*/  VIADD R16, R16, 0x31820 ;  /* 0x0003182010107836 */ /* 0x000fc60000000000 */
[----:B------:R-:W-:Y:S02]  /*8120*/  ISETP.NE.AND P0, PT, R2, 0x2, PT ;  /* 0x000000020200780c */ /* 0x000fe40003f05270 */
[----:B------:R-:W-:Y:S02]  /*8130*/  PRMT R16, RZ, 0x654, R16 ;  /* 0x00000654ff107816 */ /* 0x000fe40000000010 */
[----:B------:R-:W-:Y:S02]  /*8140*/  SEL R5, RZ, 0x1, P0 ;  /* 0x00000001ff057807 */ /* 0x000fe40000000000 */
[----:B------:R-:W-:Y:S01]  /*8150*/  ISETP.GE.AND P1, PT, R3, UR4, PT ;  /* 0x0000000403007c0c */ /* 0x000fe2000bf26270 */
[----:B------:R1:W-:Y:S01]  /*8160*/  SYNCS.ARRIVE.TRANS64.RED.A1T0 RZ, [R16+URZ], RZ ;  /* 0x000000ff10ff79a7 */ /* 0x0003e2000810043f */
[----:B------:R-:W-:Y:S02]  /*8170*/  LOP3.LUT R228, R228, R5, RZ, 0x3c, !PT ;  /* 0x00000005e4e47212 */ /* 0x000fe400078e3cff */
[----:B------:R-:W-:-:S09]  /*8180*/  SEL R2, R2, RZ, P0 ;  /* 0x000000ff02027207 */ /* 0x000fd20000000000 */
[----:B-1----:R-:W-:Y:S05]  /*8190*/  @!P1 BRA `(.L_x_814) ;  /* 0xffffff9400cc9947 */ /* 0x002fea000383ffff */
        /* <DEDUP_REMOVED lines=82> */
.L_x_801:
[----:B------:R-:W-:Y:S05]  /*86c0*/  @P0 BRA `(.L_x_800) ;  /* 0x0000002400380947 */ /* 0x000fea0003800000 */
[----:B------:R-:W2:Y:S01]  /*86d0*/  LDL.LU R2, [R1] ;  /* 0x0000000001027983 */ /* 0x000ea20000300800 */
[----:B------:R-:W1:Y:S01]  /*86e0*/  S2R R4, SR_TID.X ;  /* 0x0000000000047919 */ /* 0x000e620000002100 */
[----:B------:R-:W3:Y:S01]  /*86f0*/  S2UR UR5, SR_CgaCtaId ;  /* 0x00000000000579c3 */ /* 0x000ee20000008800 */
[----:B------:R-:W-:Y:S01]  /*8700*/  ULDC UR4, c[0x0][0x850] ;  /* 0x0002140000047ab9 */ /* 0x000fe20000000800 */
[----:B------:R-:W-:Y:S01]  /*8710*/  R2UR UR11, R236 ;  /* 0x00000000ec0b72ca */ /* 0x000fe200000e0000 */
[----:B------:R-:W4:Y:S01]  /*8720*/  LDL.LU R0, [R1+0x4] ;  /* 0x0000040001007983 */ /* 0x000f220000300800 */
[----:B------:R-:W-:Y:S01]  /*8730*/  UISETP.NE.AND UP0, UPT, UR4, 0x1, UPT ;  /* 0x000000010400788c */ /* 0x000fe2000bf05270 */
[----:B------:R-:W-:Y:S01]  /*8740*/  BSSY B1, `(.L_x_815) ;  /* 0x0000057000017945 */ /* 0x000fe20003800000 */
[----:B------:R-:W-:Y:S01]  /*8750*/  ULDC.64 UR12, c[0x0][0x818] ;  /* 0x00020600000c7ab9 */ /* 0x000fe20000000a00 */
[----:B------:R-:W-:Y:S01]  /*8760*/  UMOV UR4, 0x400 ;  /* 0x0000040000047882 */ /* 0x000fe20000000000 */
[----:B------:R-:W-:-:S07]  /*8770*/  ULDC.64 UR14, c[0x0][0x848] ;  /* 0x00021200000e7ab9 */ /* 0x000fce0000000a00 */
[----:B------:R-:W-:Y:S02]  /*8780*/  @UP0 ULDC UR6, c[0x0][0x854] ;  /* 0x0002150000060ab9 */ /* 0x000fe40000000800 */
[----:B------:R-:W-:Y:S02]  /*8790*/  UIMAD.WIDE.U32 UR6, UR11, UR6, URZ ;  /* 0x000000060b0672a5 */ /* 0x000fe4000f8e003f */
[----:B---3--:R-:W-:-:S03]  /*87a0*/  ULEA UR4, UR5, UR4, 0x18 ;  /* 0x0000000405047291 */ /* 0x008fc6000f8ec03f */
[----:B------:R-:W-:Y:S02]  /*87b0*/  @UP0 ULDC UR5, c[0x0][0x858] ;  /* 0x0002160000050ab9 */ /* 0x000fe40000000800 */
[----:B------:R-:W-:Y:S01]  /*87c0*/  @UP0 USHF.R.U32.HI UR11, URZ, UR5, UR7 ;  /* 0x000000053f0b0299 */ /* 0x000fe20008011607 */
[----:B-1----:R-:W-:-:S03]  /*87d0*/  VIADD R3, R4, 0xffffff80 ;  /* 0xffffff8004037836 */ /* 0x002fc60000000000 */
[----:B------:R-:W-:Y:S02]  /*87e0*/  USHF.R.S32.HI UR5, URZ, 0x1f, UR11 ;  /* 0x0000001f3f057899 */ /* 0x000fe4000801140b */
[----:B------:R-:W-:Y:S01]  /*87f0*/  IMAD.U32 R236, RZ, RZ, UR11 ;  /* 0x0000000bffec7e24 */ /* 0x000fe2000f8e00ff */
[----:B------:R-:W-:Y:S01]  /*8800*/  BAR.SYNC.DEFER_BLOCKING 0x1, 0x100 ;  /* 0x0044000000007b1d */ /* 0x000fe20000010000 */
[----:B------:R-:W-:Y:S01]  /*8810*/  UIMAD UR10, UR5, UR12, URZ ;  /* 0x0000000c050a72a4 */ /* 0x000fe2000f8e023f */
[----:B------:R-:W-:-:S03]  /*8820*/  ISETP.NE.AND P0, PT, R3, RZ, PT ;  /* 0x000000ff0300720c */ /* 0x000fc60003f05270 */
[----:B------:R-:W-:Y:S01]  /*8830*/  UIMAD UR10, UR11, UR13, UR10 ;  /* 0x0000000d0b0a72a4 */ /* 0x000fe2000f8e020a */
[----:B--2---:R-:W-:Y:S02]  /*8840*/  R2UR UR8, R2 ;  /* 0x00000000020872ca */ /* 0x004fe400000e0000 */
[----:B----4-:R-:W-:Y:S02]  /*8850*/  R2UR UR17, R0 ;  /* 0x00000000001172ca */ /* 0x010fe400000e0000 */
[----:B------:R-:W-:-:S09]  /*8860*/  SHF.R.S32.HI R0, RZ, 0x1f, R3 ;  /* 0x0000001fff007819 */ /* 0x000fd20000011403 */
[----:B------:R-:W-:Y:S01]  /*8870*/  UIMAD UR8, UR8, 0x5000, URZ ;  /* 0x00005000080878a4 */ /* 0x000fe2000f8e023f */
[----:B------:R-:W-:-:S03]  /*8880*/  LEA.HI R2, R0, R3, RZ, 0x7 ;  /* 0x0000000300027211 */ /* 0x000fc600078f38ff */
[----:B------:R-:W-:Y:S01]  /*8890*/  USHF.R.S32.HI UR9, URZ, 0x1f, UR8 ;  /* 0x0000001f3f097899 */ /* 0x000fe20008011408 */
[----:B------:R-:W-:Y:S02]  /*88a0*/  LOP3.LUT R0, R2, 0x3fffff80, RZ, 0xc0, !PT ;  /* 0x3fffff8002007812 */ /* 0x000fe400078ec0ff */
[----:B------:R-:W-:Y:S01]  /*88b0*/  SHF.R.S32.HI R5, RZ, 0x7, R2 ;  /* 0x00000007ff057819 */ /* 0x000fe20000011402 */
[----:B------:R-:W-:Y:S02]  /*88c0*/  UIMAD.WIDE.U32 UR6, UR11, UR12, UR8 ;  /* 0x0000000c0b0672a5 */ /* 0x000fe4000f8e0008 */
[----:B------:R-:W-:Y:S01]  /*88d0*/  IMAD.IADD R0, R3, 0x1, -R0 ;  /* 0x0000000103007824 */ /* 0x000fe200078e0a00 */
[----:B------:R-:W-:Y:S01]  /*88e0*/  ULDC.64 UR12, c[0x0][0x840] ;  /* 0x00021000000c7ab9 */ /* 0x000fe20000000a00 */
[----:B------:R-:W-:Y:S02]  /*88f0*/  USHF.R.S32.HI UR16, URZ, 0x1f, UR17 ;  /* 0x0000001f3f107899 */ /* 0x000fe40008011411 */
[----:B------:R-:W-:Y:S01]  /*8900*/  IMAD R0, R5, 0xa00, R0 ;  /* 0x00000a0005007824 */ /* 0x000fe200078e0200 */
[----:B------:R-:W-:-:S02]  /*8910*/  UIMAD UR5, UR5, UR12, URZ ;  /* 0x0000000c050572a4 */ /* 0x000fc4000f8e023f */
[----:B------:R-:W-:Y:S01]  /*8920*/  UIMAD.WIDE.U32 UR8, UR11, UR12, UR8 ;  /* 0x0000000c0b0872a5 */ /* 0x000fe2000f8e0008 */
[----:B------:R-:W-:Y:S01]  /*8930*/  IMAD.SHL.U32 R0, R0, 0x4, RZ ;  /* 0x0000000400007824 */ /* 0x000fe200078e00ff */
[----:B------:R-:W-:Y:S02]  /*8940*/  UIMAD UR11, UR11, UR13, UR5 ;  /* 0x0000000d0b0b72a4 */ /* 0x000fe4000f8e0205 */
[----:B------:R-:W-:Y:S02]  /*8950*/  UIADD3 UR7, UR7, UR10, URZ ;  /* 0x0000000a07077290 */ /* 0x000fe4000fffe03f */
[----:B------:R-:W-:Y:S01]  /*8960*/  LEA R0, R0, UR4, 0x2 ;  /* 0x0000000400007c11 */ /* 0x000fe2000f8e10ff */
[----:B------:R-:W-:Y:S01]  /*8970*/  ULDC.64 UR12, c[0x0][0x820] ;  /* 0x00020800000c7ab9 */ /* 0x000fe20000000a00 */
[----:B------:R-:W-:Y:S02]  /*8980*/  UIMAD UR10, UR16, UR14, URZ ;  /* 0x0000000e100a72a4 */ /* 0x000fe4000f8e023f */
[----:B------:R-:W-:Y:S01]  /*8990*/  UIMAD UR5, UR16, UR12, URZ ;  /* 0x0000000c100572a4 */ /* 0x000fe2000f8e023f */
[----:B------:R1:W-:Y:S01]  /*89a0*/  STS.128 [R0], R56 ;  /* 0x0000003800007388 */ /* 0x0003e20000000c00 */
[----:B------:R-:W-:-:S02]  /*89b0*/  UIADD3 UR9, UR9, UR11, URZ ;  /* 0x0000000b09097290 */ /* 0x000fc4000fffe03f */
[----:B------:R-:W-:Y:S01]  /*89c0*/  UIMAD UR5, UR17, UR13, UR5 ;  /* 0x0000000d110572a4 */ /* 0x000fe2000f8e0205 */
[----:B------:R1:W-:Y:S01]  /*89d0*/  STS.128 [R0+0x800], R60 ;  /* 0x0008003c00007388 */ /* 0x0003e20000000c00 */
[----:B------:R-:W-:Y:S02]  /*89e0*/  UIMAD.WIDE.U32 UR6, UR17, UR12, UR6 ;  /* 0x0000000c110672a5 */ /* 0x000fe4000f8e0006 */
[----:B------:R-:W-:Y:S01]  /*89f0*/  UIMAD UR10, UR17, UR15, UR10 ;  /* 0x0000000f110a72a4 */ /* 0x000fe2000f8e020a */
[----:B------:R1:W-:Y:S01]  /*8a00*/  STS.128 [R0+0x1000], R96 ;  /* 0x0010006000007388 */ /* 0x0003e20000000c00 */
[----:B------:R-:W-:Y:S01]  /*8a10*/  UIMAD.WIDE.U32 UR8, UR17, UR14, UR8 ;  /* 0x0000000e110872a5 */ /* 0x000fe2000f8e0008 */
[----:B------:R-:W-:Y:S02]  /*8a20*/  ULDC.64 UR12, c[0x0][0x800] ;  /* 0x00020000000c7ab9 */ /* 0x000fe40000000a00 */
[----:B------:R1:W-:Y:S01]  /*8a30*/  STS.128 [R0+0x1800], R100 ;  /* 0x0018006400007388 */ /* 0x0003e20000000c00 */
[----:B------:R-:W-:Y:S01]  /*8a40*/  ULDC.64 UR14, c[0x0][0x828] ;  /* 0x00020a00000e7ab9 */ /* 0x000fe20000000a00 */
[----:B------:R-:W-:-:S02]  /*8a50*/  UIADD3 UR7, UR7, UR5, URZ ;  /* 0x0000000507077290 */ /* 0x000fc4000fffe03f */
[----:B------:R1:W-:Y:S01]  /*8a60*/  STS.128 [R0+0x2000], R64 ;  /* 0x0020004000007388 */ /* 0x0003e20000000c00 */
[----:B------:R-:W-:Y:S02]  /*8a70*/  ULEA UR12, UP0, UR6, UR12, 0x2 ;  /* 0x0000000c060c7291 */ /* 0x000fe4000f80103f */
        /* <DEDUP_REMOVED lines=20> */
[----:B--2---:R-:W2:Y:S02]  /*8bc0*/  FENCE.VIEW.ASYNC.S ;  /* 0x00000000000073c6 */ /* 0x004ea40000000000 */
[----:B--2---:R-:W-:Y:S06]  /*8bd0*/  BAR.SYNC.DEFER_BLOCKING 0x1, 0x100 ;  /* 0x0044000000007b1d */ /* 0x004fec0000010000 */
[----:B------:R-:W-:Y:S05]  /*8be0*/  @P0 BRA `(.L_x_816) ;  /* 0x0000000000300947 */ /* 0x000fea0003800000 */
[----:B------:R-:W-:Y:S01]  /*8bf0*/  PLOP3.LUT P0, PT, PT, PT, PT, 0x80, 0x0 ;  /* 0x000000000000781c */ /* 0x000fe20003f0f070 */
[----:B------:R-:W-:Y:S01]  /*8c00*/  UMOV UR5, 0x1400 ;  /* 0x0000140000057882 */ /* 0x000fe20000000000 */
[----:B------:R-:W-:Y:S01]  /*8c10*/  UMOV UR8, 0x0 ;  /* 0x0000000000087882 */ /* 0x000fe20000000000 */
[----:B------:R-:W-:Y:S01]  /*8c20*/  UMOV UR9, 0x14f00000 ;  /* 0x14f0000000097882 */ /* 0x000fe20000000000 */
[----:B------:R-:W-:-:S09]  /*8c30*/  UMOV UR6, UR14 ;  /* 0x0000000e00067c82 */ /* 0x000fd20008000000 */
.L_x_817:
[----:B------:R-:W-:Y:S01]  /*8c40*/  @P0 ELECT P1, URZ, PT ;  /* 0x00000000003f082f */ /* 0x000fe20003820000 */
[----:B------:R2:W-:-:S12]  /*8c50*/  UBLKRED.G.S.ADD.F32.RN [UR6], [UR4], UR5, desc[UR8] ;  /* 0x00000806040073bb */ /* 0x0005d800080a1405 */
[----:B------:R-:W-:Y:S02]  /*8c60*/  @P1 PLOP3.LUT P0, PT, P1, PT, PT, 0x8, 0x0 ;  /* 0x000000000000181c */ /* 0x000fe40000f0e170 */
[----:B------:R-:W-:-:S11]  /*8c70*/  PLOP3.LUT P1, PT, PT, PT, PT, 0x8, 0x0 ;  /* 0x000000000000781c */ /* 0x000fd60003f2e170 */
[----:B--2---:R-:W-:Y:S05]  /*8c80*/  @P0 BRA.U.ANY `(.L_x_817) ;  /* 0xfffffffd00ec0947 */ /* 0x004fea000393ffff */
[----:B------:R0:W-:Y:S01]  /*8c90*/  UTMACMDFLUSH ;  /* 0x00000000000079b7 */ /* 0x0001e20000000000 */
[----:B------:R-:W-:-:S04]  /*8ca0*/  DEPBAR.LE SB0, 0x0 ;  /* 0x000080000000791a */ /* 0x000fc80000000000 */
.L_x_816:
[----:B------:R-:W-:Y:S05]  /*8cb0*/  BSYNC B1 ;  /* 0x0000000000017941 */ /* 0x000fea0003800000 */
.L_x_815:
        /* <DEDUP_REMOVED lines=32> */
.L_x_818:
        /* <DEDUP_REMOVED lines=8> */
.L_x_796:
[----:B------:R-:W-:-:S08]  /*8f40*/  NOP ;  /* 0x0000000000007918 */ /* 0x000fd00000000000 */
[----:B------:R-:W1:-:S00]  /*8f50*/  USETMAXREG.DEALLOC.CTAPOOL 0x18 ;  /* 0x00000018000079c8 */ /* 0x000e4000080e0500 */
[----:B-1----:R-:W-:-:S06]  /*8f60*/  LOP3.LUT R2, R2, 0x3, RZ, 0xc0, !PT ;  /* 0x0000000302027812 */ /* 0x002fcc00078ec0ff */
        /* <DEDUP_REMOVED lines=24> */
.L_x_819:
[----:B------:R-:W-:Y:S01]  /*90f0*/  ULDC UR8, c[0x0][0x8cc] ;  /* 0x0002330000087ab9 */ /* 0x000fe20000000800 */
[----:B------:R-:W-:Y:S01]  /*9100*/  UMOV UR11, UR7 ;  /* 0x00000007000b7c82 */ /* 0x000fe20008000000 */
[----:B------:R-:W-:-:S11]  /*9110*/  UISETP.NE.AND UP0, UPT, UR8, 0x1, UPT ;  /* 0x000000010800788c */ /* 0x000fd6000bf05270 */
[----:B------:R-:W-:Y:S02]  /*9120*/  @UP0 ULDC.64 UR12, c[0x0][0x8d0] ;  /* 0x00023400000c0ab9 */ /* 0x000fe40000000a00 */
[----:B------:R-:W-:-:S04]  /*9130*/  UIMAD.WIDE.U32 UR4, UR7, UR12, URZ ;  /* 0x0000000c070472a5 */ /* 0x000fc8000f8e003f */
[----:B------:R-:W-:-:S04]  /*9140*/  @UP0 USHF.R.U32.HI UR11, URZ, UR13, UR5 ;  /* 0x0000000d3f0b0299 */ /* 0x000fc80008011605 */
[----:B------:R-:W-:-:S12]  /*9150*/  UIMAD UR4, UR11, UR8, URZ ;  /* 0x000000080b0472a4 */ /* 0x000fd8000f8e023f */
.L_x_820:
        /* <DEDUP_REMOVED lines=38> */
[----:B------:R-:W-:Y:S01]  /*93c0*/  IMAD.MOV.U32 R17, RZ, RZ, RZ ;  /* 0x000000ffff117224 */ /* 0x000fe200078e00ff */
[----:B------:R-:W-:Y:S02]  /*93d0*/  SHF.R.S32.HI R5, RZ, 0x1f, R5 ;  /* 0x0000001fff057819 */ /* 0x000fe40000011405 */
[----:B------:R-:W-:Y:S01]  /*93e0*/  ELECT P0, URZ, PT ;  /* 0x00000000003f782f */ /* 0x000fe20003800000 */
[----:B------:R-:W2:Y:S01]  /*93f0*/  LDC.64 R6, c[0x0][0x730] ;  /* 0x0001cc00ff067b82 */ /* 0x000ea20000000a00 */
[----:B------:R-:W-:Y:S01]  /*9400*/  SHF.R.S32.HI R15, RZ, 0x1f, R15 ;  /* 0x0000001fff0f7819 */ /* 0x000fe2000001140f */
[----:B------:R-:W-:-:S04]  /*9410*/  UMOV UR12, UR20 ;  /* 0x00000014000c7c82 */ /* 0x000fc80008000000 */
        /* <DEDUP_REMOVED lines=30> */
.L_x_837:
        /* <DEDUP_REMOVED lines=10> */
.L_x_823:
        /* <DEDUP_REMOVED lines=125> */
.L_x_829:
[----:B------:R-:W-:-:S04]  /*9e70*/  SHF.L.U32 R10, R15, 0x1f, RZ ;  /* 0x0000001f0f0a7819 */ /* 0x000fc800000006ff */
[----:B------:R-:W1:Y:S02]  /*9e80*/  SYNCS.PHASECHK.TRANS64.TRYWAIT P1, [R7+URZ+0x31838], R10 ;  /* 0x0318380a070075a7 */ /* 0x000e64000802017f */
[----:B-1---5:R-:W-:Y:S05]  /*9e90*/  @!P1 BRA `(.L_x_825) ;  /* 0x0000000c009c9947 */ /* 0x022fea0003800000 */
.L_x_838:
[----:B------:R-:W-:Y:S05]  /*9ea0*/  @P0 BRA `(.L_x_826) ;  /* 0x0000000000140947 */ /* 0x000fea0003800000 */
[----:B------:R-:W-:Y:S01]  /*9eb0*/  ISETP.NE.AND P1, PT, R17, RZ, PT ;  /* 0x000000ff1100720c */ /* 0x000fe20003f25270 */
[----:B-1----:R-:W-:-:S04]  /*9ec0*/  IMAD.MOV.U32 R10, RZ, RZ, 0x8100 ;  /* 0x00008100ff0a7424 */ /* 0x002fc800078e00ff */
[----:B------:R2:W-:Y:S08]  /*9ed0*/  SYNCS.ARRIVE.TRANS64 RZ, [R7+URZ+0x31830], R10 ;  /* 0x0318300a07ff79a7 */ /* 0x0005f0000800003f */
[----:B------:R-:W-:Y:S05]  /*9ee0*/  @!P1 BRA `(.L_x_826) ;  /* 0x0000000000049947 */ /* 0x000fea0003800000 */
[----:B------:R-:W-:Y:S01]  /*9ef0*/  BPT.TRAP 0x1 ;  /* 0x000000040000795c */ /* 0x000fe20000300000 */
.L_x_826:
        /* <DEDUP_REMOVED lines=51> */
.L_x_840:
[----:B------:R-:W-:Y:S01]  /*a230*/  LOP3.LUT R15, R15, 0x1, RZ, 0x3c, !PT ;  /* 0x000000010f0f7812 */ /* 0x000fe200078e3cff */
[----:B------:R-:W-:Y:S06]  /*a240*/  @P2 BRA `(.L_x_828) ;  /* 0x0000000000142947 */ /* 0x000fec0003800000 */
[----:B------:R-:W-:Y:S01]  /*a250*/  ISETP.NE.AND P1, PT, R17, RZ, PT ;  /* 0x000000ff1100720c */ /* 0x000fe20003f25270 */
[----:B-1----:R-:W-:-:S04]  /*a260*/  IMAD.MOV.U32 R20, RZ, RZ, 0x8100 ;  /* 0x00008100ff147424 */ /* 0x002fc800078e00ff */
[----:B------:R2:W-:Y:S08]  /*a270*/  SYNCS.ARRIVE.TRANS64 RZ, [R19+URZ+0x31810], R20 ;  /* 0x0318101413ff79a7 */ /* 0x0005f0000800003f */
[----:B------:R-:W-:Y:S05]  /*a280*/  @!P1 BRA `(.L_x_828) ;  /* 0x0000000000049947 */ /* 0x000fea0003800000 */
[----:B------:R-:W-:Y:S01]  /*a290*/  BPT.TRAP 0x1 ;  /* 0x000000040000795c */ /* 0x000fe20000300000 */
.L_x_828:
        /* <DEDUP_REMOVED lines=52> */
.L_x_824:
[----:B------:R-:W-:-:S04]  /*a5e0*/  SHF.L.U32 R4, R15, 0x1f, RZ ;  /* 0x0000001f0f047819 */ /* 0x000fc800000006ff */
[----:B------:R-:W1:Y:S02]  /*a5f0*/  SYNCS.PHASECHK.TRANS64.TRYWAIT P1, [R7+URZ+0x31838], R4 ;  /* 0x03183804070075a7 */ /* 0x000e64000802017f */
[----:B-1----:R-:W-:Y:S05]  /*a600*/  @!P1 BRA `(.L_x_830) ;  /* 0x0000000400ec9947 */ /* 0x002fea0003800000 */
.L_x_841:
[----:B------:R-:W-:Y:S05]  /*a610*/  @P0 BRA `(.L_x_831) ;  /* 0x0000000000180947 */ /* 0x000fea0003800000 */
[----:B------:R-:W2:Y:S01]  /*a620*/  S2R R5, SR_TID.X ;  /* 0x0000000000057919 */ /* 0x000ea20000002100 */
[----:B-1----:R-:W-:-:S04]  /*a630*/  IMAD.MOV.U32 R4, RZ, RZ, 0x8100 ;  /* 0x00008100ff047424 */ /* 0x002fc800078e00ff */
[----:B------:R3:W-:Y:S01]  /*a640*/  SYNCS.ARRIVE.TRANS64 RZ, [R7+URZ+0x31830], R4 ;  /* 0x0318300407ff79a7 */ /* 0x0007e2000800003f */
[----:B--2---:R-:W-:-:S13]  /*a650*/  LOP3.LUT P0, RZ, R5, 0x1f, RZ, 0xc0, !PT ;  /* 0x0000001f05ff7812 */ /* 0x004fda000780c0ff */
[----:B---3--:R-:W-:Y:S05]  /*a660*/  @!P0 BRA `(.L_x_831) ;  /* 0x0000000000048947 */ /* 0x008fea0003800000 */
[----:B------:R-:W-:Y:S01]  /*a670*/  BPT.TRAP 0x1 ;  /* 0x000000040000795c */ /* 0x000fe20000300000 */
.L_x_831:
        /* <DEDUP_REMOVED lines=14> */
[----:B------:R-:W-:Y:S01]  /*a760*/  LOP3.LUT R15, R15, 0x1, RZ, 0x3c, !PT ;  /* 0x000000010f0f7812 */ /* 0x000fe200078e3cff */
[----:B------:R-:W-:-:S02]  /*a770*/  UIADD3 UR40, UR8, 0x24100, URZ ;  /* 0x0002410008287890 */ /* 0x000fc4000fffe03f */
        /* <DEDUP_REMOVED lines=36> */
.L_x_821:
[----:B------:R-:W-:Y:S05]  /*a9c0*/  WARPSYNC.ALL ;  /* 0x0000000000007948 */ /* 0x000fea0003800000 */
[----:B------:R-:W-:-:S13]  /*a9d0*/  ELECT P0, URZ, PT ;  /* 0x00000000003f782f */ /* 0x000fda0003800000 */
[----:B------:R-:W-:Y:S05]  /*a9e0*/  @!P0 BRA `(.L_x_800) ;  /* 0x0000000000708947 */ /* 0x000fea0003800000 */
[----:B------:R-:W-:-:S04]  /*a9f0*/  LOP3.LUT R0, R0, 0x2, RZ, 0xfc, !PT ;  /* 0x0000000200007812 */ /* 0x000fc800078efcff */
[----:B------:R-:W-:-:S13]  /*aa00*/  ISETP.NE.AND P1, PT, R0, 0x3, PT ;  /* 0x000000030000780c */ /* 0x000fda0003f25270 */
[----:B------:R-:W-:Y:S05]  /*aa10*/  @!P1 BRA `(.L_x_832) ;  /* 0x0000000000049947 */ /* 0x000fea0003800000 */
[----:B------:R-:W-:Y:S01]  /*aa20*/  BPT.TRAP 0x1 ;  /* 0x000000040000795c */ /* 0x000fe20000300000 */
.L_x_832:
        /* <DEDUP_REMOVED lines=8> */
.L_x_842:
        /* <DEDUP_REMOVED lines=9> */
.L_x_843:
[----:B------:R-:W-:Y:S05]  /*ab40*/  @!P1 BRA `(.L_x_835) ;  /* 0x0000000000049947 */ /* 0x000fea0003800000 */
[----:B------:R-:W-:Y:S01]  /*ab50*/  BPT.TRAP 0x1 ;  /* 0x000000040000795c */ /* 0x000fe20000300000 */
.L_x_835:
[----:B------:R-:W-:-:S07]  /*ab60*/  SHF.L.U32 R15, R15, 0x1f, RZ ;  /* 0x0000001f0f0f7819 */ /* 0x000fce00000006ff */
.L_x_836:
[----:B--2---:R2:W3:Y:S02]  /*ab70*/  SYNCS.PHASECHK.TRANS64.TRYWAIT P0, [R4+URZ+0x31838], R15 ;  /* 0x0318380f040075a7 */ /* 0x0044e4000800017f */
[----:B---3--:R-:W-:Y:S05]  /*ab80*/  @!P0 NANOSLEEP.SYNCS 0x989680 ;  /* 0x009896800000895d */ /* 0x008fea0003900000 */
[----:B------:R-:W3:Y:S02]  /*ab90*/  @!P0 SYNCS.PHASECHK.TRANS64 P0, [R4+URZ+0x31838], R15 ;  /* 0x0318380f040085a7 */ /* 0x000ee4000800007f */
[----:B---3--:R-:W-:Y:S05]  /*aba0*/  @!P0 BRA `(.L_x_836) ;  /* 0xfffffffc00f08947 */ /* 0x008fea000383ffff */
.L_x_800:
[----:B------:R-:W-:Y:S05]  /*abb0*/  BSYNC B0 ;  /* 0x0000000000007941 */ /* 0x000fea0003800000 */
.L_x_795:
[----:B------:R-:W-:Y:S05]  /*abc0*/  EXIT ;  /* 0x000000000000794d */ /* 0x000fea0003800000 */
.L_x_803:
[----:B-1----:R1:W2:Y:S02]  /*abd0*/  SYNCS.PHASECHK.TRANS64.TRYWAIT P0, [R17+URZ+0x31800], R10 ;  /* 0x0318000a110075a7 */ /* 0x0022a4000800017f */
[----:B--2---:R-:W-:Y:S05]  /*abe0*/  @!P0 NANOSLEEP.SYNCS 0x989680 ;  /* 0x009896800000895d */ /* 0x004fea0003900000 */
[----:B------:R-:W2:Y:S02]  /*abf0*/  @!P0 SYNCS.PHASECHK.TRANS64 P0, [R17+URZ+0x31800], R10 ;  /* 0x0318000a110085a7 */ /* 0x000ea4000800007f */
[----:B--2---:R-:W-:Y:S05]  /*ac00*/  @!P0 BRA `(.L_x_803) ;  /* 0xfffffffc00f08947 */ /* 0x004fea000383ffff */
[----:B------:R-:W-:Y:S05]  /*ac10*/  BRA `(.L_x_802) ;  /* 0xffffff6400107947 */ /* 0x000fea000383ffff */
.L_x_807:
[----:B--2---:R2:W3:Y:S02]  /*ac20*/  SYNCS.PHASECHK.TRANS64.TRYWAIT P1, [R16+URZ+0x31810], R9 ;  /* 0x03181009100075a7 */ /* 0x0044e4000802017f */
[----:B---3--:R-:W-:Y:S05]  /*ac30*/  @!P1 NANOSLEEP.SYNCS 0x989680 ;  /* 0x009896800000995d */ /* 0x008fea0003900000 */
[----:B------:R-:W3:Y:S02]  /*ac40*/  @!P1 SYNCS.PHASECHK.TRANS64 P1, [R16+URZ+0x31810], R9 ;  /* 0x03181009100095a7 */ /* 0x000ee4000802007f */
[----:B---3--:R-:W-:Y:S05]  /*ac50*/  @!P1 BRA `(.L_x_807) ;  /* 0xfffffffc00f09947 */ /* 0x008fea000383ffff */
[----:B------:R-:W-:Y:S05]  /*ac60*/  BRA `(.L_x_806) ;  /* 0xffffff6c00647947 */ /* 0x000fea000383ffff */
.L_x_811:
[----:B----4-:R4:W1:Y:S02]  /*ac70*/  SYNCS.PHASECHK.TRANS64.TRYWAIT P1, [R17+URZ+0x31830], R8 ;  /* 0x03183008110075a7 */ /* 0x010864000802017f */
[----:B-1----:R-:W-:Y:S05]  /*ac80*/  @!P1 NANOSLEEP.SYNCS 0x989680 ;  /* 0x009896800000995d */ /* 0x002fea0003900000 */
[----:B------:R-:W1:Y:S02]  /*ac90*/  @!P1 SYNCS.PHASECHK.TRANS64 P1, [R17+URZ+0x31830], R8 ;  /* 0x03183008110095a7 */ /* 0x000e64000802007f */
[----:B-1----:R-:W-:Y:S05]  /*aca0*/  @!P1 BRA `(.L_x_811) ;  /* 0xfffffffc00f09947 */ /* 0x002fea000383ffff */
[----:B------:R-:W-:Y:S05]  /*acb0*/  BRA `(.L_x_810) ;  /* 0xffffff8800647947 */ /* 0x000fea000383ffff */
.L_x_822:
[----:B-1----:R1:W2:Y:S02]  /*acc0*/  SYNCS.PHASECHK.TRANS64.TRYWAIT P1, [R7+URZ+0x31820], R6 ;  /* 0x03182006070075a7 */ /* 0x0022a4000802017f */
[----:B--2---:R-:W-:Y:S05]  /*acd0*/  @!P1 NANOSLEEP.SYNCS 0x989680 ;  /* 0x009896800000995d */ /* 0x004fea0003900000 */
[----:B------:R-:W2:Y:S02]  /*ace0*/  @!P1 SYNCS.PHASECHK.TRANS64 P1, [R7+URZ+0x31820], R6 ;  /* 0x03182006070095a7 */ /* 0x000ea4000802007f */
[----:B--2---:R-:W-:Y:S05]  /*acf0*/  @!P1 BRA `(.L_x_822) ;  /* 0xfffffffc00f09947 */ /* 0x004fea000383ffff */
[----:B------:R-:W-:Y:S05]  /*ad00*/  BRA `(.L_x_837) ;  /* 0xffffffe8003c7947 */ /* 0x000fea000383ffff */
.L_x_825:
[----:B-1----:R1:W2:Y:S02]  /*ad10*/  SYNCS.PHASECHK.TRANS64.TRYWAIT P1, [R7+URZ+0x31838], R10 ;  /* 0x0318380a070075a7 */ /* 0x0022a4000802017f */
[----:B--2---:R-:W-:Y:S05]  /*ad20*/  @!P1 NANOSLEEP.SYNCS 0x989680 ;  /* 0x009896800000995d */ /* 0x004fea0003900000 */
[----:B------:R-:W2:Y:S02]  /*ad30*/  @!P1 SYNCS.PHASECHK.TRANS64 P1, [R7+URZ+0x31838], R10 ;  /* 0x0318380a070095a7 */ /* 0x000ea4000802007f */
[----:B--2---:R-:W-:Y:S05]  /*ad40*/  @!P1 BRA `(.L_x_825) ;  /* 0xfffffffc00f09947 */ /* 0x004fea000383ffff */
[----:B------:R-:W-:Y:S05]  /*ad50*/  BRA `(.L_x_838) ;  /* 0xfffffff000507947 */ /* 0x000fea000383ffff */
.L_x_827:
[----:B------:R-:W-:-:S07]  /*ad60*/  SHF.L.U32 R20, R14, 0x1f, RZ ;  /* 0x0000001f0e147819 */ /* 0x000fce00000006ff */
.L_x_839:
[----:B-1----:R1:W2:Y:S02]  /*ad70*/  SYNCS.PHASECHK.TRANS64.TRYWAIT P1, [R19+URZ+0x31820], R20 ;  /* 0x03182014130075a7 */ /* 0x0022a4000802017f */
[----:B--2---:R-:W-:Y:S05]  /*ad80*/  @!P1 NANOSLEEP.SYNCS 0x989680 ;  /* 0x009896800000995d */ /* 0x004fea0003900000 */
[----:B------:R-:W2:Y:S02]  /*ad90*/  @!P1 SYNCS.PHASECHK.TRANS64 P1, [R19+URZ+0x31820], R20 ;  /* 0x03182014130095a7 */ /* 0x000ea4000802007f */
[----:B--2---:R-:W-:Y:S05]  /*ada0*/  @!P1 BRA `(.L_x_839) ;  /* 0xfffffffc00f09947 */ /* 0x004fea000383ffff */
[----:B------:R-:W-:Y:S05]  /*adb0*/  BRA `(.L_x_840) ;  /* 0xfffffff4001c7947 */ /* 0x000fea000383ffff */
.L_x_830:
[----:B-1----:R1:W2:Y:S02]  /*adc0*/  SYNCS.PHASECHK.TRANS64.TRYWAIT P1, [R7+URZ+0x31838], R4 ;  /* 0x03183804070075a7 */ /* 0x0022a4000802017f */
[----:B--2---:R-:W-:Y:S05]  /*add0*/  @!P1 NANOSLEEP.SYNCS 0x989680 ;  /* 0x009896800000995d */ /* 0x004fea0003900000 */
[----:B------:R-:W2:Y:S02]  /*ade0*/  @!P1 SYNCS.PHASECHK.TRANS64 P1, [R7+URZ+0x31838], R4 ;  /* 0x03183804070095a7 */ /* 0x000ea4000802007f */
[----:B--2---:R-:W-:Y:S05]  /*adf0*/  @!P1 BRA `(.L_x_830) ;  /* 0xfffffffc00f09947 */ /* 0x004fea000383ffff */
[----:B------:R-:W-:Y:S05]  /*ae00*/  BRA `(.L_x_841) ;  /* 0xfffffff800007947 */ /* 0x000fea000383ffff */
.L_x_833:
[----:B-1----:R1:W2:Y:S02]  /*ae10*/  SYNCS.PHASECHK.TRANS64.TRYWAIT P0, [R3+URZ], R2 ;  /* 0x00000002030075a7 */ /* 0x0022a4000800017f */
[----:B--2---:R-:W-:Y:S05]  /*ae20*/  @!P0 NANOSLEEP.SYNCS 0x989680 ;  /* 0x009896800000895d */ /* 0x004fea0003900000 */
[----:B------:R-:W2:Y:S02]  /*ae30*/  @!P0 SYNCS.PHASECHK.TRANS64 P0, [R3+URZ], R2 ;  /* 0x00000002030085a7 */ /* 0x000ea4000800007f */
[----:B--2---:R-:W-:Y:S05]  /*ae40*/  @!P0 BRA `(.L_x_833) ;  /* 0xfffffffc00f08947 */ /* 0x004fea000383ffff */
[----:B------:R-:W-:Y:S05]  /*ae50*/  BRA `(.L_x_842) ;  /* 0xfffffffc00147947 */ /* 0x000fea000383ffff */
.L_x_834:
[----:B-1----:R1:W2:Y:S02]  /*ae60*/  SYNCS.PHASECHK.TRANS64.TRYWAIT P0, [R17+URZ], R0 ;  /* 0x00000000110075a7 */ /* 0x0022a4000800017f */
[----:B--2---:R-:W-:Y:S05]  /*ae70*/  @!P0 NANOSLEEP.SYNCS 0x989680 ;  /* 0x009896800000895d */ /* 0x004fea0003900000 */
[----:B------:R-:W2:Y:S02]  /*ae80*/  @!P0 SYNCS.PHASECHK.TRANS64 P0, [R17+URZ], R0 ;  /* 0x00000000110085a7 */ /* 0x000ea4000800007f */
[----:B--2---:R-:W-:Y:S05]  /*ae90*/  @!P0 BRA `(.L_x_834) ;  /* 0xfffffffc00f08947 */ /* 0x004fea000383ffff */
[----:B------:R-:W-:Y:S05]  /*aea0*/  BRA `(.L_x_843) ;  /* 0xfffffffc00247947 */ /* 0x000fea000383ffff */
.L_x_844:
        /* <DEDUP_REMOVED lines=13> */
.L_x_1154:


//--------------------- .text._ZN7cutlass13device_kernelIN5flash22FlashAttnBwdPreprocessIN4cute5tupleIJNS3_1CILi64EEENS5_ILi256EEEEEENS_6half_tEfNS_4arch4Sm90ELb1ELb0EEEEEvNT_6ParamsE --------------------------
	.section	.text._ZN7cutlass13device_kernelIN5flash22FlashAttnBwdPreprocessIN4cute5tupleIJNS3_1CILi64EEENS5_ILi256EEEEEENS_6half_tEfNS_4arch4Sm90ELb1ELb0EEEEEvNT_6ParamsE,"ax",@progbits
	.align	128
.text._ZN7cutlass13device_kernelIN5flash22FlashAttnBwdPreprocessIN4cute5tupleIJNS3_1CILi64EEENS5_ILi256EEEEEENS_6half_tEfNS_4arch4Sm90ELb1ELb0EEEEEvNT_6ParamsE:
        .type           _ZN7cutlass13device_kernelIN5flash22FlashAttnBwdPreprocessIN4cute5tupleIJNS3_1CILi64EEENS5_ILi256EEEEEENS_6half_tEfNS_4arch4Sm90ELb1ELb0EEEEEvNT_6ParamsE,@function
        .size           _ZN7cutlass13device_kernelIN5flash22FlashAttnBwdPreprocessIN4cute5tupleIJNS3_1CILi64EEENS5_ILi256EEEEEENS_6half_tEfNS_4arch4Sm90ELb1ELb0EEEEEvNT_6ParamsE,(.L_x_1155 - _ZN7cutlass13device_kernelIN5flash22FlashAttnBwdPreprocessIN4cute5tupleIJNS3_1CILi64EEENS5_ILi256EEEEEENS_6half_tEfNS_4arch4Sm90ELb1ELb0EEEEEvNT_6ParamsE)
        .other          _ZN7cutlass13device_kernelIN5flash22FlashAttnBwdPreprocessIN4cute5tupleIJNS3_1CILi64EEENS5_ILi256EEEEEENS_6half_tEfNS_4arch4Sm90ELb1ELb0EEEEEvNT_6ParamsE,@"STO_CUDA_ENTRY STV_DEFAULT"
_ZN7cutlass13device_kernelIN5flash22FlashAttnBwdPreprocessIN4cute5tupleIJNS3_1CILi64EEENS5_ILi256EEEEEENS_6half_tEfNS_4arch4Sm90ELb1ELb0EEEEEvNT_6ParamsE:
[----:B------:R-:W-:Y:S01]  /*0000*/  LDC R1, c[0x0][0x28] ;  /* 0x00000a00ff017b82 */ /* 0x000fe20000000800 */
[----:B------:R-:W0:Y:S07]  /*0010*/  S2R R0, SR_CTAID.X ;  /* 0x0000000000007919 */ /* 0x000e2e0000002500 */
[----:B------:R-:W1:Y:S01]  /*0020*/  LDC R3, c[0x0][0x218] ;  /* 0x00008600ff037b82 */ /* 0x000e620000000800 */
[----:B------:R-:W-:Y:S01]  /*0030*/  MOV R78, 0x7f800000 ;  /* 0x7f800000004e7802 */ /* 0x000fe20000000f00 */
[----:B------:R-:W-:Y:S01]  /*0040*/  ULDC.64 UR4, c[0x0][0x208] ;  /* 0x0000820000047ab9 */ /* 0x000fe20000000a00 */
[----:B------:R-:W2:Y:S05]  /*0050*/  S2R R8, SR_TID.X ;  /* 0x0000000000087919 */ /* 0x000eaa0000002100 */
[----:B------:R-:W3:Y:S08]  /*0060*/  S2UR UR6, SR_CTAID.Y ;  /* 0x00000000000679c3 */ /* 0x000ef00000002600 */
[----:B------:R-:W4:Y:S08]  /*0070*/  S2UR UR7, SR_CTAID.Z ;  /* 0x00000000000779c3 */ /* 0x000f300000002700 */
[----:B------:R-:W4:Y:S01]  /*0080*/  LDC.64 R66, c[0x0][0x258] ;  /* 0x00009600ff427b82 */ /* 0x000f220000000a00 */
[----:B0-----:R-:W-:Y:S01]  /*0090*/  SHF.L.U32 R2, R0, 0x6, RZ ;  /* 0x0000000600027819 */ /* 0x001fe200000006ff */
[----:B---3--:R-:W-:-:S03]  /*00a0*/  USHF.R.S32.HI UR8, URZ, 0x1f, UR6 ;  /* 0x0000001f3f087899 */ /* 0x008fc60008011406 */
[----:B-1----:R-:W-:-:S04]  /*00b0*/  IADD3 R25, -R2, R3, RZ ;  /* 0x0000000302197210 */ /* 0x002fc80007ffe1ff */
[----:B--2---:R-:W-:Y:S01]  /*00c0*/  ISETP.GE.AND P0, PT, R8, R25, PT ;  /* 0x000000190800720c */ /* 0x004fe20003f06270 */
[----:B----4-:R-:W-:-:S03]  /*00d0*/  USHF.R.S32.HI UR9, URZ, 0x1f, UR7 ;  /* 0x0000001f3f097899 */ /* 0x010fc60008011407 */
[----:B------:R-:W-:-:S13]  /*00e0*/  ISETP.GT.OR P0, PT, R8, 0x3f, P0 ;  /* 0x0000003f0800780c */ /* 0x000fda0000704670 */
[----:B------:R-:W0:Y:S01]  /*00f0*/  @!P0 LDC.64 R10, c[0x0][0x290] ;  /* 0x0000a400ff0a8b82 */ /* 0x000e220000000a00 */
[----:B------:R-:W-:Y:S02]  /*0100*/  @!P0 SHF.R.S32.HI R5, RZ, 0x1f, R8 ;  /* 0x0000001fff058819 */ /* 0x000fe40000011408 */
[----:B------:R-:W-:-:S04]  /*0110*/  @!P0 IADD3 R4, P1, R2, R8, RZ ;  /* 0x0000000802048210 */ /* 0x000fc80007f3e0ff */
[----:B------:R-:W-:Y:S01]  /*0120*/  @!P0 LEA.HI.X.SX32 R5, R2, R5, 0x1, P1 ;  /* 0x0000000502058211 */ /* 0x000fe200008f0eff */
[----:B------:R-:W1:Y:S08]  /*0130*/  @!P0 LDC.64 R12, c[0x0][0x298] ;  /* 0x0000a600ff0c8b82 */ /* 0x000e700000000a00 */
[----:B------:R-:W2:Y:S01]  /*0140*/  @!P0 LDC.64 R14, c[0x0][0x288] ;  /* 0x0000a200ff0e8b82 */ /* 0x000ea20000000a00 */
[----:B0-----:R-:W-:-:S02]  /*0150*/  @!P0 IMAD R6, R10, UR8, RZ ;  /* 0x000000080a068c24 */ /* 0x001fc4000f8e02ff */
[----:B------:R-:W-:-:S04]  /*0160*/  @!P0 IMAD.WIDE.U32 R4, R10, UR6, R4 ;  /* 0x000000060a048c25 */ /* 0x000fc8000f8e0004 */
[----:B------:R-:W-:Y:S02]  /*0170*/  @!P0 IMAD R7, R11, UR6, R6 ;  /* 0x000000060b078c24 */ /* 0x000fe4000f8e0206 */
[C---:B-1----:R-:W-:Y:S01]  /*0180*/  @!P0 IMAD R2, R12.reuse, UR9, RZ ;  /* 0x000000090c028c24 */ /* 0x042fe2000f8e02ff */
[----:B------:R-:W0:Y:S02]  /*0190*/  LDC.64 R10, c[0x0][0x230] ;  /* 0x00008c00ff0a7b82 */ /* 0x000e240000000a00 */
[----:B------:R-:W-:Y:S01]  /*01a0*/  @!P0 IADD3 R5, R5, R7, RZ ;  /* 0x0000000705058210 */ /* 0x000fe20007ffe0ff */
[----:B------:R-:W-:Y:S02]  /*01b0*/  @!P0 IMAD R7, R13, UR7, R2 ;  /* 0x000000070d078c24 */ /* 0x000fe4000f8e0202 */
[----:B------:R-:W-:-:S03]  /*01c0*/  @!P0 IMAD.WIDE.U32 R4, R12, UR7, R4 ;  /* 0x000000070c048c25 */ /* 0x000fc6000f8e0004 */
[----:B------:R-:W1:Y:S02]  /*01d0*/  LDC.64 R12, c[0x0][0x238] ;  /* 0x00008e00ff0c7b82 */ /* 0x000e640000000a00 */
[----:B------:R-:W-:Y:S02]  /*01e0*/  @!P0 IADD3 R2, R5, R7, RZ ;  /* 0x0000000705028210 */ /* 0x000fe40007ffe0ff */
[----:B--2---:R-:W-:-:S04]  /*01f0*/  @!P0 LEA R6, P1, R4, R14, 0x2 ;  /* 0x0000000e04068211 */ /* 0x004fc800078210ff */
[----:B------:R-:W-:Y:S02]  /*0200*/  @!P0 LEA.HI.X R7, R4, R15, R2, 0x2, P1 ;  /* 0x0000000f04078211 */ /* 0x000fe400008f1402 */
[----:B------:R-:W-:-:S03]  /*0210*/  SHF.R.S32.HI R2, RZ, 0x1f, R8 ;  /* 0x0000001fff027819 */ /* 0x000fc60000011408 */
[----:B------:R2:W5:Y:S01]  /*0220*/  @!P0 LDG.E R78, desc[UR4][R6.64] ;  /* 0x00000004064e8981 */ /* 0x000562000c1e1900 */
[----:B------:R-:W-:Y:S01]  /*0230*/  LEA.HI R2, R2, R8, RZ, 0x4 ;  /* 0x0000000802027211 */ /* 0x000fe200078f20ff */
[----:B0-----:R-:W-:Y:S01]  /*0240*/  IMAD R4, R10, UR8, RZ ;  /* 0x000000080a047c24 */ /* 0x001fe2000f8e02ff */
[----:B------:R-:W-:Y:S01]  /*0250*/  BSSY B0, `(.L_x_845) ;  /* 0x000002f000007945 */ /* 0x000fe20003800000 */
[----:B------:R-:W-:Y:S02]  /*0260*/  CS2R R40, SRZ ;  /* 0x0000000000287805 */ /* 0x000fe4000001ff00 */
[----:B------:R-:W-:Y:S01]  /*0270*/  LOP3.LUT R61, R2, 0xfffffff0, RZ, 0xc0, !PT ;  /* 0xfffffff0023d7812 */ /* 0x000fe200078ec0ff */
[----:B------:R-:W-:Y:S01]  /*0280*/  IMAD R11, R11, UR6, R4 ;  /* 0x000000060b0b7c24 */ /* 0x000fe2000f8e0204 */
[----:B------:R-:W-:Y:S02]  /*0290*/  CS2R R36, SRZ ;  /* 0x0000000000247805 */ /* 0x000fe4000001ff00 */
[----:B------:R-:W-:-:S02]  /*02a0*/  CS2R R38, SRZ ;  /* 0x0000000000267805 */ /* 0x000fc4000001ff00 */
[----:B------:R-:W-:Y:S01]  /*02b0*/  IADD3 R61, -R61, R8, RZ ;  /* 0x000000083d3d7210 */ /* 0x000fe20007ffe1ff */
[----:B--2---:R-:W-:Y:S01]  /*02c0*/  IMAD R7, R0, -0x40, R3 ;  /* 0xffffffc000077824 */ /* 0x004fe200078e0203 */
[----:B------:R-:W-:Y:S02]  /*02d0*/  LEA.HI.SX32 R8, R2, 0x20, 0x1c ;  /* 0x0000002002087811 */ /* 0x000fe400078fe2ff */
[----:B------:R-:W-:Y:S02]  /*02e0*/  CS2R R20, SRZ ;  /* 0x0000000000147805 */ /* 0x000fe4000001ff00 */
[----:B------:R-:W-:Y:S02]  /*02f0*/  SHF.L.U32 R62, R61, 0x3, RZ ;  /* 0x000000033d3e7819 */ /* 0x000fe400000006ff */
[----:B------:R-:W-:Y:S02]  /*0300*/  CS2R R22, SRZ ;  /* 0x0000000000167805 */ /* 0x000fe4000001ff00 */
[----:B------:R-:W-:-:S02]  /*0310*/  ISETP.GE.AND P0, PT, R8, R7, PT ;  /* 0x000000070800720c */ /* 0x000fc40003f06270 */
[--C-:B------:R-:W-:Y:S01]  /*0320*/  SHF.R.S32.HI R63, RZ, 0x1f, R62.reuse ;  /* 0x0000001fff3f7819 */ /* 0x100fe2000001143e */
[----:B------:R-:W0:Y:S01]  /*0330*/  LDC.64 R8, c[0x0][0x250] ;  /* 0x00009400ff087b82 */ /* 0x000e220000000a00 */
[----:B------:R-:W-:Y:S01]  /*0340*/  LEA.HI.SX32 R6, R2, 0x10, 0x1c ;  /* 0x0000001002067811 */ /* 0x000fe200078fe2ff */
[----:B------:R-:W-:Y:S01]  /*0350*/  IMAD.WIDE.U32 R4, R10, UR6, R62 ;  /* 0x000000060a047c25 */ /* 0x000fe2000f8e003e */
[----:B------:R-:W-:Y:S02]  /*0360*/  SHF.R.S32.HI R10, RZ, 0x4, R2 ;  /* 0x00000004ff0a7819 */ /* 0x000fe40000011402 */
[----:B------:R-:W-:Y:S01]  /*0370*/  ISETP.GE.AND P1, PT, R6, R7, PT ;  /* 0x000000070600720c */ /* 0x000fe20003f26270 */
[----:B-1----:R-:W-:Y:S01]  /*0380*/  IMAD R6, R12, UR9, RZ ;  /* 0x000000090c067c24 */ /* 0x002fe2000f8e02ff */
[----:B------:R-:W-:Y:S02]  /*0390*/  ISETP.GE.AND P4, PT, R10, R25, PT ;  /* 0x000000190a00720c */ /* 0x000fe40003f86270 */
[----:B------:R-:W-:-:S02]  /*03a0*/  IADD3 R5, R5, R11, RZ ;  /* 0x0000000b05057210 */ /* 0x000fc40007ffe0ff */
[C---:B------:R-:W-:Y:S01]  /*03b0*/  ISETP.GE.AND P2, PT, R10.reuse, R7, PT ;  /* 0x000000070a00720c */ /* 0x040fe20003f46270 */
[----:B------:R-:W-:Y:S01]  /*03c0*/  IMAD R7, R13, UR7, R6 ;  /* 0x000000070d077c24 */ /* 0x000fe2000f8e0206 */
[----:B------:R-:W-:Y:S01]  /*03d0*/  IADD3 R2, R10, 0x10, RZ ;  /* 0x000000100a027810 */ /* 0x000fe20007ffe0ff */
[----:B------:R-:W-:Y:S01]  /*03e0*/  IMAD.WIDE.U32 R4, R12, UR7, R4 ;  /* 0x000000070c047c25 */ /* 0x000fe2000f8e0004 */
[--C-:B------:R-:W-:Y:S02]  /*03f0*/  SHF.R.S32.HI R11, RZ, 0x1f, R10.reuse ;  /* 0x0000001fff0b7819 */ /* 0x100fe4000001140a */
[----:B------:R-:W-:Y:S02]  /*0400*/  ISETP.GE.AND P3, PT, R2, R25, PT ;  /* 0x000000190200720c */ /* 0x000fe40003f66270 */
[----:B------:R-:W-:Y:S01]  /*0410*/  IADD3 R2, R10, 0x20, RZ ;  /* 0x000000200a027810 */ /* 0x000fe20007ffe0ff */
[----:B------:R-:W-:Y:S01]  /*0420*/  IMAD.WIDE R64, R0, 0x40, R10 ;  /* 0x0000004000407825 */ /* 0x000fe200078e020a */
[----:B------:R-:W-:Y:S01]  /*0430*/  IADD3 R7, R5, R7, RZ ;  /* 0x0000000705077210 */ /* 0x000fe20007ffe0ff */
[----:B------:R-:W-:Y:S08]  /*0440*/  @P4 BRA `(.L_x_846) ;  /* 0x00000000003c4947 */ /* 0x000ff00003800000 */
[----:B------:R-:W-:Y:S01]  /*0450*/  MOV R6, R4 ;  /* 0x0000000400067202 */ /* 0x000fe20000000f00 */
[----:B------:R-:W-:Y:S01]  /*0460*/  ULDC.64 UR10, c[0x0][0x228] ;  /* 0x00008a00000a7ab9 */ /* 0x000fe20000000a00 */
[----:B------:R-:W-:Y:S01]  /*0470*/  IADD3 R12, R62, 0x80, RZ ;  /* 0x000000803e0c7810 */ /* 0x000fe20007ffe0ff */
[----:B------:R-:W-:Y:S01]  /*0480*/  IMAD R13, R65, UR10, RZ ;  /* 0x0000000a410d7c24 */ /* 0x000fe2000f8e02ff */
[----:B------:R-:W-:Y:S01]  /*0490*/  ULDC.64 UR12, c[0x0][0x210] ;  /* 0x00008400000c7ab9 */ /* 0x000fe20000000a00 */
[----:B------:R-:W-:Y:S01]  /*04a0*/  IMAD.WIDE.U32 R14, R64, UR10, R6 ;  /* 0x0000000a400e7c25 */ /* 0x000fe2000f8e0006 */
[----:B------:R-:W-:Y:S02]  /*04b0*/  ULDC UR10, c[0x0][0x21c] ;  /* 0x00008700000a7ab9 */ /* 0x000fe40000000800 */
[----:B------:R-:W-:Y:S01]  /*04c0*/  ISETP.GE.AND P4, PT, R62, UR10, PT ;  /* 0x0000000a3e007c0c */ /* 0x000fe2000bf86270 */
[----:B------:R-:W-:Y:S01]  /*04d0*/  IMAD R13, R64, UR11, R13 ;  /* 0x0000000b400d7c24 */ /* 0x000fe2000f8e020d */
[----:B------:R-:W-:-:S02]  /*04e0*/  ISETP.GE.AND P5, PT, R12, UR10, PT ;  /* 0x0000000a0c007c0c */ /* 0x000fc4000bfa6270 */
[----:B------:R-:W-:Y:S02]  /*04f0*/  LEA R12, P6, R14, UR12, 0x1 ;  /* 0x0000000c0e0c7c11 */ /* 0x000fe4000f8c08ff */
[----:B------:R-:W-:-:S04]  /*0500*/  IADD3 R13, R15, R13, RZ ;  /* 0x0000000d0f0d7210 */ /* 0x000fc80007ffe0ff */
[----:B------:R-:W-:-:S05]  /*0510*/  LEA.HI.X R13, R14, UR13, R13, 0x1, P6 ;  /* 0x0000000d0e0d7c11 */ /* 0x000fca000b0f0c0d */
[----:B------:R1:W5:Y:S04]  /*0520*/  @!P4 LDG.E.128 R36, desc[UR4][R12.64] ;  /* 0x000000040c24c981 */ /* 0x000368000c1e1d00 */
[----:B------:R1:W5:Y:S02]  /*0530*/  @!P5 LDG.E.128 R20, desc[UR4][R12.64+0x100] ;  /* 0x000100040c14d981 */ /* 0x000364000c1e1d00 */
.L_x_846:
[----:B------:R-:W-:Y:S05]  /*0540*/  BSYNC B0 ;  /* 0x0000000000007941 */ /* 0x000fea0003800000 */
.L_x_845:
[----:B------:R-:W-:Y:S01]  /*0550*/  BSSY B0, `(.L_x_847) ;  /* 0x0000019000007945 */ /* 0x000fe20003800000 */
[----:B------:R-:W-:Y:S02]  /*0560*/  ISETP.GE.AND P4, PT, R2, R25, PT ;  /* 0x000000190200720c */ /* 0x000fe40003f86270 */
[----:B------:R-:W-:Y:S02]  /*0570*/  CS2R R42, SRZ ;  /* 0x00000000002a7805 */ /* 0x000fe4000001ff00 */
[----:B------:R-:W-:Y:S02]  /*0580*/  CS2R R16, SRZ ;  /* 0x0000000000107805 */ /* 0x000fe4000001ff00 */
[----:B------:R-:W-:Y:S02]  /*0590*/  CS2R R18, SRZ ;  /* 0x0000000000127805 */ /* 0x000fe4000001ff00 */
[----:B------:R-:W-:Y:S01]  /*05a0*/  IADD3 R2, R10, 0x30, RZ ;  /* 0x000000300a027810 */ /* 0x000fe20007ffe0ff */
[----:B------:R-:W-:Y:S06]  /*05b0*/  @P3 BRA `(.L_x_848) ;  /* 0x0000000000483947 */ /* 0x000fec0003800000 */
[----:B------:R-:W-:Y:S01]  /*05c0*/  IADD3 R11, P3, R64, 0x10, RZ ;  /* 0x00000010400b7810 */ /* 0x000fe20007f7e0ff */
[----:B------:R-:W-:Y:S01]  /*05d0*/  ULDC.64 UR10, c[0x0][0x228] ;  /* 0x00008a00000a7ab9 */ /* 0x000fe20000000a00 */
[----:B-1----:R-:W-:Y:S01]  /*05e0*/  MOV R12, R4 ;  /* 0x00000004000c7202 */ /* 0x002fe20000000f00 */
[----:B------:R-:W-:Y:S01]  /*05f0*/  ULDC.64 UR12, c[0x0][0x210] ;  /* 0x00008400000c7ab9 */ /* 0x000fe20000000a00 */
[----:B------:R-:W-:Y:S02]  /*0600*/  IADD3.X R10, RZ, R65, RZ, P3, !PT ;  /* 0x00000041ff0a7210 */ /* 0x000fe40001ffe4ff */
[----:B------:R-:W-:Y:S02]  /*0610*/  MOV R13, R7 ;  /* 0x00000007000d7202 */ /* 0x000fe40000000f00 */
[----:B------:R-:W-:Y:S01]  /*0620*/  IADD3 R14, R62, 0x80, RZ ;  /* 0x000000803e0e7810 */ /* 0x000fe20007ffe0ff */
[----:B------:R-:W-:Y:S02]  /*0630*/  IMAD R10, R10, UR10, RZ ;  /* 0x0000000a0a0a7c24 */ /* 0x000fe4000f8e02ff */
[----:B------:R-:W-:Y:S01]  /*0640*/  IMAD.WIDE.U32 R12, R11, UR10, R12 ;  /* 0x0000000a0b0c7c25 */ /* 0x000fe2000f8e000c */
[----:B------:R-:W-:-:S02]  /*0650*/  ULDC UR10, c[0x0][0x21c] ;  /* 0x00008700000a7ab9 */ /* 0x000fc40000000800 */
[----:B------:R-:W-:Y:S01]  /*0660*/  ISETP.GE.AND P5, PT, R62, UR10, PT ;  /* 0x0000000a3e007c0c */ /* 0x000fe2000bfa6270 */
[----:B------:R-:W-:Y:S01]  /*0670*/  IMAD R11, R11, UR11, R10 ;  /* 0x0000000b0b0b7c24 */ /* 0x000fe2000f8e020a */
[----:B------:R-:W-:Y:S02]  /*0680*/  ISETP.GE.AND P6, PT, R14, UR10, PT ;  /* 0x0000000a0e007c0c */ /* 0x000fe4000bfc6270 */
[----:B------:R-:W-:Y:S02]  /*0690*/  LEA R10, P3, R12, UR12, 0x1 ;  /* 0x0000000c0c0a7c11 */ /* 0x000fe4000f8608ff */
[----:B------:R-:W-:-:S04]  /*06a0*/  IADD3 R11, R13, R11, RZ ;  /* 0x0000000b0d0b7210 */ /* 0x000fc80007ffe0ff */
[----:B------:R-:W-:-:S05]  /*06b0*/  LEA.HI.X R11, R12, UR13, R11, 0x1, P3 ;  /* 0x0000000d0c0b7c11 */ /* 0x000fca00098f0c0b */
[----:B------:R2:W5:Y:S04]  /*06c0*/  @!P5 LDG.E.128 R40, desc[UR4][R10.64] ;  /* 0x000000040a28d981 */ /* 0x000568000c1e1d00 */
[----:B------:R2:W5:Y:S02]  /*06d0*/  @!P6 LDG.E.128 R16, desc[UR4][R10.64+0x100] ;  /* 0x000100040a10e981 */ /* 0x000564000c1e1d00 */
.L_x_848:
[----:B------:R-:W-:Y:S05]  /*06e0*/  BSYNC B0 ;  /* 0x0000000000007941 */ /* 0x000fea0003800000 */
.L_x_847:
[----:B------:R-:W-:Y:S01]  /*06f0*/  BSSY B0, `(.L_x_849) ;  /* 0x000001f000007945 */ /* 0x000fe20003800000 */
[----:B-----5:R-:W-:Y:S02]  /*0700*/  MOV R50, R36 ;  /* 0x0000002400327202 */ /* 0x020fe40000000f00 */
[----:B------:R-:W-:Y:S02]  /*0710*/  CS2R R32, SRZ ;  /* 0x0000000000207805 */ /* 0x000fe4000001ff00 */
[----:B------:R-:W-:Y:S02]  /*0720*/  ISETP.GE.AND P3, PT, R2, R25, PT ;  /* 0x000000190200720c */ /* 0x000fe40003f66270 */
[----:B------:R-:W-:Y:S02]  /*0730*/  CS2R R34, SRZ ;  /* 0x0000000000227805 */ /* 0x000fe4000001ff00 */
[----:B------:R-:W-:Y:S02]  /*0740*/  MOV R36, R40 ;  /* 0x0000002800247202 */ /* 0x000fe40000000f00 */
[----:B-1----:R-:W-:-:S02]  /*0750*/  CS2R R12, SRZ ;  /* 0x00000000000c7805 */ /* 0x002fc4000001ff00 */
[----:B------:R-:W-:Y:S02]  /*0760*/  MOV R2, R38 ;  /* 0x0000002600027202 */ /* 0x000fe40000000f00 */
[----:B------:R-:W-:Y:S02]  /*0770*/  CS2R R14, SRZ ;  /* 0x00000000000e7805 */ /* 0x000fe4000001ff00 */
[----:B------:R-:W-:Y:S01]  /*0780*/  MOV R45, R39 ;  /* 0x00000027002d7202 */ /* 0x000fe20000000f00 */
[----:B0-----:R-:W-:Y:S01]  /*0790*/  IMAD R26, R8, UR8, RZ ;  /* 0x00000008081a7c24 */ /* 0x001fe2000f8e02ff */
[----:B------:R-:W-:Y:S01]  /*07a0*/  MOV R40, R42 ;  /* 0x0000002a00287202 */ /* 0x000fe20000000f00 */
[----:B------:R-:W-:Y:S06]  /*07b0*/  @P4 BRA `(.L_x_850) ;  /* 0x0000000000484947 */ /* 0x000fec0003800000 */
[----:B--2---:R-:W-:Y:S01]  /*07c0*/  IADD3 R11, P4, R64, 0x20, RZ ;  /* 0x00000020400b7810 */ /* 0x004fe20007f9e0ff */
[----:B------:R-:W-:Y:S01]  /*07d0*/  ULDC.64 UR10, c[0x0][0x228] ;  /* 0x00008a00000a7ab9 */ /* 0x000fe20000000a00 */
[----:B------:R-:W-:Y:S01]  /*07e0*/  MOV R24, R4 ;  /* 0x0000000400187202 */ /* 0x000fe20000000f00 */
        /* <DEDUP_REMOVED lines=15> */
.L_x_850:
[----:B------:R-:W-:Y:S05]  /*08e0*/  BSYNC B0 ;  /* 0x0000000000007941 */ /* 0x000fea0003800000 */
.L_x_849:
[----:B------:R-:W-:Y:S01]  /*08f0*/  IMAD R27, R9, UR6, R26 ;  /* 0x00000006091b7c24 */ /* 0x000fe2000f8e021a */
[----:B------:R-:W-:Y:S01]  /*0900*/  BSSY B0, `(.L_x_851) ;  /* 0x000001c000007945 */ /* 0x000fe20003800000 */
[----:B------:R-:W-:Y:S01]  /*0910*/  IMAD.WIDE.U32 R24, R8, UR6, R62 ;  /* 0x0000000608187c25 */ /* 0x000fe2000f8e003e */
[----:B-----5:R-:W-:Y:S02]  /*0920*/  MOV R42, R32 ;  /* 0x00000020002a7202 */ /* 0x020fe40000000f00 */
[----:B------:R-:W-:Y:S02]  /*0930*/  CS2R R28, SRZ ;  /* 0x00000000001c7805 */ /* 0x000fe4000001ff00 */
[----:B------:R-:W-:Y:S02]  /*0940*/  MOV R47, R33 ;  /* 0x00000021002f7202 */ /* 0x000fe40000000f00 */
[----:B------:R-:W-:Y:S02]  /*0950*/  CS2R R30, SRZ ;  /* 0x00000000001e7805 */ /* 0x000fe4000001ff00 */
[----:B------:R-:W-:-:S02]  /*0960*/  CS2R R8, SRZ ;  /* 0x0000000000087805 */ /* 0x000fc4000001ff00 */
[----:B0-2---:R-:W-:Y:S01]  /*0970*/  CS2R R10, SRZ ;  /* 0x00000000000a7805 */ /* 0x005fe2000001ff00 */
[----:B------:R-:W-:Y:S01]  /*0980*/  IMAD R38, R66, UR9, RZ ;  /* 0x0000000942267c24 */ /* 0x000fe2000f8e02ff */
[----:B------:R-:W-:Y:S01]  /*0990*/  IADD3 R27, R25, R27, RZ ;  /* 0x0000001b191b7210 */ /* 0x000fe20007ffe0ff */
[----:B------:R-:W-:Y:S06]  /*09a0*/  @P3 BRA `(.L_x_852) ;  /* 0x0000000000443947 */ /* 0x000fec0003800000 */
[----:B------:R-:W-:Y:S01]  /*09b0*/  IADD3 R5, P4, R64, 0x30, RZ ;  /* 0x0000003040057810 */ /* 0x000fe20007f9e0ff */
[----:B------:R-:W-:Y:S01]  /*09c0*/  ULDC.64 UR10, c[0x0][0x228] ;  /* 0x00008a00000a7ab9 */ /* 0x000fe20000000a00 */
[----:B------:R-:W-:Y:S02]  /*09d0*/  ULDC.64 UR12, c[0x0][0x210] ;  /* 0x00008400000c7ab9 */ /* 0x000fe40000000a00 */
[----:B------:R-:W-:-:S05]  /*09e0*/  IADD3.X R6, RZ, R65, RZ, P4, !PT ;  /* 0x00000041ff067210 */ /* 0x000fca00027fe4ff */
[----:B------:R-:W-:Y:S01]  /*09f0*/  IMAD R32, R6, UR10, RZ ;  /* 0x0000000a06207c24 */ /* 0x000fe2000f8e02ff */
[----:B------:R-:W-:Y:S02]  /*0a00*/  MOV R6, R4 ;  /* 0x0000000400067202 */ /* 0x000fe40000000f00 */
[----:B------:R-:W-:-:S03]  /*0a10*/  IADD3 R4, R62, 0x80, RZ ;  /* 0x000000803e047810 */ /* 0x000fc60007ffe0ff */
[C---:B------:R-:W-:Y:S01]  /*0a20*/  IMAD.WIDE.U32 R6, R5.reuse, UR10, R6 ;  /* 0x0000000a05067c25 */ /* 0x040fe2000f8e0006 */
[----:B------:R-:W-:Y:S02]  /*0a30*/  ULDC UR10, c[0x0][0x21c] ;  /* 0x00008700000a7ab9 */ /* 0x000fe40000000800 */
        /* <DEDUP_REMOVED lines=8> */
.L_x_852:
[----:B------:R-:W-:Y:S05]  /*0ac0*/  BSYNC B0 ;  /* 0x0000000000007941 */ /* 0x000fea0003800000 */
.L_x_851:
[----:B------:R-:W-:Y:S01]  /*0ad0*/  MOV R26, R24 ;  /* 0x00000018001a7202 */ /* 0x000fe20000000f00 */
[----:B------:R-:W-:Y:S01]  /*0ae0*/  IMAD R69, R67, UR7, R38 ;  /* 0x0000000743457c24 */ /* 0x000fe2000f8e0226 */
[----:B------:R-:W-:Y:S01]  /*0af0*/  BSSY B0, `(.L_x_853) ;  /* 0x0000018000007945 */ /* 0x000fe20003800000 */
[----:B------:R-:W-:Y:S02]  /*0b00*/  CS2R R24, SRZ ;  /* 0x0000000000187805 */ /* 0x000fe4000001ff00 */
[----:B0-----:R-:W-:Y:S01]  /*0b10*/  CS2R R4, SRZ ;  /* 0x0000000000047805 */ /* 0x001fe2000001ff00 */
[----:B------:R-:W-:Y:S01]  /*0b20*/  IMAD.WIDE.U32 R66, R66, UR7, R26 ;  /* 0x0000000742427c25 */ /* 0x000fe2000f8e001a */
[----:B------:R-:W-:Y:S02]  /*0b30*/  CS2R R26, SRZ ;  /* 0x00000000001a7805 */ /* 0x000fe4000001ff00 */
[----:B------:R-:W-:Y:S02]  /*0b40*/  CS2R R6, SRZ ;  /* 0x0000000000067805 */ /* 0x000fe4000001ff00 */
[----:B------:R-:W-:-:S02]  /*0b50*/  MOV R44, R34 ;  /* 0x00000022002c7202 */ /* 0x000fc40000000f00 */
[----:B------:R-:W-:Y:S01]  /*0b60*/  IADD3 R69, R67, R69, RZ ;  /* 0x0000004543457210 */ /* 0x000fe20007ffe0ff */
[----:B------:R-:W-:Y:S06]  /*0b70*/  @P2 BRA `(.L_x_854) ;  /* 0x00000000003c2947 */ /* 0x000fec0003800000 */
[----:B------:R-:W-:Y:S01]  /*0b80*/  ULDC.64 UR8, c[0x0][0x248] ;  /* 0x0000920000087ab9 */ /* 0x000fe20000000a00 */
[----:B------:R-:W-:Y:S01]  /*0b90*/  MOV R68, R66 ;  /* 0x0000004200447202 */ /* 0x000fe20000000f00 */
[----:B------:R-:W-:Y:S01]  /*0ba0*/  IMAD R33, R65, UR8, RZ ;  /* 0x0000000841217c24 */ /* 0x000fe2000f8e02ff */
[----:B------:R-:W-:Y:S01]  /*0bb0*/  IADD3 R32, R62, 0x80, RZ ;  /* 0x000000803e207810 */ /* 0x000fe20007ffe0ff */
[----:B------:R-:W-:Y:S02]  /*0bc0*/  ULDC UR10, c[0x0][0x21c] ;  /* 0x00008700000a7ab9 */ /* 0x000fe40000000800 */
[----:B------:R-:W-:Y:S01]  /*0bd0*/  IMAD.WIDE.U32 R38, R64, UR8, R68 ;  /* 0x0000000840267c25 */ /* 0x000fe2000f8e0044 */
[----:B------:R-:W-:Y:S02]  /*0be0*/  ISETP.GE.AND P4, PT, R62, UR10, PT ;  /* 0x0000000a3e007c0c */ /* 0x000fe4000bf86270 */
[----:B------:R-:W-:Y:S01]  /*0bf0*/  ISETP.GE.AND P5, PT, R32, UR10, PT ;  /* 0x0000000a20007c0c */ /* 0x000fe2000bfa6270 */
[----:B------:R-:W-:Y:S01]  /*0c00*/  IMAD R33, R64, UR9, R33 ;  /* 0x0000000940217c24 */ /* 0x000fe2000f8e0221 */
[----:B------:R-:W-:-:S02]  /*0c10*/  ULDC.64 UR8, c[0x0][0x240] ;  /* 0x0000900000087ab9 */ /* 0x000fc40000000a00 */
[----:B------:R-:W-:Y:S02]  /*0c20*/  LEA R32, P2, R38, UR8, 0x1 ;  /* 0x0000000826207c11 */ /* 0x000fe4000f8408ff */
[----:B------:R-:W-:-:S04]  /*0c30*/  IADD3 R33, R39, R33, RZ ;  /* 0x0000002127217210 */ /* 0x000fc80007ffe0ff */
[----:B------:R-:W-:-:S05]  /*0c40*/  LEA.HI.X R33, R38, UR9, R33, 0x1, P2 ;  /* 0x0000000926217c11 */ /* 0x000fca00090f0c21 */
[----:B------:R0:W5:Y:S04]  /*0c50*/  @!P4 LDG.E.128 R24, desc[UR4][R32.64] ;  /* 0x000000042018c981 */ /* 0x000168000c1e1d00 */
[----:B------:R0:W5:Y:S02]  /*0c60*/  @!P5 LDG.E.128 R4, desc[UR4][R32.64+0x100] ;  /* 0x000100042004d981 */ /* 0x000164000c1e1d00 */
.L_x_854:
[----:B------:R-:W-:Y:S05]  /*0c70*/  BSYNC B0 ;  /* 0x0000000000007941 */ /* 0x000fea0003800000 */
.L_x_853:
[----:B0----5:R-:W-:Y:S01]  /*0c80*/  MOV R32, R24 ;  /* 0x0000001800207202 */ /* 0x021fe20000000f00 */
[--C-:B------:R-:W-:Y:S01]  /*0c90*/  HADD2.F32 R24, -RZ, R50.reuse.H0_H0 ;  /* 0x20000032ff187230 */ /* 0x100fe20000004100 */
[----:B------:R-:W-:Y:S01]  /*0ca0*/  MOV R46, R28 ;  /* 0x0000001c002e7202 */ /* 0x000fe20000000f00 */
[----:B------:R-:W-:Y:S01]  /*0cb0*/  HADD2.F32 R28, -RZ, R50.H1_H1 ;  /* 0x30000032ff1c7230 */ /* 0x000fe20000004100 */
[----:B------:R-:W-:Y:S01]  /*0cc0*/  MOV R51, R29 ;  /* 0x0000001d00337202 */ /* 0x000fe20000000f00 */
[--C-:B------:R-:W-:Y:S01]  /*0cd0*/  HADD2.F32 R33, -RZ, R32.reuse.H1_H1 ;  /* 0x30000020ff217230 */ /* 0x100fe20000004100 */
[----:B------:R-:W-:Y:S01]  /*0ce0*/  BSSY B0, `(.L_x_855) ;  /* 0x000002e000007945 */ /* 0x000fe20003800000 */
[----:B------:R-:W-:Y:S01]  /*0cf0*/  HADD2.F32 R29, -RZ, R32.H0_H0 ;  /* 0x20000020ff1d7230 */ /* 0x000fe20000004100 */
[----:B------:R-:W-:Y:S01]  /*0d00*/  MOV R48, R30 ;  /* 0x0000001e00307202 */ /* 0x000fe20000000f00 */
[----:B------:R-:W-:Y:S02]  /*0d10*/  HADD2.F32 R39, -RZ, R37.H0_H0 ;  /* 0x20000025ff277230 */ /* 0x000fe40000004100 */
[----:B------:R-:W-:Y:S01]  /*0d20*/  FMUL.FTZ R33, R28, R33 ;  /* 0x000000211c217220 */ /* 0x000fe20000410000 */
[----:B------:R-:W-:-:S02]  /*0d30*/  MOV R53, R31 ;  /* 0x0000001f00357202 */ /* 0x000fc40000000f00 */
[----:B------:R-:W-:Y:S02]  /*0d40*/  CS2R R30, SRZ ;  /* 0x00000000001e7805 */ /* 0x000fe4000001ff00 */
[----:B------:R-:W-:Y:S01]  /*0d50*/  MOV R38, R25 ;  /* 0x0000001900267202 */ /* 0x000fe20000000f00 */
[----:B------:R-:W-:Y:S01]  /*0d60*/  FFMA.FTZ R58, R24, R29, R33 ;  /* 0x0000001d183a7223 */ /* 0x000fe20000010021 */
[----:B------:R-:W-:Y:S02]  /*0d70*/  MOV R50, R26 ;  /* 0x0000001a00327202 */ /* 0x000fe40000000f00 */
[----:B------:R-:W-:Y:S02]  /*0d80*/  CS2R R28, SRZ ;  /* 0x00000000001c7805 */ /* 0x000fe4000001ff00 */
[----:B------:R-:W-:Y:S02]  /*0d90*/  MOV R52, R27 ;  /* 0x0000001b00347202 */ /* 0x000fe40000000f00 */
[----:B------:R-:W-:-:S02]  /*0da0*/  CS2R R24, SRZ ;  /* 0x0000000000187805 */ /* 0x000fc4000001ff00 */
[----:B------:R-:W-:Y:S02]  /*0db0*/  MOV R49, R35 ;  /* 0x0000002300317202 */ /* 0x000fe40000000f00 */
[----:B------:R-:W-:Y:S01]  /*0dc0*/  CS2R R26, SRZ ;  /* 0x00000000001a7805 */ /* 0x000fe2000001ff00 */
[----:B------:R-:W-:Y:S06]  /*0dd0*/  @P1 BRA `(.L_x_856) ;  /* 0x0000000000781947 */ /* 0x000fec0003800000 */
[----:B------:R-:W-:Y:S01]  /*0de0*/  ULDC UR8, c[0x0][0x21c] ;  /* 0x0000870000087ab9 */ /* 0x000fe20000000800 */
[C---:B------:R-:W-:Y:S02]  /*0df0*/  IADD3 R32, R62.reuse, 0x80, RZ ;  /* 0x000000803e207810 */ /* 0x040fe40007ffe0ff */
[----:B------:R-:W-:Y:S02]  /*0e00*/  ISETP.GE.AND P2, PT, R62, UR8, PT ;  /* 0x000000083e007c0c */ /* 0x000fe4000bf46270 */
[----:B------:R-:W-:-:S11]  /*0e10*/  ISETP.GE.AND P1, PT, R32, UR8, PT ;  /* 0x0000000820007c0c */ /* 0x000fd6000bf26270 */
[----:B------:R-:W0:Y:S01]  /*0e20*/  @!P2 LDC.64 R70, c[0x0][0x248] ;  /* 0x00009200ff46ab82 */ /* 0x000e220000000a00 */
[C---:B------:R-:W-:Y:S02]  /*0e30*/  @!P2 IADD3 R57, P4, R64.reuse, 0x10, RZ ;  /* 0x000000104039a810 */ /* 0x040fe40007f9e0ff */
[----:B------:R-:W-:Y:S02]  /*0e40*/  @!P1 IADD3 R59, P5, R64, 0x10, RZ ;  /* 0x00000010403b9810 */ /* 0x000fe40007fbe0ff */
[-C--:B------:R-:W-:Y:S02]  /*0e50*/  @!P2 IADD3.X R35, RZ, R65.reuse, RZ, P4, !PT ;  /* 0x00000041ff23a210 */ /* 0x080fe400027fe4ff */
[----:B------:R-:W-:Y:S01]  /*0e60*/  @!P1 IADD3.X R55, RZ, R65, RZ, P5, !PT ;  /* 0x00000041ff379210 */ /* 0x000fe20002ffe4ff */
[----:B------:R-:W1:Y:S01]  /*0e70*/  @!P1 LDC.64 R74, c[0x0][0x248] ;  /* 0x00009200ff4a9b82 */ /* 0x000e620000000a00 */
[-C--:B------:R-:W-:Y:S02]  /*0e80*/  @!P1 MOV R34, R66.reuse ;  /* 0x0000004200229202 */ /* 0x080fe40000000f00 */
[----:B------:R-:W-:-:S02]  /*0e90*/  @!P2 MOV R32, R66 ;  /* 0x000000420020a202 */ /* 0x000fc40000000f00 */
[----:B------:R-:W-:-:S03]  /*0ea0*/  @!P2 MOV R33, R69 ;  /* 0x000000450021a202 */ /* 0x000fc60000000f00 */
[----:B------:R-:W2:Y:S08]  /*0eb0*/  @!P2 LDC.64 R72, c[0x0][0x240] ;  /* 0x00009000ff48ab82 */ /* 0x000eb00000000a00 */
[----:B------:R-:W3:Y:S01]  /*0ec0*/  @!P1 LDC.64 R76, c[0x0][0x240] ;  /* 0x00009000ff4c9b82 */ /* 0x000ee20000000a00 */
[-C--:B0-----:R-:W-:Y:S01]  /*0ed0*/  @!P2 IMAD R56, R35, R70.reuse, RZ ;  /* 0x000000462338a224 */ /* 0x081fe200078e02ff */
[----:B------:R-:W-:Y:S01]  /*0ee0*/  @!P1 MOV R35, R69 ;  /* 0x0000004500239202 */ /* 0x000fe20000000f00 */
[----:B------:R-:W-:-:S04]  /*0ef0*/  @!P2 IMAD.WIDE.U32 R32, R57, R70, R32 ;  /* 0x000000463920a225 */ /* 0x000fc800078e0020 */
[-C--:B-1----:R-:W-:Y:S02]  /*0f00*/  @!P1 IMAD R60, R55, R74.reuse, RZ ;  /* 0x0000004a373c9224 */ /* 0x082fe400078e02ff */
[----:B------:R-:W-:-:S04]  /*0f10*/  @!P1 IMAD.WIDE.U32 R54, R59, R74, R34 ;  /* 0x0000004a3b369225 */ /* 0x000fc800078e0022 */
[----:B------:R-:W-:Y:S02]  /*0f20*/  @!P2 IMAD R35, R57, R71, R56 ;  /* 0x000000473923a224 */ /* 0x000fe400078e0238 */
[----:B------:R-:W-:Y:S01]  /*0f30*/  @!P1 IMAD R75, R59, R75, R60 ;  /* 0x0000004b3b4b9224 */ /* 0x000fe200078e023c */
[C---:B--2---:R-:W-:Y:S02]  /*0f40*/  @!P2 LEA R34, P4, R32.reuse, R72, 0x1 ;  /* 0x000000482022a211 */ /* 0x044fe400078808ff */
[----:B------:R-:W-:Y:S02]  /*0f50*/  @!P2 IADD3 R33, R33, R35, RZ ;  /* 0x000000232121a210 */ /* 0x000fe40007ffe0ff */
[----:B------:R-:W-:Y:S02]  /*0f60*/  @!P1 IADD3 R75, R55, R75, RZ ;  /* 0x0000004b374b9210 */ /* 0x000fe40007ffe0ff */
[----:B------:R-:W-:Y:S02]  /*0f70*/  @!P2 LEA.HI.X R35, R32, R73, R33, 0x1, P4 ;  /* 0x000000492023a211 */ /* 0x000fe400020f0c21 */
[----:B---3--:R-:W-:-:S03]  /*0f80*/  @!P1 LEA R56, P5, R54, R76, 0x1 ;  /* 0x0000004c36389211 */ /* 0x008fc600078a08ff */
[----:B------:R0:W5:Y:S01]  /*0f90*/  @!P2 LDG.E.128 R28, desc[UR4][R34.64] ;  /* 0x00000004221ca981 */ /* 0x000162000c1e1d00 */
[----:B------:R-:W-:-:S05]  /*0fa0*/  @!P1 LEA.HI.X R57, R54, R77, R75, 0x1, P5 ;  /* 0x0000004d36399211 */ /* 0x000fca00028f0c4b */
[----:B------:R0:W5:Y:S04]  /*0fb0*/  @!P1 LDG.E.128 R24, desc[UR4][R56.64+0x100] ;  /* 0x0001000438189981 */ /* 0x000168000c1e1d00 */
.L_x_856:
[----:B------:R-:W-:Y:S05]  /*0fc0*/  BSYNC B0 ;  /* 0x0000000000007941 */ /* 0x000fea0003800000 */
.L_x_855:
[----:B------:R-:W-:Y:S01]  /*0fd0*/  HADD2.F32 R32, -RZ, R38.H0_H0 ;  /* 0x20000026ff207230 */ /* 0x000fe20000004100 */
[----:B------:R-:W-:Y:S01]  /*0fe0*/  BSSY B0, `(.L_x_857) ;  /* 0x0000029000007945 */ /* 0x000fe20003800000 */
[----:B-----5:R-:W-:Y:S02]  /*0ff0*/  MOV R60, R28 ;  /* 0x0000001c003c7202 */ /* 0x020fe40000000f00 */
[----:B0-----:R-:W-:Y:S02]  /*1000*/  CS2R R34, SRZ ;  /* 0x0000000000227805 */ /* 0x001fe4000001ff00 */
[----:B------:R-:W-:Y:S01]  /*1010*/  MOV R54, R29 ;  /* 0x0000001d00367202 */ /* 0x000fe20000000f00 */
[----:B------:R-:W-:Y:S01]  /*1020*/  FFMA.FTZ R76, R39, R32, R58 ;  /* 0x00000020274c7223 */ /* 0x000fe2000001003a */
[----:B------:R-:W-:Y:S02]  /*1030*/  MOV R55, R30 ;  /* 0x0000001e00377202 */ /* 0x000fe40000000f00 */
[----:B------:R-:W-:-:S02]  /*1040*/  CS2R R32, SRZ ;  /* 0x0000000000207805 */ /* 0x000fc4000001ff00 */
[----:B------:R-:W-:Y:S02]  /*1050*/  MOV R57, R31 ;  /* 0x0000001f00397202 */ /* 0x000fe40000000f00 */
[----:B------:R-:W-:Y:S02]  /*1060*/  CS2R R28, SRZ ;  /* 0x00000000001c7805 */ /* 0x000fe4000001ff00 */
        /* <DEDUP_REMOVED lines=9> */
[----:B------:R-:W-:Y:S02]  /*1100*/  @!P1 IADD3.X R75, RZ, R65, RZ, P0, !PT ;  /* 0x00000041ff4b9210 */ /* 0x000fe400007fe4ff */
[----:B------:R-:W-:Y:S01]  /*1110*/  @!P1 MOV R72, R66 ;  /* 0x0000004200489202 */ /* 0x000fe20000000f00 */
[----:B------:R-:W1:Y:S01]  /*1120*/  @!P2 LDC.64 R82, c[0x0][0x248] ;  /* 0x00009200ff52ab82 */ /* 0x000e620000000a00 */
[----:B------:R-:W-:Y:S02]  /*1130*/  @!P1 MOV R73, R69 ;  /* 0x0000004500499202 */ /* 0x000fe40000000f00 */
[----:B------:R-:W-:-:S02]  /*1140*/  @!P2 IADD3.X R79, RZ, R65, RZ, P4, !PT ;  /* 0x00000041ff4fa210 */ /* 0x000fc400027fe4ff */
[----:B------:R-:W-:-:S03]  /*1150*/  @!P2 MOV R74, R66 ;  /* 0x00000042004aa202 */ /* 0x000fc60000000f00 */
[----:B------:R-:W2:Y:S08]  /*1160*/  @!P1 LDC.64 R70, c[0x0][0x240] ;  /* 0x00009000ff469b82 */ /* 0x000eb00000000a00 */
[----:B------:R-:W3:Y:S01]  /*1170*/  @!P2 LDC.64 R58, c[0x0][0x240] ;  /* 0x00009000ff3aab82 */ /* 0x000ee20000000a00 */
[-C--:B0-----:R-:W-:Y:S01]  /*1180*/  @!P1 IMAD R56, R75, R80.reuse, RZ ;  /* 0x000000504b389224 */ /* 0x081fe200078e02ff */
[----:B------:R-:W-:Y:S01]  /*1190*/  @!P2 MOV R75, R69 ;  /* 0x00000045004ba202 */ /* 0x000fe20000000f00 */
[----:B------:R-:W-:-:S04]  /*11a0*/  @!P1 IMAD.WIDE.U32 R72, R39, R80, R72 ;  /* 0x0000005027489225 */ /* 0x000fc800078e0048 */
[----:B------:R-:W-:Y:S02]  /*11b0*/  @!P1 IMAD R39, R39, R81, R56 ;  /* 0x0000005127279224 */ /* 0x000fe400078e0238 */
[-C--:B-1----:R-:W-:Y:S02]  /*11c0*/  @!P2 IMAD R80, R79, R82.reuse, RZ ;  /* 0x000000524f50a224 */ /* 0x082fe400078e02ff */
[----:B------:R-:W-:Y:S01]  /*11d0*/  @!P2 IMAD.WIDE.U32 R74, R77, R82, R74 ;  /* 0x000000524d4aa225 */ /* 0x000fe200078e004a */
[----:B------:R-:W-:-:S03]  /*11e0*/  @!P1 IADD3 R39, R73, R39, RZ ;  /* 0x0000002749279210 */ /* 0x000fc60007ffe0ff */
[----:B------:R-:W-:Y:S01]  /*11f0*/  @!P2 IMAD R83, R77, R83, R80 ;  /* 0x000000534d53a224 */ /* 0x000fe200078e0250 */
[----:B--2---:R-:W-:-:S04]  /*1200*/  @!P1 LEA R70, P0, R72, R70, 0x1 ;  /* 0x0000004648469211 */ /* 0x004fc800078008ff */
[----:B------:R-:W-:Y:S02]  /*1210*/  @!P2 IADD3 R83, R75, R83, RZ ;  /* 0x000000534b53a210 */ /* 0x000fe40007ffe0ff */
[----:B------:R-:W-:Y:S02]  /*1220*/  @!P1 LEA.HI.X R71, R72, R71, R39, 0x1, P0 ;  /* 0x0000004748479211 */ /* 0x000fe400000f0c27 */
[----:B---3--:R-:W-:-:S03]  /*1230*/  @!P2 LEA R58, P4, R74, R58, 0x1 ;  /* 0x0000003a4a3aa211 */ /* 0x008fc600078808ff */
[----:B------:R0:W5:Y:S01]  /*1240*/  @!P1 LDG.E.128 R32, desc[UR4][R70.64] ;  /* 0x0000000446209981 */ /* 0x000162000c1e1d00 */
[----:B------:R-:W-:-:S05]  /*1250*/  @!P2 LEA.HI.X R59, R74, R59, R83, 0x1, P4 ;  /* 0x0000003b4a3ba211 */ /* 0x000fca00020f0c53 */
[----:B------:R0:W5:Y:S04]  /*1260*/  @!P2 LDG.E.128 R28, desc[UR4][R58.64+0x100] ;  /* 0x000100043a1ca981 */ /* 0x000168000c1e1d00 */
.L_x_858:
[----:B------:R-:W-:Y:S05]  /*1270*/  BSYNC B0 ;  /* 0x0000000000007941 */ /* 0x000fea0003800000 */
.L_x_857:
[----:B-----5:R-:W-:Y:S01]  /*1280*/  MOV R56, R32 ;  /* 0x0000002000387202 */ /* 0x020fe20000000f00 */
[----:B------:R-:W-:Y:S01]  /*1290*/  HADD2.F32 R32, -RZ, R36.H1_H1 ;  /* 0x30000024ff207230 */ /* 0x000fe20000004100 */
[----:B0-----:R-:W-:Y:S01]  /*12a0*/  MOV R58, R33 ;  /* 0x00000021003a7202 */ /* 0x001fe20000000f00 */
[----:B------:R-:W-:Y:S01]  /*12b0*/  HADD2.F32 R39, -RZ, R60.H1_H1 ;  /* 0x3000003cff277230 */ /* 0x000fe20000004100 */
[----:B------:R-:W-:Y:S01]  /*12c0*/  BSSY B0, `(.L_x_859) ;  /* 0x0000027000007945 */ /* 0x000fe20003800000 */
[----:B------:R-:W-:Y:S01]  /*12d0*/  HADD2.F32 R37, -RZ, R37.H1_H1 ;  /* 0x30000025ff257230 */ /* 0x000fe20000004100 */
[----:B------:R-:W-:Y:S01]  /*12e0*/  MOV R59, R34 ;  /* 0x00000022003b7202 */ /* 0x000fe20000000f00 */
[----:B------:R-:W-:Y:S02]  /*12f0*/  HADD2.F32 R36, -RZ, R36.H0_H0 ;  /* 0x20000024ff247230 */ /* 0x000fe40000004100 */
[----:B------:R-:W-:Y:S01]  /*1300*/  FMUL.FTZ R39, R32, R39 ;  /* 0x0000002720277220 */ /* 0x000fe20000410000 */
[----:B------:R-:W-:-:S02]  /*1310*/  HADD2.F32 R38, -RZ, R38.H1_H1 ;  /* 0x30000026ff267230 */ /* 0x000fc40000004100 */
[----:B------:R-:W-:Y:S01]  /*1320*/  HADD2.F32 R33, -RZ, R60.H0_H0 ;  /* 0x2000003cff217230 */ /* 0x000fe20000004100 */
[----:B------:R-:W-:Y:S02]  /*1330*/  MOV R60, R35 ;  /* 0x00000023003c7202 */ /* 0x000fe40000000f00 */
[----:B------:R-:W-:Y:S01]  /*1340*/  CS2R R34, SRZ ;  /* 0x0000000000227805 */ /* 0x000fe2000001ff00 */
[----:B------:R-:W-:Y:S01]  /*1350*/  FFMA.FTZ R76, R37, R38, R76 ;  /* 0x00000026254c7223 */ /* 0x000fe2000001004c */
[----:B------:R-:W-:Y:S02]  /*1360*/  HADD2.F32 R71, -RZ, R2.H0_H0 ;  /* 0x20000002ff477230 */ /* 0x000fe40000004100 */
[----:B------:R-:W-:Y:S01]  /*1370*/  FFMA.FTZ R75, R36, R33, R39 ;  /* 0x00000021244b7223 */ /* 0x000fe20000010027 */
[----:B------:R-:W-:Y:S02]  /*1380*/  CS2R R32, SRZ ;  /* 0x0000000000207805 */ /* 0x000fe4000001ff00 */
[----:B------:R-:W-:-:S02]  /*1390*/  CS2R R36, SRZ ;  /* 0x0000000000247805 */ /* 0x000fc4000001ff00 */
[----:B------:R-:W-:Y:S01]  /*13a0*/  CS2R R38, SRZ ;  /* 0x0000000000267805 */ /* 0x000fe2000001ff00 */
[----:B------:R-:W-:Y:S02]  /*13b0*/  HADD2.F32 R70, -RZ, R41.H0_H0 ;  /* 0x20000029ff467230 */ /* 0x000fe40000004100 */
[----:B------:R-:W-:Y:S02]  /*13c0*/  HADD2.F32 R89, -RZ, R42.H1_H1 ;  /* 0x3000002aff597230 */ /* 0x000fe40000004100 */
[----:B------:R-:W-:Y:S02]  /*13d0*/  HADD2.F32 R74, -RZ, R50.H0_H0 ;  /* 0x20000032ff4a7230 */ /* 0x000fe40000004100 */
[----:B------:R-:W-:Y:S02]  /*13e0*/  HADD2.F32 R73, -RZ, R54.H0_H0 ;  /* 0x20000036ff497230 */ /* 0x000fe40000004100 */
[----:B------:R-:W-:Y:S01]  /*13f0*/  HADD2.F32 R72, -RZ, R56.H1_H1 ;  /* 0x30000038ff487230 */ /* 0x000fe20000004100 */
[----:B------:R-:W-:Y:S06]  /*1400*/  @P3 BRA `(.L_x_860) ;  /* 0x0000000000483947 */ /* 0x000fec0003800000 */
[----:B------:R-:W-:Y:S01]  /*1410*/  IADD3 R67, P0, R64, 0x30, RZ ;  /* 0x0000003040437810 */ /* 0x000fe20007f1e0ff */
[----:B------:R-:W-:Y:S01]  /*1420*/  ULDC.64 UR10, c[0x0][0x248] ;  /* 0x00009200000a7ab9 */ /* 0x000fe20000000a00 */
[----:B------:R-:W-:Y:S01]  /*1430*/  MOV R64, R66 ;  /* 0x0000004200407202 */ /* 0x000fe20000000f00 */
[----:B------:R-:W-:Y:S01]  /*1440*/  ULDC UR8, c[0x0][0x21c] ;  /* 0x0000870000087ab9 */ /* 0x000fe20000000800 */
[----:B------:R-:W-:Y:S02]  /*1450*/  IADD3.X R63, RZ, R65, RZ, P0, !PT ;  /* 0x00000041ff3f7210 */ /* 0x000fe400007fe4ff */
[----:B------:R-:W-:Y:S02]  /*1460*/  MOV R65, R69 ;  /* 0x0000004500417202 */ /* 0x000fe40000000f00 */
[----:B------:R-:W-:Y:S01]  /*1470*/  LEA R61, R61, 0x80, 0x3 ;  /* 0x000000803d3d7811 */ /* 0x000fe200078e18ff */
[----:B------:R-:W-:Y:S01]  /*1480*/  IMAD R63, R63, UR10, RZ ;  /* 0x0000000a3f3f7c24 */ /* 0x000fe2000f8e02ff */
[----:B------:R-:W-:Y:S01]  /*1490*/  ISETP.GE.AND P2, PT, R62, UR8, PT ;  /* 0x000000083e007c0c */ /* 0x000fe2000bf46270 */
[----:B------:R-:W-:Y:S01]  /*14a0*/  IMAD.WIDE.U32 R64, R67, UR10, R64 ;  /* 0x0000000a43407c25 */ /* 0x000fe2000f8e0040 */
[----:B------:R-:W-:-:S03]  /*14b0*/  ISETP.GE.AND P0, PT, R61, UR8, PT ;  /* 0x000000083d007c0c */ /* 0x000fc6000bf06270 */
[----:B------:R-:W-:Y:S01]  /*14c0*/  IMAD R63, R67, UR11, R63 ;  /* 0x0000000b433f7c24 */ /* 0x000fe2000f8e023f */
[----:B------:R-:W-:Y:S02]  /*14d0*/  ULDC.64 UR10, c[0x0][0x240] ;  /* 0x00009000000a7ab9 */ /* 0x000fe40000000a00 */
[----:B------:R-:W-:Y:S02]  /*14e0*/  LEA R62, P1, R64, UR10, 0x1 ;  /* 0x0000000a403e7c11 */ /* 0x000fe4000f8208ff */
[----:B------:R-:W-:-:S04]  /*14f0*/  IADD3 R61, R65, R63, RZ ;  /* 0x0000003f413d7210 */ /* 0x000fc80007ffe0ff */
[----:B------:R-:W-:-:S05]  /*1500*/  LEA.HI.X R63, R64, UR11, R61, 0x1, P1 ;  /* 0x0000000b403f7c11 */ /* 0x000fca00088f0c3d */
[----:B------:R0:W5:Y:S04]  /*1510*/  @!P2 LDG.E.128 R32, desc[UR4][R62.64] ;  /* 0x000000043e20a981 */ /* 0x000168000c1e1d00 */
[----:B------:R0:W5:Y:S02]  /*1520*/  @!P0 LDG.E.128 R36, desc[UR4][R62.64+0x100] ;  /* 0x000100043e248981 */ /* 0x000164000c1e1d00 */
.L_x_860:
[----:B------:R-:W-:Y:S05]  /*1530*/  BSYNC B0 ;  /* 0x0000000000007941 */ /* 0x000fea0003800000 */
.L_x_859:
[----:B------:R-:W-:Y:S02]  /*1540*/  HADD2.F32 R92, -RZ, R42.H0_H0 ;  /* 0x2000002aff5c7230 */ /* 0x000fe40000004100 */
[----:B------:R-:W-:Y:S01]  /*1550*/  FMUL.FTZ R89, R89, R72 ;  /* 0x0000004859597220 */ /* 0x000fe20000410000 */
[----:B------:R-:W-:Y:S02]  /*1560*/  HADD2.F32 R91, -RZ, R56.H0_H0 ;  /* 0x20000038ff5b7230 */ /* 0x000fe40000004100 */
[----:B------:R-:W-:Y:S01]  /*1570*/  FFMA.FTZ R61, R70, R73, R75 ;  /* 0x00000049463d7223 */ /* 0x000fe2000001004b */
[----:B-----5:R-:W-:Y:S02]  /*1580*/  HADD2.F32 R97, -RZ, R32.H1_H1 ;  /* 0x30000020ff617230 */ /* 0x020fe40000004100 */
[----:B0-----:R-:W-:Y:S01]  /*1590*/  FFMA.FTZ R62, R71, R74, R76 ;  /* 0x0000004a473e7223 */ /* 0x001fe2000001004c */
[----:B------:R-:W-:Y:S02]  /*15a0*/  HADD2.F32 R96, -RZ, R54.H1_H1 ;  /* 0x30000036ff607230 */ /* 0x000fe40000004100 */
[----:B------:R-:W-:Y:S01]  /*15b0*/  FFMA.FTZ R100, R92, R91, R89 ;  /* 0x0000005b5c647223 */ /* 0x000fe20000010059 */
[----:B------:R-:W-:Y:S01]  /*15c0*/  HADD2.F32 R92, -RZ, R46.H1_H1 ;  /* 0x3000002eff5c7230 */ /* 0x000fe20000004100 */
[----:B------:R-:W-:Y:S01]  /*15d0*/  USHF.R.S32.HI UR12, URZ, 0x1f, UR6 ;  /* 0x0000001f3f0c7899 */ /* 0x000fe20008011406 */
[----:B------:R-:W-:Y:S01]  /*15e0*/  HADD2.F32 R94, -RZ, R41.H1_H1 ;  /* 0x30000029ff5e7230 */ /* 0x000fe20000004100 */
[----:B------:R-:W-:Y:S01]  /*15f0*/  USHF.R.S32.HI UR13, URZ, 0x1f, UR7 ;  /* 0x0000001f3f0d7899 */ /* 0x000fe20008011407 */
[----:B------:R-:W-:-:S02]  /*1600*/  HADD2.F32 R95, -RZ, R47.H0_H0 ;  /* 0x2000002fff5f7230 */ /* 0x000fc40000004100 */
[----:B------:R-:W-:Y:S01]  /*1610*/  FMUL.FTZ R103, R92, R97 ;  /* 0x000000615c677220 */ /* 0x000fe20000410000 */
[----:B------:R-:W-:Y:S02]  /*1620*/  HADD2.F32 R98, -RZ, R58.H0_H0 ;  /* 0x2000003aff627230 */ /* 0x000fe40000004100 */
[----:B------:R-:W-:Y:S01]  /*1630*/  FFMA.FTZ R101, R94, R96, R61 ;  /* 0x000000605e657223 */ /* 0x000fe2000001003d */
[--C-:B------:R-:W-:Y:S01]  /*1640*/  HADD2.F32 R54, -RZ, R36.reuse.H0_H0 ;  /* 0x20000024ff367230 */ /* 0x100fe20000004100 */
[----:B------:R-:W-:Y:S01]  /*1650*/  BSSY B0, `(.L_x_861) ;  /* 0x00000fa000007945 */ /* 0x000fe20003800000 */
[----:B------:R-:W-:Y:S02]  /*1660*/  HADD2.F32 R89, -RZ, R36.H1_H1 ;  /* 0x30000024ff597230 */ /* 0x000fe40000004100 */
[----:B------:R-:W-:Y:S01]  /*1670*/  FFMA.FTZ R98, R95, R98, R100 ;  /* 0x000000625f627223 */ /* 0x000fe20000010064 */
[--C-:B------:R-:W-:Y:S02]  /*1680*/  HADD2.F32 R36, -RZ, R38.reuse.H0_H0 ;  /* 0x20000026ff247230 */ /* 0x100fe40000004100 */
[----:B------:R-:W-:-:S02]  /*1690*/  HADD2.F32 R93, -RZ, R38.H1_H1 ;  /* 0x30000026ff5d7230 */ /* 0x000fc40000004100 */
[--C-:B------:R-:W-:Y:S02]  /*16a0*/  HADD2.F32 R91, -RZ, R39.reuse.H0_H0 ;  /* 0x20000027ff5b7230 */ /* 0x100fe40000004100 */
[----:B------:R-:W-:Y:S02]  /*16b0*/  HADD2.F32 R38, -RZ, R39.H1_H1 ;  /* 0x30000027ff267230 */ /* 0x000fe40000004100 */
[----:B------:R-:W-:Y:S02]  /*16c0*/  HADD2.F32 R39, -RZ, R2.H1_H1 ;  /* 0x30000002ff277230 */ /* 0x000fe40000004100 */
[----:B------:R-:W-:Y:S02]  /*16d0*/  HADD2.F32 R2, -RZ, R40.H0_H0 ;  /* 0x20000028ff027230 */ /* 0x000fe40000004100 */
[----:B------:R-:W-:Y:S02]  /*16e0*/  HADD2.F32 R50, -RZ, R50.H1_H1 ;  /* 0x30000032ff327230 */ /* 0x000fe40000004100 */
[----:B------:R-:W-:-:S02]  /*16f0*/  HADD2.F32 R97, -RZ, R55.H0_H0 ;  /* 0x20000037ff617230 */ /* 0x000fc40000004100 */
[----:B------:R-:W-:Y:S02]  /*1700*/  HADD2.F32 R47, -RZ, R47.H1_H1 ;  /* 0x3000002fff2f7230 */ /* 0x000fe40000004100 */
[----:B------:R-:W-:Y:S01]  /*1710*/  FFMA.FTZ R99, R39, R50, R62 ;  /* 0x0000003227637223 */ /* 0x000fe2000001003e */
[----:B------:R-:W-:Y:S02]  /*1720*/  HADD2.F32 R58, -RZ, R58.H1_H1 ;  /* 0x3000003aff3a7230 */ /* 0x000fe40000004100 */
[----:B------:R-:W-:Y:S01]  /*1730*/  FFMA.FTZ R97, R2, R97, R101 ;  /* 0x0000006102617223 */ /* 0x000fe20000010065 */
[----:B------:R-:W-:Y:S02]  /*1740*/  HADD2.F32 R46, -RZ, R46.H0_H0 ;  /* 0x2000002eff2e7230 */ /* 0x000fe40000004100 */
[----:B------:R-:W-:Y:S02]  /*1750*/  HADD2.F32 R95, -RZ, R32.H0_H0 ;  /* 0x20000020ff5f7230 */ /* 0x000fe40000004100 */
[----:B------:R-:W-:Y:S01]  /*1760*/  FFMA.FTZ R58, R47, R58, R98 ;  /* 0x0000003a2f3a7223 */ /* 0x000fe20000010062 */
[----:B------:R-:W-:-:S02]  /*1770*/  HADD2.F32 R61, -RZ, R44.H0_H0 ;  /* 0x2000002cff3d7230 */ /* 0x000fc40000004100 */
[----:B------:R-:W-:Y:S02]  /*1780*/  HADD2.F32 R32, -RZ, R59.H0_H0 ;  /* 0x2000003bff207230 */ /* 0x000fe40000004100 */
[----:B------:R-:W-:Y:S01]  /*1790*/  FFMA.FTZ R95, R46, R95, R103 ;  /* 0x0000005f2e5f7223 */ /* 0x000fe20000010067 */
[----:B------:R-:W-:Y:S02]  /*17a0*/  HADD2.F32 R2, -RZ, R51.H0_H0 ;  /* 0x20000033ff027230 */ /* 0x000fe40000004100 */
[----:B------:R-:W-:Y:S02]  /*17b0*/  HADD2.F32 R39, -RZ, R33.H0_H0 ;  /* 0x20000021ff277230 */ /* 0x000fe40000004100 */
[----:B------:R-:W-:Y:S01]  /*17c0*/  FFMA.FTZ R61, R61, R32, R58 ;  /* 0x000000203d3d7223 */ /* 0x000fe2000001003a */
[----:B------:R-:W-:Y:S02]  /*17d0*/  HADD2.F32 R44, -RZ, R44.H1_H1 ;  /* 0x3000002cff2c7230 */ /* 0x000fe40000004100 */
[----:B------:R-:W-:-:S02]  /*17e0*/  HADD2.F32 R59, -RZ, R59.H1_H1 ;  /* 0x3000003bff3b7230 */ /* 0x000fc40000004100 */
[----:B------:R-:W-:Y:S01]  /*17f0*/  FFMA.FTZ R2, R2, R39, R95 ;  /* 0x0000002702027223 */ /* 0x000fe2000001005f */
[----:B------:R-:W-:Y:S02]  /*1800*/  HADD2.F32 R51, -RZ, R51.H1_H1 ;  /* 0x30000033ff337230 */ /* 0x000fe40000004100 */
[----:B------:R-:W-:Y:S02]  /*1810*/  HADD2.F32 R46, -RZ, R33.H1_H1 ;  /* 0x30000021ff2e7230 */ /* 0x000fe40000004100 */
[----:B------:R-:W-:Y:S01]  /*1820*/  FFMA.FTZ R58, R44, R59, R61 ;  /* 0x0000003b2c3a7223 */ /* 0x000fe2000001003d */
[----:B------:R-:W-:Y:S02]  /*1830*/  HADD2.F32 R40, -RZ, R40.H1_H1 ;  /* 0x30000028ff287230 */ /* 0x000fe40000004100 */
[----:B------:R-:W-:Y:S02]  /*1840*/  HADD2.F32 R55, -RZ, R55.H1_H1 ;  /* 0x30000037ff377230 */ /* 0x000fe40000004100 */
[----:B------:R-:W-:Y:S01]  /*1850*/  FFMA.FTZ R59, R51, R46, R2 ;  /* 0x0000002e333b7223 */ /* 0x000fe20000010002 */
[----:B------:R-:W-:-:S02]  /*1860*/  HADD2.F32 R32, -RZ, R45.H0_H0 ;  /* 0x2000002dff207230 */ /* 0x000fc40000004100 */
[----:B------:R-:W-:Y:S02]  /*1870*/  HADD2.F32 R47, -RZ, R52.H0_H0 ;  /* 0x20000034ff2f7230 */ /* 0x000fe40000004100 */
[----:B------:R-:W-:Y:S01]  /*1880*/  FFMA.FTZ R55, R40, R55, R97 ;  /* 0x0000003728377223 */ /* 0x000fe20000010061 */
[----:B------:R-:W-:Y:S02]  /*1890*/  HADD2.F32 R2, -RZ, R48.H0_H0 ;  /* 0x20000030ff027230 */ /* 0x000fe40000004100 */
[----:B------:R-:W-:Y:S02]  /*18a0*/  HADD2.F32 R39, -RZ, R34.H0_H0 ;  /* 0x20000022ff277230 */ /* 0x000fe40000004100 */
[----:B------:R-:W-:Y:S01]  /*18b0*/  FFMA.FTZ R50, R32, R47, R99 ;  /* 0x0000002f20327223 */ /* 0x000fe20000010063 */
[----:B------:R-:W-:Y:S02]  /*18c0*/  HADD2.F32 R33, -RZ, R49.H0_H0 ;  /* 0x20000031ff217230 */ /* 0x000fe40000004100 */
[----:B------:R-:W-:-:S02]  /*18d0*/  HADD2.F32 R40, -RZ, R60.H0_H0 ;  /* 0x2000003cff287230 */ /* 0x000fc40000004100 */
[----:B------:R-:W-:Y:S01]  /*18e0*/  FFMA.FTZ R39, R2, R39, R59 ;  /* 0x0000002702277223 */ /* 0x000fe2000001003b */
[----:B------:R-:W-:Y:S02]  /*18f0*/  HADD2.F32 R48, -RZ, R48.H1_H1 ;  /* 0x30000030ff307230 */ /* 0x000fe40000004100 */
        /* <DEDUP_REMOVED lines=8> */
[----:B------:R-:W-:Y:S02]  /*1980*/  HADD2.F32 R45, -RZ, R45.H1_H1 ;  /* 0x3000002dff2d7230 */ /* 0x000fe40000004100 */
[----:B------:R-:W-:Y:S02]  /*1990*/  HADD2.F32 R52, -RZ, R52.H1_H1 ;  /* 0x30000034ff347230 */ /* 0x000fe40000004100 */
[----:B------:R-:W-:Y:S01]  /*19a0*/  FFMA.FTZ R2, R2, R33, R39 ;  /* 0x0000002102027223 */ /* 0x000fe20000010027 */
[----:B------:R-:W-:Y:S02]  /*19b0*/  HADD2.F32 R43, -RZ, R43.H1_H1 ;  /* 0x3000002bff2b7230 */ /* 0x000fe40000004100 */
[----:B------:R-:W-:-:S02]  /*19c0*/  HADD2.F32 R32, -RZ, R57.H1_H1 ;  /* 0x30000039ff207230 */ /* 0x000fc40000004100 */
[----:B------:R-:W-:Y:S01]  /*19d0*/  FFMA.FTZ R50, R45, R52, R50 ;  /* 0x000000342d327223 */ /* 0x000fe20000010032 */
[--C-:B------:R-:W-:Y:S02]  /*19e0*/  HADD2.F32 R68, -RZ, R4.reuse.H0_H0 ;  /* 0x20000004ff447230 */ /* 0x100fe40000004100 */
[----:B------:R-:W-:Y:S02]  /*19f0*/  HADD2.F32 R69, -RZ, R4.H1_H1 ;  /* 0x30000004ff457230 */ /* 0x000fe40000004100 */
[----:B------:R-:W-:Y:S01]  /*1a00*/  FFMA.FTZ R32, R43, R32, R44 ;  /* 0x000000202b207223 */ /* 0x000fe2000001002c */
[----:B------:R-:W-:Y:S02]  /*1a10*/  HADD2.F32 R49, -RZ, R49.H1_H1 ;  /* 0x30000031ff317230 */ /* 0x000fe40000004100 */
[----:B------:R-:W-:Y:S02]  /*1a20*/  HADD2.F32 R53, -RZ, R53.H1_H1 ;  /* 0x30000035ff357230 */ /* 0x000fe40000004100 */
[----:B------:R-:W-:-:S02]  /*1a30*/  HADD2.F32 R60, -RZ, R60.H1_H1 ;  /* 0x3000003cff3c7230 */ /* 0x000fc40000004100 */
[----:B------:R-:W-:Y:S02]  /*1a40*/  HADD2.F32 R34, -RZ, R35.H1_H1 ;  /* 0x30000023ff227230 */ /* 0x000fe40000004100 */
[--C-:B------:R-:W-:Y:S02]  /*1a50*/  HADD2.F32 R67, -RZ, R5.reuse.H0_H0 ;  /* 0x20000005ff437230 */ /* 0x100fe40000004100 */
[----:B------:R-:W-:Y:S01]  /*1a60*/  FFMA.FTZ R40, R49, R60, R40 ;  /* 0x0000003c31287223 */ /* 0x000fe20000010028 */
[----:B------:R-:W-:Y:S02]  /*1a70*/  HADD2.F32 R70, -RZ, R5.H1_H1 ;  /* 0x30000005ff467230 */ /* 0x000fe40000004100 */
[----:B------:R-:W-:Y:S01]  /*1a80*/  FFMA.FTZ R2, R53, R34, R2 ;  /* 0x0000002235027223 */ /* 0x000fe20000010002 */
[--C-:B------:R-:W-:Y:S02]  /*1a90*/  HADD2.F32 R4, -RZ, R6.reuse.H0_H0 ;  /* 0x20000006ff047230 */ /* 0x100fe40000004100 */
[----:B------:R-:W-:-:S02]  /*1aa0*/  HADD2.F32 R71, -RZ, R6.H1_H1 ;  /* 0x30000006ff477230 */ /* 0x000fc40000004100 */
[--C-:B------:R-:W-:Y:S02]  /*1ab0*/  HADD2.F32 R76, -RZ, R24.reuse.H0_H0 ;  /* 0x20000018ff4c7230 */ /* 0x100fe40000004100 */
[----:B------:R-:W-:Y:S02]  /*1ac0*/  HADD2.F32 R77, -RZ, R24.H1_H1 ;  /* 0x30000018ff4d7230 */ /* 0x000fe40000004100 */
[----:B------:R-:W-:Y:S02]  /*1ad0*/  HADD2.F32 R63, -RZ, R20.H0_H0 ;  /* 0x20000014ff3f7230 */ /* 0x000fe40000004100 */
[--C-:B------:R-:W-:Y:S02]  /*1ae0*/  HADD2.F32 R5, -RZ, R7.reuse.H0_H0 ;  /* 0x20000007ff057230 */ /* 0x100fe40000004100 */
[----:B------:R-:W-:Y:S02]  /*1af0*/  HADD2.F32 R6, -RZ, R7.H1_H1 ;  /* 0x30000007ff067230 */ /* 0x000fe40000004100 */
[----:B------:R-:W-:Y:S01]  /*1b00*/  FFMA.FTZ R63, R63, R68, R50 ;  /* 0x000000443f3f7223 */ /* 0x000fe20000010032 */
[----:B------:R-:W-:-:S02]  /*1b10*/  HADD2.F32 R75, -RZ, R25.H0_H0 ;  /* 0x20000019ff4b7230 */ /* 0x000fc40000004100 */
[----:B------:R-:W-:Y:S02]  /*1b20*/  HADD2.F32 R80, -RZ, R25.H1_H1 ;  /* 0x30000019ff507230 */ /* 0x000fe40000004100 */
[--C-:B------:R-:W-:Y:S02]  /*1b30*/  HADD2.F32 R24, -RZ, R26.reuse.H0_H0 ;  /* 0x2000001aff187230 */ /* 0x100fe40000004100 */
[----:B------:R-:W-:Y:S02]  /*1b40*/  HADD2.F32 R79, -RZ, R26.H1_H1 ;  /* 0x3000001aff4f7230 */ /* 0x000fe40000004100 */
[----:B------:R-:W-:Y:S02]  /*1b50*/  HADD2.F32 R7, -RZ, R16.H0_H0 ;  /* 0x20000010ff077230 */ /* 0x000fe40000004100 */
[--C-:B------:R-:W-:Y:S02]  /*1b60*/  HADD2.F32 R25, -RZ, R27.reuse.H0_H0 ;  /* 0x2000001bff197230 */ /* 0x100fe40000004100 */
[----:B------:R-:W-:-:S02]  /*1b70*/  HADD2.F32 R26, -RZ, R27.H1_H1 ;  /* 0x3000001bff1a7230 */ /* 0x000fc40000004100 */
[----:B------:R-:W-:Y:S01]  /*1b80*/  FFMA.FTZ R7, R7, R76, R32 ;  /* 0x0000004c07077223 */ /* 0x000fe20000010020 */
[--C-:B------:R-:W-:Y:S02]  /*1b90*/  HADD2.F32 R87, -RZ, R31.reuse.H0_H0 ;  /* 0x2000001fff577230 */ /* 0x100fe40000004100 */
[----:B------:R-:W-:Y:S02]  /*1ba0*/  HADD2.F32 R88, -RZ, R31.H1_H1 ;  /* 0x3000001fff587230 */ /* 0x000fe40000004100 */
[----:B------:R-:W-:Y:S02]  /*1bb0*/  HADD2.F32 R27, -RZ, R12.H0_H0 ;  /* 0x2000000cff1b7230 */ /* 0x000fe40000004100 */
[----:B------:R-:W-:Y:S02]  /*1bc0*/  HADD2.F32 R84, -RZ, R28.H0_H0 ;  /* 0x2000001cff547230 */ /* 0x000fe40000004100 */
[----:B------:R-:W-:Y:S02]  /*1bd0*/  HADD2.F32 R31, -RZ, R8.H0_H0 ;  /* 0x20000008ff1f7230 */ /* 0x000fe40000004100 */
[----:B------:R-:W-:-:S02]  /*1be0*/  HADD2.F32 R64, -RZ, R20.H1_H1 ;  /* 0x30000014ff407230 */ /* 0x000fc40000004100 */
[----:B------:R-:W-:Y:S01]  /*1bf0*/  FFMA.FTZ R40, R27, R84, R40 ;  /* 0x000000541b287223 */ /* 0x000fe20000010028 */
[----:B------:R-:W-:Y:S02]  /*1c00*/  HADD2.F32 R72, -RZ, R16.H1_H1 ;  /* 0x30000010ff487230 */ /* 0x000fe40000004100 */
[----:B------:R-:W-:Y:S01]  /*1c10*/  FFMA.FTZ R31, R31, R54, R2 ;  /* 0x000000361f1f7223 */ /* 0x000fe20000010002 */
[----:B------:R-:W-:Y:S02]  /*1c20*/  HADD2.F32 R81, -RZ, R12.H1_H1 ;  /* 0x3000000cff517230 */ /* 0x000fe40000004100 */
[----:B------:R-:W-:Y:S01]  /*1c30*/  FFMA.FTZ R63, R64, R69, R63 ;  /* 0x00000045403f7223 */ /* 0x000fe2000001003f */
[----:B------:R-:W-:Y:S02]  /*1c40*/  HADD2.F32 R28, -RZ, R28.H1_H1 ;  /* 0x3000001cff1c7230 */ /* 0x000fe40000004100 */
[----:B------:R-:W-:Y:S01]  /*1c50*/  FFMA.FTZ R7, R72, R77, R7 ;  /* 0x0000004d48077223 */ /* 0x000fe20000010007 */
[----:B------:R-:W-:-:S02]  /*1c60*/  HADD2.F32 R42, -RZ, R8.H1_H1 ;  /* 0x30000008ff2a7230 */ /* 0x000fc40000004100 */
[----:B------:R-:W-:Y:S02]  /*1c70*/  HADD2.F32 R20, -RZ, R21.H0_H0 ;  /* 0x20000015ff147230 */ /* 0x000fe40000004100 */
[----:B------:R-:W-:Y:S01]  /*1c80*/  FFMA.FTZ R81, R81, R28, R40 ;  /* 0x0000001c51517223 */ /* 0x000fe20000010028 */
[----:B------:R-:W-:Y:S02]  /*1c90*/  HADD2.F32 R16, -RZ, R17.H0_H0 ;  /* 0x20000011ff107230 */ /* 0x000fe40000004100 */
[----:B------:R-:W-:Y:S01]  /*1ca0*/  FFMA.FTZ R31, R42, R89, R31 ;  /* 0x000000592a1f7223 */ /* 0x000fe2000001001f */
[----:B------:R-:W-:Y:S02]  /*1cb0*/  HADD2.F32 R12, -RZ, R13.H0_H0 ;  /* 0x2000000dff0c7230 */ /* 0x000fe40000004100 */
[----:B------:R-:W-:Y:S01]  /*1cc0*/  FFMA.FTZ R20, R20, R67, R63 ;  /* 0x0000004314147223 */ /* 0x000fe2000001003f */
        /* <DEDUP_REMOVED lines=9> */
[----:B------:R-:W-:Y:S01]  /*1d60*/  FFMA.FTZ R20, R65, R70, R20 ;  /* 0x0000004641147223 */ /* 0x000fe20000010014 */
[----:B------:R-:W-:-:S02]  /*1d70*/  HADD2.F32 R29, -RZ, R29.H1_H1 ;  /* 0x3000001dff1d7230 */ /* 0x000fc40000004100 */
        /* <DEDUP_REMOVED lines=8> */
[----:B------:R-:W-:Y:S01]  /*1e00*/  FFMA.FTZ R21, R21, R4, R20 ;  /* 0x0000000415157223 */ /* 0x000fe20000010014 */
[----:B------:R-:W-:Y:S02]  /*1e10*/  HADD2.F32 R86, -RZ, R30.H0_H0 ;  /* 0x2000001eff567230 */ /* 0x000fe40000004100 */
[----:B------:R-:W-:Y:S01]  /*1e20*/  FFMA.FTZ R17, R17, R24, R16 ;  /* 0x0000001811117223 */ /* 0x000fe20000010010 */
[----:B------:R-:W-:Y:S02]  /*1e30*/  HADD2.F32 R9, -RZ, R10.H0_H0 ;  /* 0x2000000aff097230 */ /* 0x000fe40000004100 */
[----:B------:R-:W-:Y:S02]  /*1e40*/  HADD2.F32 R66, -RZ, R22.H1_H1 ;  /* 0x30000016ff427230 */ /* 0x000fe40000004100 */
[----:B------:R-:W-:Y:S01]  /*1e50*/  FFMA.FTZ R82, R13, R86, R82 ;  /* 0x000000560d527223 */ /* 0x000fe20000010052 */
[----:B------:R-:W-:Y:S02]  /*1e60*/  HADD2.F32 R74, -RZ, R18.H1_H1 ;  /* 0x30000012ff4a7230 */ /* 0x000fe40000004100 */
[----:B------:R-:W-:Y:S01]  /*1e70*/  FFMA.FTZ R9, R9, R36, R56 ;  /* 0x0000002409097223 */ /* 0x000fe20000010038 */
[----:B------:R-:W-:-:S02]  /*1e80*/  HADD2.F32 R83, -RZ, R14.H1_H1 ;  /* 0x3000000eff537230 */ /* 0x000fc40000004100 */
[----:B------:R-:W-:Y:S01]  /*1e90*/  FFMA.FTZ R21, R66, R71, R21 ;  /* 0x0000004742157223 */ /* 0x000fe20000010015 */
[----:B------:R-:W-:Y:S02]  /*1ea0*/  HADD2.F32 R30, -RZ, R30.H1_H1 ;  /* 0x3000001eff1e7230 */ /* 0x000fe40000004100 */
[----:B------:R-:W-:Y:S01]  /*1eb0*/  FFMA.FTZ R17, R74, R79, R17 ;  /* 0x0000004f4a117223 */ /* 0x000fe20000010011 */
[----:B------:R-:W-:Y:S02]  /*1ec0*/  HADD2.F32 R90, -RZ, R10.H1_H1 ;  /* 0x3000000aff5a7230 */ /* 0x000fe40000004100 */
[----:B------:R-:W-:Y:S02]  /*1ed0*/  HADD2.F32 R22, -RZ, R23.H0_H0 ;  /* 0x20000017ff167230 */ /* 0x000fe40000004100 */
[----:B------:R-:W-:Y:S01]  /*1ee0*/  FFMA.FTZ R83, R83, R30, R82 ;  /* 0x0000001e53537223 */ /* 0x000fe20000010052 */
[----:B------:R-:W-:Y:S02]  /*1ef0*/  HADD2.F32 R18, -RZ, R19.H0_H0 ;  /* 0x20000013ff127230 */ /* 0x000fe40000004100 */
[----:B------:R-:W-:Y:S01]  /*1f00*/  FFMA.FTZ R9, R90, R93, R9 ;  /* 0x0000005d5a097223 */ /* 0x000fe20000010009 */
[----:B------:R-:W-:-:S02]  /*1f10*/  HADD2.F32 R14, -RZ, R15.H0_H0 ;  /* 0x2000000fff0e7230 */ /* 0x000fc40000004100 */
[----:B------:R-:W-:Y:S01]  /*1f20*/  FFMA.FTZ R22, R22, R5, R21 ;  /* 0x0000000516167223 */ /* 0x000fe20000010015 */
[----:B------:R-:W-:Y:S02]  /*1f30*/  HADD2.F32 R10, -RZ, R11.H0_H0 ;  /* 0x2000000bff0a7230 */ /* 0x000fe40000004100 */
[----:B------:R-:W-:Y:S01]  /*1f40*/  FFMA.FTZ R18, R18, R25, R17 ;  /* 0x0000001912127223 */ /* 0x000fe20000010011 */
        /* <DEDUP_REMOVED lines=8> */
[----:B------:R-:W0:Y:S01]  /*1fd0*/  S2R R21, SR_TID.X ;  /* 0x0000000000157919 */ /* 0x000e220000002100 */
[----:B------:R-:W-:Y:S01]  /*1fe0*/  FFMA.FTZ R14, R15, R88, R14 ;  /* 0x000000580f0e7223 */ /* 0x000fe2000001000e */
[----:B------:R-:W1:Y:S01]  /*1ff0*/  LDC.64 R16, c[0x0][0x2d0] ;  /* 0x0000b400ff107b82 */ /* 0x000e620000000a00 */
[----:B------:R-:W-:Y:S01]  /*2000*/  FFMA.FTZ R10, R11, R38, R10 ;  /* 0x000000260b0a7223 */ /* 0x000fe2000001000a */
[----:B------:R-:W2:Y:S04]  /*2010*/  SHFL.BFLY PT, R5, R6, 0x8, 0x1f ;  /* 0x0d001f0006057f89 */ /* 0x000ea800000e0000 */
[----:B------:R-:W3:Y:S04]  /*2020*/  SHFL.BFLY PT, R7, R18, 0x8, 0x1f ;  /* 0x0d001f0012077f89 */ /* 0x000ee800000e0000 */
[----:B------:R-:W4:Y:S04]  /*2030*/  SHFL.BFLY PT, R9, R14, 0x8, 0x1f ;  /* 0x0d001f000e097f89 */ /* 0x000f2800000e0000 */
[----:B------:R-:W0:Y:S01]  /*2040*/  SHFL.BFLY PT, R11, R10, 0x8, 0x1f ;  /* 0x0d001f000a0b7f89 */ /* 0x000e2200000e0000 */
[----:B--2---:R-:W-:Y:S01]  /*2050*/  FADD.FTZ R5, R6, R5 ;  /* 0x0000000506057221 */ /* 0x004fe20000010000 */
[----:B---3--:R-:W-:-:S04]  /*2060*/  FADD.FTZ R4, R18, R7 ;  /* 0x0000000712047221 */ /* 0x008fc80000010000 */
[----:B------:R-:W2:Y:S01]  /*2070*/  SHFL.BFLY PT, R2, R5, 0x4, 0x1f ;  /* 0x0c801f0005027f89 */ /* 0x000ea200000e0000 */
[----:B------:R-:W3:Y:S01]  /*2080*/  LDC.64 R18, c[0x0][0x2d8] ;  /* 0x0000b600ff127b82 */ /* 0x000ee20000000a00 */
[----:B----4-:R-:W-:Y:S02]  /*2090*/  FADD.FTZ R8, R14, R9 ;  /* 0x000000090e087221 */ /* 0x010fe40000010000 */
[----:B------:R-:W4:Y:S01]  /*20a0*/  SHFL.BFLY PT, R7, R4, 0x4, 0x1f ;  /* 0x0c801f0004077f89 */ /* 0x000f2200000e0000 */
[----:B0-----:R-:W-:Y:S01]  /*20b0*/  SHF.R.S32.HI R14, RZ, 0x1f, R21 ;  /* 0x0000001fff0e7819 */ /* 0x001fe20000011415 */
[----:B------:R-:W-:Y:S02]  /*20c0*/  FADD.FTZ R12, R10, R11 ;  /* 0x0000000b0a0c7221 */ /* 0x000fe40000010000 */
[----:B------:R-:W0:Y:S01]  /*20d0*/  SHFL.BFLY PT, R9, R8, 0x4, 0x1f ;  /* 0x0c801f0008097f89 */ /* 0x000e2200000e0000 */
[----:B------:R-:W-:-:S03]  /*20e0*/  LEA.HI R20, R14, R21, RZ, 0x4 ;  /* 0x000000150e147211 */ /* 0x000fc600078f20ff */
[----:B------:R-:W1:Y:S01]  /*20f0*/  SHFL.BFLY PT, R11, R12, 0x4, 0x1f ;  /* 0x0c801f000c0b7f89 */ /* 0x000e6200000e0000 */
[----:B--2---:R-:W-:Y:S01]  /*2100*/  FADD.FTZ R2, R5, R2 ;  /* 0x0000000205027221 */ /* 0x004fe20000010000 */
[----:B------:R-:W-:Y:S01]  /*2110*/  SHF.L.U32 R5, R0, 0xe, RZ ;  /* 0x0000000e00057819 */ /* 0x000fe200000006ff */
[----:B----4-:R-:W-:Y:S01]  /*2120*/  FADD.FTZ R6, R4, R7 ;  /* 0x0000000704067221 */ /* 0x010fe20000010000 */
[----:B------:R-:W-:Y:S02]  /*2130*/  SHF.L.U32 R4, R21, 0x2, RZ ;  /* 0x0000000215047819 */ /* 0x000fe400000006ff */
[----:B------:R-:W2:Y:S01]  /*2140*/  SHFL.BFLY PT, R7, R2, 0x2, 0x1f ;  /* 0x0c401f0002077f89 */ /* 0x000ea200000e0000 */
[----:B0-----:R-:W-:-:S03]  /*2150*/  FADD.FTZ R10, R8, R9 ;  /* 0x00000009080a7221 */ /* 0x001fc60000010000 */
[----:B------:R-:W0:Y:S01]  /*2160*/  SHFL.BFLY PT, R9, R6, 0x2, 0x1f ;  /* 0x0c401f0006097f89 */ /* 0x000e2200000e0000 */
[----:B-1----:R-:W-:Y:S01]  /*2170*/  FADD.FTZ R13, R12, R11 ;  /* 0x0000000b0c0d7221 */ /* 0x002fe20000010000 */
[----:B------:R-:W-:Y:S02]  /*2180*/  SHF.R.S32.HI R12, RZ, 0x1f, R4 ;  /* 0x0000001fff0c7819 */ /* 0x000fe40000011404 */
[----:B------:R-:W1:Y:S01]  /*2190*/  SHFL.BFLY PT, R11, R10, 0x2, 0x1f ;  /* 0x0c401f000a0b7f89 */ /* 0x000e6200000e0000 */
[----:B------:R-:W-:-:S03]  /*21a0*/  IADD3 R4, P0, R5, R4, RZ ;  /* 0x0000000405047210 */ /* 0x000fc60007f1e0ff */
[----:B------:R-:W4:Y:S01]  /*21b0*/  SHFL.BFLY PT, R8, R13, 0x2, 0x1f ;  /* 0x0c401f000d087f89 */ /* 0x000f2200000e0000 */
[----:B------:R-:W-:-:S03]  /*21c0*/  LEA.HI.X.SX32 R5, R5, R12, 0x1, P0 ;  /* 0x0000000c05057211 */ /* 0x000fc600000f0eff */
[----:B------:R-:W-:-:S04]  /*21d0*/  IMAD.WIDE.U32 R4, R16, UR6, R4 ;  /* 0x0000000610047c25 */ /* 0x000fc8000f8e0004 */
[----:B--2---:R-:W-:Y:S01]  /*21e0*/  FADD.FTZ R7, R2, R7 ;  /* 0x0000000702077221 */ /* 0x004fe20000010000 */
[----:B------:R-:W-:Y:S01]  /*21f0*/  IMAD R2, R16, UR12, RZ ;  /* 0x0000000c10027c24 */ /* 0x000fe2000f8e02ff */
[----:B------:R-:W-:Y:S01]  /*2200*/  LOP3.LUT R16, R20, 0xfffffff0, RZ, 0xc0, !PT ;  /* 0xfffffff014107812 */ /* 0x000fe200078ec0ff */
[----:B0-----:R-:W-:Y:S01]  /*2210*/  FADD.FTZ R6, R6, R9 ;  /* 0x0000000906067221 */ /* 0x001fe20000010000 */
[----:B------:R-:W-:Y:S01]  /*2220*/  IADD3 R9, R3, 0x3f, RZ ;  /* 0x0000003f03097810 */ /* 0x000fe20007ffe0ff */
[----:B------:R-:W-:Y:S01]  /*2230*/  IMAD R17, R17, UR6, R2 ;  /* 0x0000000611117c24 */ /* 0x000fe2000f8e0202 */
[----:B------:R-:W-:Y:S01]  /*2240*/  IADD3 R16, -R16, R21, RZ ;  /* 0x0000001510107210 */ /* 0x000fe20007ffe1ff */
[----:B-1----:R-:W-:Y:S01]  /*2250*/  FADD.FTZ R10, R10, R11 ;  /* 0x0000000b0a0a7221 */ /* 0x002fe20000010000 */
[----:B------:R-:W0:Y:S01]  /*2260*/  SHFL.BFLY PT, R2, R7, 0x1, 0x1f ;  /* 0x0c201f0007027f89 */ /* 0x000e2200000e0000 */
[--C-:B------:R-:W-:Y:S01]  /*2270*/  IMAD R14, R0, -0x40, R9.reuse ;  /* 0xffffffc0000e7824 */ /* 0x100fe200078e0209 */
[----:B------:R-:W-:Y:S01]  /*2280*/  ISETP.NE.AND P1, PT, R16, RZ, PT ;  /* 0x000000ff1000720c */ /* 0x000fe20003f25270 */
[----:B----4-:R-:W-:Y:S01]  /*2290*/  FADD.FTZ R12, R13, R8 ;  /* 0x000000080d0c7221 */ /* 0x010fe20000010000 */
[----:B------:R-:W1:Y:S01]  /*22a0*/  SHFL.BFLY PT, R11, R6, 0x1, 0x1f ;  /* 0x0c201f00060b7f89 */ /* 0x000e6200000e0000 */
[----:B------:R-:W-:-:S02]  /*22b0*/  SHF.R.S32.HI R8, RZ, 0x1f, R9 ;  /* 0x0000001fff087819 */ /* 0x000fc40000011409 */
[----:B------:R-:W-:Y:S01]  /*22c0*/  IADD3 R5, R5, R17, RZ ;  /* 0x0000001105057210 */ /* 0x000fe20007ffe0ff */
[----:B------:R-:W2:Y:S01]  /*22d0*/  SHFL.BFLY PT, R13, R10, 0x1, 0x1f ;  /* 0x0c201f000a0d7f89 */ /* 0x000ea200000e0000 */
[----:B------:R-:W-:-:S03]  /*22e0*/  LEA.HI R8, R8, R9, RZ, 0x6 ;  /* 0x0000000908087211 */ /* 0x000fc600078f30ff */
[----:B------:R-:W4:Y:S01]  /*22f0*/  SHFL.BFLY PT, R15, R12, 0x1, 0x1f ;  /* 0x0c201f000c0f7f89 */ /* 0x000f2200000e0000 */
[----:B------:R-:W-:-:S04]  /*2300*/  LOP3.LUT R8, R8, 0xffffffc0, RZ, 0xc0, !PT ;  /* 0xffffffc008087812 */ /* 0x000fc800078ec0ff */
[----:B------:R-:W-:Y:S01]  /*2310*/  IADD3 R8, R14, R8, -R9 ;  /* 0x000000080e087210 */ /* 0x000fe20007ffe809 */
[----:B---3--:R-:W-:-:S03]  /*2320*/  IMAD R14, R18, UR13, RZ ;  /* 0x0000000d120e7c24 */ /* 0x008fc6000f8e02ff */
[----:B------:R-:W-:Y:S01]  /*2330*/  ISETP.GE.AND P0, PT, R21, R8, PT ;  /* 0x000000081500720c */ /* 0x000fe20003f06270 */
[----:B------:R-:W-:Y:S02]  /*2340*/  IMAD R17, R19, UR7, R14 ;  /* 0x0000000713117c24 */ /* 0x000fe4000f8e020e */
[----:B------:R-:W-:Y:S01]  /*2350*/  IMAD.WIDE.U32 R8, R18, UR7, R4 ;  /* 0x0000000712087c25 */ /* 0x000fe2000f8e0004 */
[----:B------:R-:W-:-:S03]  /*2360*/  ISETP.GT.OR P0, PT, R21, 0x3f, P0 ;  /* 0x0000003f1500780c */ /* 0x000fc60000704670 */
[----:B0-----:R-:W-:Y:S01]  /*2370*/  FADD.FTZ R14, R7, R2 ;  /* 0x00000002070e7221 */ /* 0x001fe20000010000 */
[----:B-1----:R-:W-:Y:S01]  /*2380*/  FADD.FTZ R16, R6, R11 ;  /* 0x0000000b06107221 */ /* 0x002fe20000010000 */
[----:B------:R-:W-:Y:S02]  /*2390*/  IADD3 R17, R9, R17, RZ ;  /* 0x0000001109117210 */ /* 0x000fe40007ffe0ff */
[----:B------:R-:W-:Y:S01]  /*23a0*/  SHF.L.U32 R6, R0, 0x6, RZ ;  /* 0x0000000600067819 */ /* 0x000fe200000006ff */
[----:B--2---:R-:W-:Y:S01]  /*23b0*/  FADD.FTZ R18, R10, R13 ;  /* 0x0000000d0a127221 */ /* 0x004fe20000010000 */
[----:B----4-:R-:W-:Y:S01]  /*23c0*/  FADD.FTZ R15, R12, R15 ;  /* 0x0000000f0c0f7221 */ /* 0x010fe20000010000 */
[----:B------:R-:W-:Y:S06]  /*23d0*/  @P1 BRA `(.L_x_862) ;  /* 0x0000000000841947 */ /* 0x000fec0003800000 */
[----:B------:R-:W0:Y:S01]  /*23e0*/  LDC.64 R10, c[0x0][0x278] ;  /* 0x00009e00ff0a7b82 */ /* 0x000e220000000a00 */
[----:B------:R-:W-:Y:S01]  /*23f0*/  SHF.R.S32.HI R7, RZ, 0x1f, R6 ;  /* 0x0000001fff077819 */ /* 0x000fe20000011406 */
[----:B------:R-:W-:Y:S01]  /*2400*/  ULDC.64 UR8, c[0x0][0x260] ;  /* 0x0000980000087ab9 */ /* 0x000fe20000000a00 */
[----:B------:R-:W-:-:S05]  /*2410*/  SHF.R.S32.HI R19, RZ, 0x4, R20 ;  /* 0x00000004ff137819 */ /* 0x000fca0000011414 */
[----:B------:R-:W1:Y:S01]  /*2420*/  LDC.64 R12, c[0x0][0x280] ;  /* 0x0000a000ff0c7b82 */ /* 0x000e620000000a00 */
[C---:B0-----:R-:W-:Y:S02]  /*2430*/  IMAD R2, R10.reuse, UR12, RZ ;  /* 0x0000000c0a027c24 */ /* 0x041fe4000f8e02ff */
[----:B------:R-:W-:-:S04]  /*2440*/  IMAD.WIDE.U32 R4, R10, UR6, R6 ;  /* 0x000000060a047c25 */ /* 0x000fc8000f8e0006 */
[----:B------:R-:W-:Y:S02]  /*2450*/  IMAD R11, R11, UR6, R2 ;  /* 0x000000060b0b7c24 */ /* 0x000fe4000f8e0202 */
[----:B-1----:R-:W-:Y:S02]  /*2460*/  IMAD R2, R12, UR13, RZ ;  /* 0x0000000d0c027c24 */ /* 0x002fe4000f8e02ff */
[----:B------:R-:W-:Y:S01]  /*2470*/  IMAD R10, R0, -0x40, R3 ;  /* 0xffffffc0000a7824 */ /* 0x000fe200078e0203 */
[----:B------:R-:W-:Y:S01]  /*2480*/  IADD3 R5, R5, R11, RZ ;  /* 0x0000000b05057210 */ /* 0x000fe20007ffe0ff */
[----:B------:R-:W-:Y:S01]  /*2490*/  IMAD R11, R13, UR7, R2 ;  /* 0x000000070d0b7c24 */ /* 0x000fe2000f8e0202 */
[----:B------:R-:W-:Y:S02]  /*24a0*/  SHF.R.S32.HI R2, RZ, 0x1f, R19 ;  /* 0x0000001fff027819 */ /* 0x000fe40000011413 */
[----:B------:R-:W-:Y:S01]  /*24b0*/  ISETP.GE.AND P4, PT, R19, R10, PT ;  /* 0x0000000a1300720c */ /* 0x000fe20003f86270 */
[----:B------:R-:W-:-:S03]  /*24c0*/  IMAD.WIDE.U32 R4, R12, UR7, R4 ;  /* 0x000000070c047c25 */ /* 0x000fc6000f8e0004 */
[----:B------:R-:W-:-:S04]  /*24d0*/  IADD3 R3, P1, R19, R4, RZ ;  /* 0x0000000413037210 */ /* 0x000fc80007f3e0ff */
[----:B------:R-:W-:Y:S02]  /*24e0*/  IADD3.X R4, R2, R5, R11, P1, !PT ;  /* 0x0000000502047210 */ /* 0x000fe40000ffe40b */
[C---:B------:R-:W-:Y:S02]  /*24f0*/  IADD3 R5, R19.reuse, 0x30, RZ ;  /* 0x0000003013057810 */ /* 0x040fe40007ffe0ff */
[C---:B------:R-:W-:Y:S02]  /*2500*/  IADD3 R11, R19.reuse, 0x10, RZ ;  /* 0x00000010130b7810 */ /* 0x040fe40007ffe0ff */
[----:B------:R-:W-:Y:S02]  /*2510*/  IADD3 R19, R19, 0x20, RZ ;  /* 0x0000002013137810 */ /* 0x000fe40007ffe0ff */
[----:B------:R-:W-:Y:S02]  /*2520*/  LEA R2, P5, R3, UR8, 0x2 ;  /* 0x0000000803027c11 */ /* 0x000fe4000f8a10ff */
[----:B------:R-:W-:-:S02]  /*2530*/  ISETP.GE.AND P1, PT, R5, R10, PT ;  /* 0x0000000a0500720c */ /* 0x000fc40003f26270 */
[-C--:B------:R-:W-:Y:S02]  /*2540*/  ISETP.GE.AND P3, PT, R11, R10.reuse, PT ;  /* 0x0000000a0b00720c */ /* 0x080fe40003f66270 */
[----:B------:R-:W-:Y:S02]  /*2550*/  ISETP.GE.AND P2, PT, R19, R10, PT ;  /* 0x0000000a1300720c */ /* 0x000fe40003f46270 */
[----:B------:R-:W-:Y:S02]  /*2560*/  LEA.HI.X R3, R3, UR9, R4, 0x2, P5 ;  /* 0x0000000903037c11 */ /* 0x000fe4000a8f1404 */
[----:B------:R-:W-:Y:S02]  /*2570*/  FSEL R5, R14, RZ, !P4 ;  /* 0x000000ff0e057208 */ /* 0x000fe40006000000 */
[----:B------:R-:W-:Y:S02]  /*2580*/  FSEL R11, R16, RZ, !P3 ;  /* 0x000000ff100b7208 */ /* 0x000fe40005800000 */
[----:B------:R-:W-:Y:S01]  /*2590*/  FSEL R13, R18, RZ, !P2 ;  /* 0x000000ff120d7208 */ /* 0x000fe20005000000 */
[----:B------:R0:W-:Y:S01]  /*25a0*/  STG.E desc[UR4][R2.64], R5 ;  /* 0x0000000502007986 */ /* 0x0001e2000c101904 */
[----:B------:R-:W-:-:S03]  /*25b0*/  FSEL R15, R15, RZ, !P1 ;  /* 0x000000ff0f0f7208 */ /* 0x000fc60004800000 */
[----:B------:R0:W-:Y:S04]  /*25c0*/  STG.E desc[UR4][R2.64+0x40], R11 ;  /* 0x0000400b02007986 */ /* 0x0001e8000c101904 */
[----:B------:R0:W-:Y:S04]  /*25d0*/  STG.E desc[UR4][R2.64+0x80], R13 ;  /* 0x0000800d02007986 */ /* 0x0001e8000c101904 */
[----:B------:R0:W-:Y:S02]  /*25e0*/  STG.E desc[UR4][R2.64+0xc0], R15 ;  /* 0x0000c00f02007986 */ /* 0x0001e4000c101904 */
.L_x_862:
[----:B------:R-:W-:Y:S05]  /*25f0*/  BSYNC B0 ;  /* 0x0000000000007941 */ /* 0x000fea0003800000 */
.L_x_861:
[----:B------:R-:W-:Y:S04]  /*2600*/  BSSY B0, `(.L_x_863) ;  /* 0x0000016000007945 */ /* 0x000fe80003800000 */
[----:B------:R-:W-:Y:S05]  /*2610*/  @P0 BRA `(.L_x_864) ;  /* 0x0000000000500947 */ /* 0x000fea0003800000 */
[----:B0-----:R-:W0:Y:S01]  /*2620*/  LDC.64 R10, c[0x0][0x2a8] ;  /* 0x0000aa00ff0a7b82 */ /* 0x001e220000000a00 */
[----:B------:R-:W-:Y:S01]  /*2630*/  SHF.R.S32.HI R3, RZ, 0x1f, R21 ;  /* 0x0000001fff037819 */ /* 0x000fe20000011415 */
[----:B------:R-:W-:Y:S01]  /*2640*/  ULDC.64 UR8, c[0x0][0x2a0] ;  /* 0x0000a80000087ab9 */ /* 0x000fe20000000a00 */
[----:B------:R-:W-:-:S04]  /*2650*/  IADD3 R2, P0, R6, R21, RZ ;  /* 0x0000001506027210 */ /* 0x000fc80007f1e0ff */
[----:B------:R-:W-:Y:S01]  /*2660*/  LEA.HI.X.SX32 R3, R6, R3, 0x1, P0 ;  /* 0x0000000306037211 */ /* 0x000fe200000f0eff */
[----:B------:R-:W1:Y:S01]  /*2670*/  LDC.64 R12, c[0x0][0x2b0] ;  /* 0x0000ac00ff0c7b82 */ /* 0x000e620000000a00 */
[C---:B------:R-:W-:Y:S01]  /*2680*/  FMUL.FTZ R6, R78.reuse, 1.4426950216293334961 ;  /* 0x3fb8aa3b4e067820 */ /* 0x040fe20000410000 */
[----:B------:R-:W-:Y:S01]  /*2690*/  FSETP.NEU.FTZ.AND P0, PT, R78, -INF , PT ;  /* 0xff8000004e00780b */ /* 0x000fe20003f1d000 */
[C---:B0-----:R-:W-:Y:S02]  /*26a0*/  IMAD R4, R10.reuse, UR12, RZ ;  /* 0x0000000c0a047c24 */ /* 0x041fe4000f8e02ff */
[----:B------:R-:W-:-:S04]  /*26b0*/  IMAD.WIDE.U32 R2, R10, UR6, R2 ;  /* 0x000000060a027c25 */ /* 0x000fc8000f8e0002 */
[----:B------:R-:W-:Y:S02]  /*26c0*/  IMAD R5, R11, UR6, R4 ;  /* 0x000000060b057c24 */ /* 0x000fe4000f8e0204 */
[----:B-1----:R-:W-:-:S03]  /*26d0*/  IMAD R4, R12, UR13, RZ ;  /* 0x0000000d0c047c24 */ /* 0x002fc6000f8e02ff */
[----:B------:R-:W-:Y:S01]  /*26e0*/  IADD3 R3, R3, R5, RZ ;  /* 0x0000000503037210 */ /* 0x000fe20007ffe0ff */
[----:B------:R-:W-:Y:S02]  /*26f0*/  IMAD R5, R13, UR7, R4 ;  /* 0x000000070d057c24 */ /* 0x000fe4000f8e0204 */
[----:B------:R-:W-:-:S05]  /*2700*/  IMAD.WIDE.U32 R2, R12, UR7, R2 ;  /* 0x000000070c027c25 */ /* 0x000fca000f8e0002 */
[----:B------:R-:W-:Y:S02]  /*2710*/  IADD3 R3, R3, R5, RZ ;  /* 0x0000000503037210 */ /* 0x000fe40007ffe0ff */
[----:B------:R-:W-:-:S04]  /*2720*/  LEA R4, P1, R2, UR8, 0x2 ;  /* 0x0000000802047c11 */ /* 0x000fc8000f8210ff */
[----:B------:R-:W-:Y:S02]  /*2730*/  LEA.HI.X R5, R2, UR9, R3, 0x2, P1 ;  /* 0x0000000902057c11 */ /* 0x000fe400088f1403 */
[----:B------:R-:W-:-:S05]  /*2740*/  FSEL R3, R6, RZ, P0 ;  /* 0x000000ff06037208 */ /* 0x000fca0000000000 */
[----:B------:R1:W-:Y:S02]  /*2750*/  STG.E desc[UR4][R4.64], R3 ;  /* 0x0000000304007986 */ /* 0x0003e4000c101904 */
.L_x_864:
[----:B------:R-:W-:Y:S05]  /*2760*/  BSYNC B0 ;  /* 0x0000000000007941 */ /* 0x000fea0003800000 */
.L_x_863:
[----:B------:R-:W-:Y:S01]  /*2770*/  ULDC.64 UR10, c[0x0][0x2e8] ;  /* 0x0000ba00000a7ab9 */ /* 0x000fe20000000a00 */
[----:B------:R-:W-:Y:S01]  /*2780*/  ULDC.64 UR8, c[0x0][0x2b8] ;  /* 0x0000ae0000087ab9 */ /* 0x000fe20000000a00 */
[----:B------:R-:W-:Y:S02]  /*2790*/  ISETP.NE.U32.AND P0, PT, RZ, UR10, PT ;  /* 0x0000000aff007c0c */ /* 0x000fe4000bf05070 */
[C---:B0-----:R-:W-:Y:S02]  /*27a0*/  LEA R2, P1, R8.reuse, UR8, 0x2 ;  /* 0x0000000808027c11 */ /* 0x041fe4000f8210ff */
[----:B------:R-:W-:Y:S02]  /*27b0*/  ISETP.NE.AND.EX P0, PT, RZ, UR11, PT, P0 ;  /* 0x0000000bff007c0c */ /* 0x000fe4000bf05300 */
[----:B-1----:R-:W-:Y:S02]  /*27c0*/  LEA.HI.X R3, R8, UR9, R17, 0x2, P1 ;  /* 0x0000000908037c11 */ /* 0x002fe400088f1411 */
[----:B------:R-:W-:-:S03]  /*27d0*/  ISETP.NE.OR P0, PT, R21, RZ, !P0 ;  /* 0x000000ff1500720c */ /* 0x000fc60004705670 */
[----:B------:R0:W-:Y:S04]  /*27e0*/  STG.E.128 desc[UR4][R2.64], RZ ;  /* 0x000000ff02007986 */ /* 0x0001e8000c101d04 */
        /* <DEDUP_REMOVED lines=14> */
[----:B------:R0:W-:Y:S01]  /*28d0*/  STG.E.128 desc[UR4][R2.64+0xf000], RZ ;  /* 0x00f000ff02007986 */ /* 0x0001e2000c101d04 */
[----:B------:R-:W-:Y:S05]  /*28e0*/  @P0 EXIT ;  /* 0x000000000000094d */ /* 0x000fea0003800000 */
[----:B------:R-:W1:Y:S08]  /*28f0*/  LDC R5, c[0x0][0x2e0] ;  /* 0x0000b800ff057b82 */ /* 0x000e700000000800 */
[----:B------:R-:W2:Y:S08]  /*2900*/  LDC R7, c[0x0][0x220] ;  /* 0x00008800ff077b82 */ /* 0x000eb00000000800 */
[----:B0-----:R-:W0:Y:S01]  /*2910*/  LDC.64 R2, c[0x0][0x2e8] ;  /* 0x0000ba00ff027b82 */ /* 0x001e220000000a00 */
[----:B-1----:R-:W-:-:S04]  /*2920*/  IMAD R0, R0, R5, UR7 ;  /* 0x0000000700007e24 */ /* 0x002fc8000f8e0205 */
[----:B--2---:R-:W-:-:S04]  /*2930*/  IMAD R5, R0, R7, UR6 ;  /* 0x0000000600057e24 */ /* 0x004fc8000f8e0207 */
[----:B0-----:R-:W-:-:S05]  /*2940*/  IMAD.WIDE R2, R5, 0x4, R2 ;  /* 0x0000000405027825 */ /* 0x001fca00078e0202 */
[----:B------:R-:W-:Y:S01]  /*2950*/  STG.E desc[UR4][R2.64], RZ ;  /* 0x000000ff02007986 */ /* 0x000fe2000c101904 */
[----:B------:R-:W-:Y:S05]  /*2960*/  EXIT ;  /* 0x000000000000794d */ /* 0x000fea0003800000 */
.L_x_865:
        /* <DEDUP_REMOVED lines=9> */
.L_x_1155:


//--------------------- .text._ZN7cutlass13device_kernelIN5flash11enable_sm90INS1_16FlashAttnBwdSm90INS1_25CollectiveMainloopBwdSm90ILi2ELi1ELi1EN4cute5tupleIJNS5_1CILi1EEES8_S8_EEENS6_IJNS7_ILi64EEENS7_ILi80EEENS7_ILi256EEEEEENS_6half_tEfNS_4arch4Sm90ELb1ELb0ELb0ELb1ELb0ELb0ELb1ELb1ELi2ELi1ELi1ELi1ELb0EEENS1_21CollectiveEpilogueBwdISD_SE_SG_Li256ELb1ELb1ELi2EEENS1_25SingleTileBwdLPTSchedulerILb1ELi80ELb0EEEEEEEEEvNT_6ParamsE --------------------------
	.section	.text._ZN7cutlass13device_kernelIN5flash11enable_sm90INS1_16FlashAttnBwdSm90INS1_25CollectiveMainloopBwdSm90ILi2ELi1ELi1EN4cute5tupleIJNS5_1CILi1EEES8_S8_EEENS6_IJNS7_ILi64EEENS7_ILi80EEENS7_ILi256EEEEEENS_6half_tEfNS_4arch4Sm90ELb1ELb0ELb0ELb1ELb0ELb0ELb1ELb1ELi2ELi1ELi1ELi1ELb0EEENS1_21CollectiveEpilogueBwdISD_SE_SG_Li256ELb1ELb1ELi2EEENS1_25SingleTileBwdLPTSchedulerILb1ELi80ELb0EEEEEEEEEvNT_6ParamsE,"ax",@progbits
	.align	128
.text._ZN7cutlass13device_kernelIN5flash11enable_sm90INS1_16FlashAttnBwdSm90INS1_25CollectiveMainloopBwdSm90ILi2ELi1ELi1EN4cute5tupleIJNS5_1CILi1EEES8_S8_EEENS6_IJNS7_ILi64EEENS7_ILi80EEENS7_ILi256EEEEEENS_6half_tEfNS_4arch4Sm90ELb1ELb0ELb0ELb1ELb0ELb0ELb1ELb1ELi2ELi1ELi1ELi1ELb0EEENS1_21CollectiveEpilogueBwdISD_SE_SG_Li256ELb1ELb1ELi2EEENS1_25SingleTileBwdLPTSchedulerILb1ELi80ELb0EEEEEEEEEvNT_6ParamsE:
        .type           _ZN7cutlass13device_kernelIN5flash11enable_sm90INS1_16FlashAttnBwdSm90INS1_25CollectiveMainloopBwdSm90ILi2ELi1ELi1EN4cute5tupleIJNS5_1CILi1EEES8_S8_EEENS6_IJNS7_ILi64EEENS7_ILi80EEENS7_ILi256EEEEEENS_6half_tEfNS_4arch4Sm90ELb1ELb0ELb0ELb1ELb0ELb0ELb1ELb1ELi2ELi1ELi1ELi1ELb0EEENS1_21CollectiveEpilogueBwdISD_SE_SG_Li256ELb1ELb1ELi2EEENS1_25SingleTileBwdLPTSchedulerILb1ELi80ELb0EEEEEEEEEvNT_6ParamsE,@function
        .size           _ZN7cutlass13device_kernelIN5flash11enable_sm90INS1_16FlashAttnBwdSm90INS1_25CollectiveMainloopBwdSm90ILi2ELi1ELi1EN4cute5tupleIJNS5_1CILi1EEES8_S8_EEENS6_IJNS7_ILi64EEENS7_ILi80EEENS7_ILi256EEEEEENS_6half_tEfNS_4arch4Sm90ELb1ELb0ELb0ELb1ELb0ELb0ELb1ELb1ELi2ELi1ELi1ELi1ELb0EEENS1_21CollectiveEpilogueBwdISD_SE_SG_Li256ELb1ELb1ELi2EEENS1_25SingleTileBwdLPTSchedulerILb1ELi80ELb0EEEEEEEEEvNT_6ParamsE,(.L_x_1156 - _ZN7cutlass13device_kernelIN5flash11enable_sm90INS1_16FlashAttnBwdSm90INS1_25CollectiveMainloopBwdSm90ILi2ELi1ELi1EN4cute5tupleIJNS5_1CILi1EEES8_S8_EEENS6_IJNS7_ILi64EEENS7_ILi80EEENS7_ILi256EEEEEENS_6half_tEfNS_4arch4Sm90ELb1ELb0ELb0ELb1ELb0ELb0ELb1ELb1ELi2ELi1ELi1ELi1ELb0EEENS1_21CollectiveEpilogueBwdISD_SE_SG_Li256ELb1ELb1ELi2EEENS1_25SingleTileBwdLPTSchedulerILb1ELi80ELb0EEEEEEEEEvNT_6ParamsE)
        .other          _ZN7cutlass13device_kernelIN5flash11enable_sm90INS1_16FlashAttnBwdSm90INS1_25CollectiveMainloopBwdSm90ILi2ELi1ELi1EN4cute5tupleIJNS5_1CILi1EEES8_S8_EEENS6_IJNS7_ILi64EEENS7_ILi80EEENS7_ILi256EEEEEENS_6half_tEfNS_4arch4Sm90ELb1ELb0ELb0ELb1ELb0ELb0ELb1ELb1ELi2ELi1ELi1ELi1ELb0EEENS1_21CollectiveEpilogueBwdISD_SE_SG_Li256ELb1ELb1ELi2EEENS1_25SingleTileBwdLPTSchedulerILb1ELi80ELb0EEEEEEEEEvNT_6ParamsE,@"STO_CUDA_ENTRY STV_DEFAULT"
_ZN7cutlass13device_kernelIN5flash11enable_sm90INS1_16FlashAttnBwdSm90INS1_25CollectiveMainloopBwdSm90ILi2ELi1ELi1EN4cute5tupleIJNS5_1CILi1EEES8_S8_EEENS6_IJNS7_ILi64EEENS7_ILi80EEENS7_ILi256EEEEEENS_6half_tEfNS_4arch4Sm90ELb1ELb0ELb0ELb1ELb0ELb0ELb1ELb1ELi2ELi1ELi1ELi1ELb0EEENS1_21CollectiveEpilogueBwdISD_SE_SG_Li256ELb1ELb1ELi2EEENS1_25SingleTileBwdLPTSchedulerILb1ELi80ELb0EEEEEEEEEvNT_6ParamsE:
        /* <DEDUP_REMOVED lines=24> */
.L_x_867:
[----:B------:R-:W-:Y:S05]  /*0180*/  BSYNC B0 ;  /* 0x0000000000007941 */ /* 0x000fea0003800000 */
.L_x_866:
        /* <DEDUP_REMOVED lines=19> */
[----:B------:R0:W-:Y:S01]  /*02c0*/  STL [R1+0x8], R2 ;  /* 0x0000080201007387 */ /* 0x0001e20000100800 */
        /* <DEDUP_REMOVED lines=19> */
.L_x_868:
        /* <DEDUP_REMOVED lines=20> */
.L_x_869:
[----:B------:R-:W-:Y:S01]  /*0540*/  PLOP3.LUT P0, PT, PT, PT, UP0, 0x80, 0x0 ;  /* 0x000000000000781c */ /* 0x000fe20003f0f008 */
[----:B------:R-:W-:Y:S01]  /*0550*/  NOP ;  /* 0x0000000000007918 */ /* 0x000fe20000000000 */
[----:B------:R-:W-:Y:S01]  /*0560*/  BSSY B0, `(.L_x_870) ;  /* 0x0000efd000007945 */ /* 0x000fe20003800000 */
[----:B------:R-:W-:Y:S01]  /*0570*/  LOP3.LUT R11, R21, 0x7f, RZ, 0xc0, !PT ;  /* 0x0000007f150b7812 */ /* 0x000fe200078ec0ff */
[----:B01234-:R-:W-:Y:S09]  /*0580*/  BAR.SYNC.DEFER_BLOCKING 0x0 ;  /* 0x0000000000007b1d */ /* 0x01fff20000010000 */
[----:B------:R-:W-:Y:S05]  /*0590*/  @!P0 BRA `(.L_x_871) ;  /* 0x000000c8009c8947 */ /* 0x000fea0003800000 */
.L_x_872:
[----:B------:R-:W-:-:S08]  /*05a0*/  NOP ;  /* 0x0000000000007918 */ /* 0x000fd00000000000 */
[----:B------:R-:W0:Y:S02]  /*05b0*/  USETMAXREG.TRY_ALLOC.CTAPOOL UP0, 0xf0 ;  /* 0x000000f0000079c8 */ /* 0x000e240008000600 */
[----:B0-----:R-:W-:-:S13]  /*05c0*/  PLOP3.LUT P0, PT, PT, PT, UP0, 0x80, 0x0 ;  /* 0x000000000000781c */ /* 0x001fda0003f0f008 */
[----:B------:R-:W-:Y:S05]  /*05d0*/  @!P0 BRA `(.L_x_872) ;  /* 0xfffffffc00f08947 */ /* 0x000fea000383ffff */
[----:B------:R-:W0:Y:S01]  /*05e0*/  S2UR UR7, SR_CTAID.X ;  /* 0x00000000000779c3 */ /* 0x000e220000002500 */
[----:B------:R-:W-:Y:S02]  /*05f0*/  ULDC UR8, c[0x0][0x8d0] ;  /* 0x0002340000087ab9 */ /* 0x000fe40000000800 */
[----:B------:R-:W-:-:S05]  /*0600*/  UISETP.NE.AND UP0, UPT, UR8, 0x1, UPT ;  /* 0x000000010800788c */ /* 0x000fca000bf05270 */
[----:B------:R-:W1:Y:S06]  /*0610*/  LDC R0, c[0x0][0x8e8] ;  /* 0x00023a00ff007b82 */ /* 0x000e6c0000000800 */
[----:B------:R-:W-:Y:S01]  /*0620*/  @UP0 ULDC UR4, c[0x0][0x8d4] ;  /* 0x0002350000040ab9 */ /* 0x000fe20000000800 */
[----:B------:R-:W-:Y:S01]  /*0630*/  @UP0 ULDC UR9, c[0x0][0x8d8] ;  /* 0x0002360000090ab9 */ /* 0x000fe20000000800 */
[----:B0-----:R-:W-:Y:S02]  /*0640*/  UIMAD.WIDE.U32 UR4, UR7, UR4, URZ ;  /* 0x00000004070472a5 */ /* 0x001fe4000f8e003f */
[----:B------:R-:W-:-:S02]  /*0650*/  UMOV UR6, UR7 ;  /* 0x0000000700067c82 */ /* 0x000fc40008000000 */
[----:B------:R-:W-:-:S04]  /*0660*/  @UP0 USHF.R.U32.HI UR6, URZ, UR9, UR5 ;  /* 0x000000093f060299 */ /* 0x000fc80008011605 */
[----:B------:R-:W-:Y:S02]  /*0670*/  UIADD3 UR4, -UR6, URZ, URZ ;  /* 0x0000003f06047290 */ /* 0x000fe4000fffe13f */
[----:B-1----:R-:W-:Y:S02]  /*0680*/  ISETP.LE.AND P0, PT, R0, UR6, PT ;  /* 0x0000000600007c0c */ /* 0x002fe4000bf03270 */
        /* <DEDUP_REMOVED lines=9> */
[----:B------:R-:W-:-:S04]  /*0720*/  IMAD.U32 R2, RZ, RZ, UR11 ;  /* 0x0000000bff027e24 */ /* 0x000fc8000f8e00ff */
[----:B------:R-:W-:Y:S01]  /*0730*/  IMAD.U32 R0, RZ, RZ, UR4 ;  /* 0x00000004ff007e24 */ /* 0x000fe2000f8e00ff */
[----:B------:R0:W-:Y:S01]  /*0740*/  STL [R1], R2 ;  /* 0x0000000201007387 */ /* 0x0001e20000100800 */
[----:B------:R-:W-:Y:S05]  /*0750*/  BRA `(.L_x_874) ;  /* 0x0000000000287947 */ /* 0x000fea0003800000 */
.L_x_873:
        /* <DEDUP_REMOVED lines=9> */
[----:B------:R1:W-:Y:S06]  /*07f0*/  STL [R1], R2 ;  /* 0x0000000201007387 */ /* 0x0003ec0000100800 */
.L_x_874:
[----:B------:R-:W2:Y:S01]  /*0800*/  LDC R237, c[0x0][0x8b8] ;  /* 0x00022e00ffed7b82 */ /* 0x000ea20000000800 */
[----:B------:R-:W-:Y:S01]  /*0810*/  IADD3 R0, -R0, UR10, RZ ;  /* 0x0000000a00007c10 */ /* 0x000fe2000fffe1ff */
[----:B------:R-:W-:Y:S02]  /*0820*/  ULDC.64 UR4, c[0x0][0x8f8] ;  /* 0x00023e0000047ab9 */ /* 0x000fe40000000a00 */
[----:B------:R-:W-:-:S04]  /*0830*/  ISETP.NE.U32.AND P0, PT, RZ, UR4, PT ;  /* 0x00000004ff007c0c */ /* 0x000fc8000bf05070 */
[----:B------:R-:W3:Y:S01]  /*0840*/  LDC R5, c[0x0][0x8c4] ;  /* 0x00023100ff057b82 */ /* 0x000ee20000000800 */
[----:B------:R-:W-:Y:S02]  /*0850*/  ISETP.NE.AND.EX P0, PT, RZ, UR5, PT, P0 ;  /* 0x00000005ff007c0c */ /* 0x000fe4000bf05300 */
[----:B--2---:R-:W-:Y:S01]  /*0860*/  ISETP.NE.AND P1, PT, R237, 0x1, PT ;  /* 0x00000001ed00780c */ /* 0x004fe20003f25270 */
[----:B---3--:R-:W-:-:S04]  /*0870*/  IMAD R5, R5, UR6, R0 ;  /* 0x0000000605057c24 */ /* 0x008fc8000f8e0200 */
[----:B------:R-:W-:-:S08]  /*0880*/  IMAD.MOV.U32 R231, RZ, RZ, R5 ;  /* 0x000000ffffe77224 */ /* 0x000fd000078e0005 */
[----:B01----:R-:W0:Y:S08]  /*0890*/  @P1 LDC R2, c[0x0][0x8bc] ;  /* 0x00022f00ff021b82 */ /* 0x003e300000000800 */
[----:B------:R-:W1:Y:S01]  /*08a0*/  @P1 LDC R3, c[0x0][0x8c0] ;  /* 0x00023000ff031b82 */ /* 0x000e620000000800 */
[----:B0-----:R-:W-:-:S05]  /*08b0*/  @P1 IMAD.HI.U32 R0, R5, R2, RZ ;  /* 0x0000000205001227 */ /* 0x001fca00078e00ff */
[----:B-1----:R-:W-:-:S05]  /*08c0*/  @P1 SHF.R.U32.HI R231, RZ, R3, R0 ;  /* 0x00000003ffe71219 */ /* 0x002fca0000011600 */
[----:B------:R-:W-:-:S04]  /*08d0*/  IMAD.MOV R0, RZ, RZ, -R231 ;  /* 0x000000ffff007224 */ /* 0x000fc800078e0ae7 */
[----:B------:R-:W-:Y:S01]  /*08e0*/  IMAD R237, R237, R0, R5 ;  /* 0x00000000eded7224 */ /* 0x000fe200078e0205 */
[----:B------:R-:W-:Y:S06]  /*08f0*/  @!P0 BRA `(.L_x_875) ;  /* 0x0000000000148947 */ /* 0x000fec0003800000 */
[----:B------:R-:W0:Y:S01]  /*0900*/  LDC.64 R2, c[0x0][0x8f8] ;  /* 0x00023e00ff027b82 */ /* 0x000e220000000a00 */
[----:B------:R-:W-:Y:S01]  /*0910*/  ULDC.64 UR4, c[0x0][0x208] ;  /* 0x0000820000047ab9 */ /* 0x000fe20000000a00 */
[----:B0-----:R-:W-:-:S05]  /*0920*/  IMAD.WIDE R2, R231, 0x4, R2 ;  /* 0x00000004e7027825 */ /* 0x001fca00078e0202 */
[----:B------:R1:W5:Y:S01]  /*0930*/  LDG.E R0, desc[UR4][R2.64] ;  /* 0x0000000402007981 */ /* 0x000362000c1e1900 */
[----:B------:R-:W-:Y:S05]  /*0940*/  BRA `(.L_x_876) ;  /* 0x0000000000307947 */ /* 0x000fea0003800000 */
.L_x_875:
        /* <DEDUP_REMOVED lines=11> */
.L_x_877:
[----:B------:R-:W0:Y:S02]  /*0a00*/  LDC R0, c[0x0][0x8ec] ;  /* 0x00023b00ff007b82 */ /* 0x000e240000000800 */
.L_x_876:
[----:B------:R-:W2:Y:S01]  /*0a10*/  LDL R8, [R1] ;  /* 0x0000000001087983 */ /* 0x000ea20000100800 */
[----:B0----5:R-:W-:-:S04]  /*0a20*/  VIADD R0, R0, 0x4f ;  /* 0x0000004f00007836 */ /* 0x021fc80000000000 */
[----:B------:R-:W-:-:S05]  /*0a30*/  IMAD.HI R0, R0, 0x66666667, RZ ;  /* 0x6666666700007827 */ /* 0x000fca00078e02ff */
[----:B-1----:R-:W-:-:S04]  /*0a40*/  SHF.R.U32.HI R3, RZ, 0x1f, R0 ;  /* 0x0000001fff037819 */ /* 0x002fc80000011600 */
[----:B------:R-:W-:Y:S02]  /*0a50*/  LEA.HI.SX32 R3, R0, R3, 0x1b ;  /* 0x0000000300037211 */ /* 0x000fe400078fdaff */
[----:B--2---:R-:W-:-:S13]  /*0a60*/  R2UR UR4, R8 ;  /* 0x00000000080472ca */ /* 0x004fda00000e0000 */
[----:B------:R-:W-:-:S04]  /*0a70*/  ISETP.LE.AND P0, PT, R3, UR4, PT ;  /* 0x0000000403007c0c */ /* 0x000fc8000bf03270 */
        /* <DEDUP_REMOVED lines=12> */
[----:B------:R-:W0:Y:S06]  /*0b40*/  @P0 LDC.64 R4, c[0x0][0x780] ;  /* 0x0001e000ff040b82 */ /* 0x000e2c0000000a00 */
[----:B------:R-:W2:Y:S01]  /*0b50*/  @P1 LDG.E R0, desc[UR4][R6.64] ;  /* 0x0000000406001981 */ /* 0x000ea2000c1e1900 */
[----:B0-----:R-:W-:-:S06]  /*0b60*/  @P0 IMAD.WIDE R2, R231, 0x4, R4 ;  /* 0x00000004e7020825 */ /* 0x001fcc00078e0204 */
[----:B------:R-:W3:Y:S01]  /*0b70*/  @P0 LDG.E R2, desc[UR4][R2.64] ;  /* 0x0000000402020981 */ /* 0x000ee2000c1e1900 */
[----:B------:R-:W-:Y:S02]  /*0b80*/  ULDC.64 UR4, c[0x0][0x788] ;  /* 0x0001e20000047ab9 */ /* 0x000fe40000000a00 */
[----:B------:R-:W-:Y:S01]  /*0b90*/  ISETP.NE.U32.AND P2, PT, RZ, UR4, PT ;  /* 0x00000004ff007c0c */ /* 0x000fe2000bf45070 */
[----:B------:R-:W-:-:S03]  /*0ba0*/  ULDC UR4, c[0x0][0x280] ;  /* 0x0000a00000047ab9 */ /* 0x000fc60000000800 */
[----:B------:R-:W-:Y:S01]  /*0bb0*/  ISETP.NE.AND.EX P2, PT, RZ, UR5, PT, P2 ;  /* 0x00000005ff007c0c */ /* 0x000fe2000bf45320 */
[----:B--2---:R-:W-:-:S05]  /*0bc0*/  @P1 IMAD R0, R231, 0x40, R0 ;  /* 0x00000040e7001824 */ /* 0x004fca00078e0200 */
[----:B------:R-:W-:-:S04]  /*0bd0*/  @P1 SHF.R.S32.HI R5, RZ, 0x1f, R0 ;  /* 0x0000001fff051819 */ /* 0x000fc80000011400 */
[----:B------:R-:W-:Y:S01]  /*0be0*/  @P1 LEA.HI R5, R5, R0, RZ, 0x6 ;  /* 0x0000000005051211 */ /* 0x000fe200078f30ff */
[----:B------:R-:W-:-:S04]  /*0bf0*/  IMAD.MOV.U32 R0, RZ, RZ, RZ ;  /* 0x000000ffff007224 */ /* 0x000fc800078e00ff */
[----:B------:R-:W-:Y:S01]  /*0c00*/  @P1 IMAD.SHL.U32 R5, R5, 0x100, RZ ;  /* 0x0000010005051824 */ /* 0x000fe200078e00ff */
[----:B---3--:R-:W-:Y:S01]  /*0c10*/  @P0 R2UR UR4, R2 ;  /* 0x00000000020402ca */ /* 0x008fe200000e0000 */
[----:B------:R-:W-:-:S14]  /*0c20*/  @P0 BRA `(.L_x_879) ;  /* 0x00000000001c0947 */ /* 0x000fdc0003800000 */
[----:B------:R-:W-:Y:S05]  /*0c30*/  @!P1 BRA `(.L_x_879) ;  /* 0x0000000000189947 */ /* 0x000fea0003800000 */
[----:B------:R-:W-:Y:S02]  /*0c40*/  ULDC.64 UR4, c[0x0][0x208] ;  /* 0x0000820000047ab9 */ /* 0x000fe40000000a00 */
[----:B------:R-:W2:Y:S04]  /*0c50*/  LDG.E R3, desc[UR4][R6.64] ;  /* 0x0000000406037981 */ /* 0x000ea8000c1e1900 */
[----:B------:R-:W3:Y:S01]  /*0c60*/  LDG.E R2, desc[UR4][R6.64+0x4] ;  /* 0x0000040406027981 */ /* 0x000ee2000c1e1900 */
[----:B--2---:R-:W-:Y:S02]  /*0c70*/  R2UR UR5, R3 ;  /* 0x00000000030572ca */ /* 0x004fe400000e0000 */
[----:B---3--:R-:W-:-:S13]  /*0c80*/  R2UR UR4, R2 ;  /* 0x00000000020472ca */ /* 0x008fda00000e0000 */
[----:B------:R-:W-:-:S12]  /*0c90*/  UIADD3 UR4, -UR5, UR4, URZ ;  /* 0x0000000405047290 */ /* 0x000fd8000fffe13f */
.L_x_879:
[----:B------:R-:W-:Y:S01]  /*0ca0*/  SHF.R.S32.HI R2, RZ, 0x1f, R237 ;  /* 0x0000001fff027819 */ /* 0x000fe200000114ed */
[----:B------:R-:W-:Y:S01]  /*0cb0*/  ULDC UR5, c[0x0][0x290] ;  /* 0x0000a40000057ab9 */ /* 0x000fe20000000800 */
[----:B------:R-:W-:-:S03]  /*0cc0*/  @P1 LOP3.LUT R0, R5, 0xffffc000, RZ, 0xc0, !PT ;  /* 0xffffc00005001812 */ /* 0x000fc600078ec0ff */
[----:B------:R0:W-:Y:S01]  /*0cd0*/  STL [R1+0x4], R2 ;  /* 0x0000040201007387 */ /* 0x0001e20000100800 */
[----:B------:R-:W-:Y:S05]  /*0ce0*/  @!P2 BRA `(.L_x_880) ;  /* 0x000000000018a947 */ /* 0x000fea0003800000 */
[----:B0-----:R-:W0:Y:S01]  /*0cf0*/  LDC.64 R2, c[0x0][0x788] ;  /* 0x0001e200ff027b82 */ /* 0x001e220000000a00 */
[----:B------:R-:W-:Y:S01]  /*0d00*/  ULDC.64 UR6, c[0x0][0x208] ;  /* 0x0000820000067ab9 */ /* 0x000fe20000000a00 */
[----:B0-----:R-:W-:-:S06]  /*0d10*/  IMAD.WIDE R2, R231, 0x4, R2 ;  /* 0x00000004e7027825 */ /* 0x001fcc00078e0202 */
[----:B------:R-:W2:Y:S02]  /*0d20*/  LDG.E R2, desc[UR6][R2.64] ;  /* 0x0000000602027981 */ /* 0x000ea4000c1e1900 */
[----:B--2---:R-:W-:Y:S01]  /*0d30*/  R2UR UR5, R2 ;  /* 0x00000000020572ca */ /* 0x004fe200000e0000 */
[----:B------:R-:W-:-:S14]  /*0d40*/  BRA `(.L_x_881) ;  /* 0x0000000000307947 */ /* 0x000fdc0003800000 */
.L_x_880:
[----:B------:R-:W-:Y:S02]  /*0d50*/  ULDC.64 UR6, c[0x0][0x778] ;  /* 0x0001de0000067ab9 */ /* 0x000fe40000000a00 */
[----:B------:R-:W-:-:S04]  /*0d60*/  ISETP.NE.U32.AND P0, PT, RZ, UR6, PT ;  /* 0x00000006ff007c0c */ /* 0x000fc8000bf05070 */
[----:B------:R-:W-:-:S13]  /*0d70*/  ISETP.NE.AND.EX P0, PT, RZ, UR7, PT, P0 ;  /* 0x00000007ff007c0c */ /* 0x000fda000bf05300 */
[----:B------:R-:W-:Y:S05]  /*0d80*/  @!P0 BRA `(.L_x_881) ;  /* 0x0000000000208947 */ /* 0x000fea0003800000 */
[----:B0-----:R-:W0:Y:S01]  /*0d90*/  LDC.64 R2, c[0x0][0x778] ;  /* 0x0001de00ff027b82 */ /* 0x001e220000000a00 */
[----:B------:R-:W-:Y:S01]  /*0da0*/  ULDC.64 UR6, c[0x0][0x208] ;  /* 0x0000820000067ab9 */ /* 0x000fe20000000a00 */
[----:B0-----:R-:W-:-:S05]  /*0db0*/  IMAD.WIDE R2, R231, 0x4, R2 ;  /* 0x00000004e7027825 */ /* 0x001fca00078e0202 */
[----:B------:R-:W2:Y:S04]  /*0dc0*/  LDG.E R5, desc[UR6][R2.64] ;  /* 0x0000000602057981 */ /* 0x000ea8000c1e1900 */
[----:B------:R-:W3:Y:S01]  /*0dd0*/  LDG.E R4, desc[UR6][R2.64+0x4] ;  /* 0x0000040602047981 */ /* 0x000ee2000c1e1900 */
[----:B--2---:R-:W-:Y:S02]  /*0de0*/  R2UR UR5, R5 ;  /* 0x00000000050572ca */ /* 0x004fe400000e0000 */
[----:B---3--:R-:W-:-:S13]  /*0df0*/  R2UR UR6, R4 ;  /* 0x00000000040672ca */ /* 0x008fda00000e0000 */
[----:B------:R-:W-:-:S12]  /*0e00*/  UIADD3 UR5, -UR5, UR6, URZ ;  /* 0x0000000605057290 */ /* 0x000fd8000fffe13f */
.L_x_881:
[----:B------:R-:W-:Y:S01]  /*0e10*/  R2UR UR9, R8 ;  /* 0x00000000080972ca */ /* 0x000fe200000e0000 */
[----:B------:R-:W-:Y:S01]  /*0e20*/  UIADD3 UR7, -UR5, UR4, URZ ;  /* 0x0000000405077290 */ /* 0x000fe2000fffe13f */
[----:B------:R-:W-:Y:S01]  /*0e30*/  PLOP3.LUT P0, PT, PT, PT, PT, 0x80, 0x0 ;  /* 0x000000000000781c */ /* 0x000fe20003f0f070 */
[----:B------:R-:W-:Y:S01]  /*0e40*/  ULDC UR8, c[0x0][0x74c] ;  /* 0x0001d30000087ab9 */ /* 0x000fe20000000800 */
[----:B------:R-:W-:Y:S01]  /*0e50*/  UIADD3 UR6, UR4, 0x3f, URZ ;  /* 0x0000003f04067890 */ /* 0x000fe2000fffe03f */
        /* <DEDUP_REMOVED lines=8> */
[----:B------:R-:W-:Y:S01]  /*0ee0*/  UIMAD UR7, UR9, 0x50, UR7 ;  /* 0x00000050090778a4 */ /* 0x000fe2000f8e0207 */
[----:B------:R-:W-:Y:S02]  /*0ef0*/  CS2R R126, SRZ ;  /* 0x00000000007e7805 */ /* 0x000fe4000001ff00 */
[----:B------:R-:W-:-:S02]  /*0f00*/  CS2R R124, SRZ ;  /* 0x00000000007c7805 */ /* 0x000fc4000001ff00 */
[----:B------:R-:W-:Y:S01]  /*0f10*/  CS2R R122, SRZ ;  /* 0x00000000007a7805 */ /* 0x000fe2000001ff00 */
[----:B------:R-:W-:Y:S01]  /*0f20*/  UIADD3 UR7, UR7, -UR8, URZ ;  /* 0x8000000807077290 */ /* 0x000fe2000fffe03f */
[----:B------:R-:W-:Y:S02]  /*0f30*/  CS2R R120, SRZ ;  /* 0x0000000000787805 */ /* 0x000fe4000001ff00 */
[----:B------:R-:W-:Y:S02]  /*0f40*/  CS2R R86, SRZ ;  /* 0x0000000000567805 */ /* 0x000fe4000001ff00 */
[----:B------:R-:W-:Y:S01]  /*0f50*/  CS2R R84, SRZ ;  /* 0x0000000000547805 */ /* 0x000fe2000001ff00 */
[----:B------:R-:W-:Y:S01]  /*0f60*/  USHF.R.S32.HI UR8, URZ, 0x1f, UR7 ;  /* 0x0000001f3f087899 */ /* 0x000fe20008011407 */
[----:B------:R-:W-:Y:S02]  /*0f70*/  CS2R R82, SRZ ;  /* 0x0000000000527805 */ /* 0x000fe4000001ff00 */
[----:B------:R-:W-:-:S02]  /*0f80*/  CS2R R80, SRZ ;  /* 0x0000000000507805 */ /* 0x000fc4000001ff00 */
[----:B------:R-:W-:Y:S01]  /*0f90*/  CS2R R118, SRZ ;  /* 0x0000000000767805 */ /* 0x000fe2000001ff00 */
[----:B------:R-:W-:Y:S01]  /*0fa0*/  ULEA.HI UR8, UR8, UR7, URZ, 0x6 ;  /* 0x0000000708087291 */ /* 0x000fe2000f8f303f */
[----:B------:R-:W-:Y:S01]  /*0fb0*/  CS2R R116, SRZ ;  /* 0x0000000000747805 */ /* 0x000fe2000001ff00 */
[----:B------:R-:W-:Y:S01]  /*0fc0*/  USHF.R.S32.HI UR7, URZ, 0x1f, UR6 ;  /* 0x0000001f3f077899 */ /* 0x000fe20008011406 */
[----:B------:R-:W-:Y:S01]  /*0fd0*/  CS2R R114, SRZ ;  /* 0x0000000000727805 */ /* 0x000fe2000001ff00 */
[----:B------:R-:W-:Y:S01]  /*0fe0*/  USHF.R.S32.HI UR8, URZ, 0x6, UR8 ;  /* 0x000000063f087899 */ /* 0x000fe20008011408 */
[----:B------:R-:W-:Y:S01]  /*0ff0*/  CS2R R112, SRZ ;  /* 0x0000000000707805 */ /* 0x000fe2000001ff00 */
[----:B------:R-:W-:Y:S01]  /*1000*/  ULEA.HI UR7, UR7, UR6, URZ, 0x6 ;  /* 0x0000000607077291 */ /* 0x000fe2000f8f303f */
[----:B------:R-:W-:Y:S01]  /*1010*/  CS2R R78, SRZ ;  /* 0x00000000004e7805 */ /* 0x000fe2000001ff00 */
[----:B------:R-:W-:Y:S01]  /*1020*/  UISETP.LT.AND UP0, UPT, URZ, UR8, UPT ;  /* 0x000000083f00728c */ /* 0x000fe2000bf01270 */
[----:B------:R-:W-:Y:S01]  /*1030*/  CS2R R76, SRZ ;  /* 0x00000000004c7805 */ /* 0x000fe2000001ff00 */
[----:B------:R-:W-:Y:S01]  /*1040*/  USHF.R.S32.HI UR61, URZ, 0x6, UR7 ;  /* 0x000000063f3d7899 */ /* 0x000fe20008011407 */
[----:B------:R-:W-:Y:S01]  /*1050*/  CS2R R74, SRZ ;  /* 0x00000000004a7805 */ /* 0x000fe2000001ff00 */
[----:B------:R-:W-:Y:S01]  /*1060*/  USEL UR60, URZ, UR8, !UP0 ;  /* 0x000000083f3c7287 */ /* 0x000fe2000c000000 */
[----:B------:R-:W-:-:S02]  /*1070*/  CS2R R72, SRZ ;  /* 0x0000000000487805 */ /* 0x000fc4000001ff00 */
[----:B------:R-:W-:Y:S02]  /*1080*/  CS2R R110, SRZ ;  /* 0x00000000006e7805 */ /* 0x000fe4000001ff00 */
[----:B------:R-:W-:Y:S01]  /*1090*/  CS2R R108, SRZ ;  /* 0x00000000006c7805 */ /* 0x000fe2000001ff00 */
[----:B------:R-:W-:Y:S01]  /*10a0*/  UISETP.GT.AND UP0, UPT, UR61, UR60, UPT ;  /* 0x0000003c3d00728c */ /* 0x000fe2000bf04270 */
[----:B------:R-:W-:Y:S02]  /*10b0*/  CS2R R106, SRZ ;  /* 0x00000000006a7805 */ /* 0x000fe4000001ff00 */
[----:B------:R-:W-:Y:S02]  /*10c0*/  CS2R R104, SRZ ;  /* 0x0000000000687805 */ /* 0x000fe4000001ff00 */
[----:B------:R-:W-:Y:S02]  /*10d0*/  CS2R R70, SRZ ;  /* 0x0000000000467805 */ /* 0x000fe4000001ff00 */
[----:B------:R-:W-:-:S02]  /*10e0*/  CS2R R68, SRZ ;  /* 0x0000000000447805 */ /* 0x000fc4000001ff00 */
[----:B------:R-:W-:Y:S02]  /*10f0*/  CS2R R66, SRZ ;  /* 0x0000000000427805 */ /* 0x000fe4000001ff00 */
[----:B------:R-:W-:Y:S02]  /*1100*/  PLOP3.LUT P2, PT, PT, PT, UP0, 0x80, 0x0 ;  /* 0x000000000000781c */ /* 0x000fe40003f4f008 */
        /* <DEDUP_REMOVED lines=49> */
[----:B------:R-:W-:Y:S06]  /*1420*/  @!P2 BRA `(.L_x_882) ;  /* 0x000000780028a947 */ /* 0x000fec0003800000 */
[----:B------:R-:W1:Y:S01]  /*1430*/  S2R R4, SR_CgaCtaId ;  /* 0x0000000000047919 */ /* 0x000e620000008800 */
[----:B------:R-:W-:Y:S01]  /*1440*/  VIADD R21, R21, 0xffffff80 ;  /* 0xffffff8015157836 */ /* 0x000fe20000000000 */
[----:B------:R-:W-:Y:S02]  /*1450*/  MOV R225, 0x400 ;  /* 0x0000040000e17802 */ /* 0x000fe40000000f00 */
[----:B------:R-:W-:Y:S02]  /*1460*/  SHF.L.U32 R10, RZ, 0x1f, RZ ;  /* 0x0000001fff0a7819 */ /* 0x000fe400000006ff */
[----:B0-----:R-:W-:-:S04]  /*1470*/  SHF.R.S32.HI R2, RZ, 0x1f, R21 ;  /* 0x0000001fff027819 */ /* 0x001fc80000011415 */
[CC--:B------:R-:W-:Y:S02]  /*1480*/  LEA.HI R3, R2.reuse, R21.reuse, RZ, 0x7 ;  /* 0x0000001502037211 */ /* 0x0c0fe400078f38ff */
[CC--:B------:R-:W-:Y:S02]  /*1490*/  LEA.HI R6, R2.reuse, R21.reuse, RZ, 0x5 ;  /* 0x0000001502067211 */ /* 0x0c0fe400078f28ff */
[----:B------:R-:W-:Y:S02]  /*14a0*/  LEA.HI R7, R2, R21, RZ, 0x4 ;  /* 0x0000001502077211 */ /* 0x000fe400078f20ff */
[----:B------:R-:W-:Y:S02]  /*14b0*/  LOP3.LUT R2, R3, 0xffffff80, RZ, 0xc0, !PT ;  /* 0xffffff8003027812 */ /* 0x000fe400078ec0ff */
[----:B------:R-:W-:-:S03]  /*14c0*/  LOP3.LUT R8, R7, 0xffffff0, RZ, 0xc0, !PT ;  /* 0x0ffffff007087812 */ /* 0x000fc600078ec0ff */
[C---:B------:R-:W-:Y:S02]  /*14d0*/  IMAD.IADD R7, R21.reuse, 0x1, -R2 ;  /* 0x0000000115077824 */ /* 0x040fe400078e0a02 */
[----:B------:R-:W-:Y:S01]  /*14e0*/  IMAD.IADD R21, R21, 0x1, -R8 ;  /* 0x0000000115157824 */ /* 0x000fe200078e0a08 */
[----:B-1----:R-:W-:Y:S02]  /*14f0*/  LEA R225, R4, R225, 0x18 ;  /* 0x000000e104e17211 */ /* 0x002fe400078ec0ff */
[----:B------:R-:W-:Y:S02]  /*1500*/  SHF.R.S32.HI R4, RZ, 0x7, R3 ;  /* 0x00000007ff047819 */ /* 0x000fe40000011403 */
[----:B------:R-:W0:Y:S01]  /*1510*/  SYNCS.PHASECHK.TRANS64.TRYWAIT P0, [R225+URZ+0x31600], R10 ;  /* 0x0316000ae10075a7 */ /* 0x000e22000800017f */
[--C-:B------:R-:W-:Y:S02]  /*1520*/  SHF.R.S32.HI R3, RZ, 0x5, R6.reuse ;  /* 0x00000005ff037819 */ /* 0x100fe40000011406 */
[----:B------:R-:W1:Y:S01]  /*1530*/  SHFL.IDX PT, R5, R4, RZ, 0x1f ;  /* 0x00001fff04057589 */ /* 0x000e6200000e0000 */
[----:B------:R-:W-:Y:S01]  /*1540*/  SHF.R.S32.HI R6, RZ, 0x1f, R6 ;  /* 0x0000001fff067819 */ /* 0x000fe20000011406 */
[C---:B------:R-:W-:Y:S01]  /*1550*/  IMAD R21, R4.reuse, 0x40, R21 ;  /* 0x0000004004157824 */ /* 0x040fe200078e0215 */
[----:B------:R-:W-:-:S02]  /*1560*/  LEA.HI R9, R4, R4, RZ, 0x1 ;  /* 0x0000000404097211 */ /* 0x000fc400078f08ff */
[----:B------:R-:W-:Y:S02]  /*1570*/  LEA.HI R6, R6, R3, RZ, 0x2 ;  /* 0x0000000306067211 */ /* 0x000fe400078f10ff */
[----:B------:R-:W-:Y:S02]  /*1580*/  LOP3.LUT R9, R9, 0x1ffffffe, RZ, 0xc0, !PT ;  /* 0x1ffffffe09097812 */ /* 0x000fe400078ec0ff */
[----:B------:R-:W-:-:S03]  /*1590*/  LOP3.LUT R6, R6, 0xfffffc, RZ, 0xc0, !PT ;  /* 0x00fffffc06067812 */ /* 0x000fc600078ec0ff */
[C---:B------:R-:W-:Y:S02]  /*15a0*/  IMAD.IADD R11, R4.reuse, 0x1, -R9 ;  /* 0x00000001040b7824 */ /* 0x040fe400078e0a09 */
[----:B------:R-:W-:Y:S02]  /*15b0*/  IMAD R9, R4, 0x800, R7 ;  /* 0x0000080004097824 */ /* 0x000fe400078e0207 */
[----:B------:R-:W-:Y:S02]  /*15c0*/  IMAD.IADD R6, R3, 0x1, -R6 ;  /* 0x0000000103067824 */ /* 0x000fe400078e0a06 */
[----:B------:R-:W-:Y:S01]  /*15d0*/  IMAD.SHL.U32 R9, R9, 0x4, RZ ;  /* 0x0000000409097824 */ /* 0x000fe200078e00ff */
[----:B-1----:R-:W-:-:S04]  /*15e0*/  LEA.HI R2, R5, R5, RZ, 0x1 ;  /* 0x0000000505027211 */ /* 0x002fc800078f08ff */
[----:B------:R-:W-:-:S05]  /*15f0*/  LOP3.LUT R2, R2, 0xfffffffe, RZ, 0xc0, !PT ;  /* 0xfffffffe02027812 */ /* 0x000fca00078ec0ff */
[----:B------:R-:W-:Y:S01]  /*1600*/  IMAD.IADD R3, R5, 0x1, -R2 ;  /* 0x0000000105037824 */ /* 0x000fe200078e0a02 */
[----:B------:R-:W-:Y:S01]  /*1610*/  SHF.R.S32.HI R2, RZ, 0x1f, R7 ;  /* 0x0000001fff027819 */ /* 0x000fe20000011407 */
[----:B0-----:R-:W-:Y:S06]  /*1620*/  @P0 BRA `(.L_x_883) ;  /* 0x0000000000080947 */ /* 0x001fec0003800000 */
[----:B------:R-:W0:Y:S02]  /*1630*/  SYNCS.PHASECHK.TRANS64.TRYWAIT P0, [R225+URZ+0x31600], R10 ;  /* 0x0316000ae10075a7 */ /* 0x000e24000800017f */
[----:B0-----:R-:W-:Y:S05]  /*1640*/  @!P0 BRA `(.L_x_884) ;  /* 0x000000dc00c08947 */ /* 0x001fea0003800000 */
.L_x_883:
[----:B------:R-:W2:Y:S04]  /*1650*/  LDL R4, [R1+0x8] ;  /* 0x0000080001047983 */ /* 0x000ea80000100800 */
[----:B------:R-:W0:Y:S04]  /*1660*/  LDL R14, [R1+0x4] ;  /* 0x00000400010e7983 */ /* 0x000e280000100800 */
[----:B------:R-:W3:Y:S01]  /*1670*/  LDL R12, [R1] ;  /* 0x00000000010c7983 */ /* 0x000ee20000100800 */
[----:B------:R-:W-:Y:S01]  /*1680*/  LEA.HI R5, R2, R7, RZ, 0x2 ;  /* 0x0000000702057211 */ /* 0x000fe200078f10ff */
[----:B------:R-:W-:Y:S01]  /*1690*/  IMAD R21, R6, 0x10, R21 ;  /* 0x0000001006157824 */ /* 0x000fe200078e0215 */
[----:B------:R-:W-:Y:S01]  /*16a0*/  SHF.R.S32.HI R13, RZ, 0x1f, R9 ;  /* 0x0000001fff0d7819 */ /* 0x000fe20000011409 */
[----:B------:R-:W-:Y:S01]  /*16b0*/  ULDC.64 UR6, c[0x0][0x2d8] ;  /* 0x0000b60000067ab9 */ /* 0x000fe20000000a00 */
[----:B------:R-:W-:-:S02]  /*16c0*/  LOP3.LUT R8, R5, 0x7ffffffc, RZ, 0xc0, !PT ;  /* 0x7ffffffc05087812 */ /* 0x000fc400078ec0ff */
[----:B------:R-:W-:Y:S02]  /*16d0*/  SHF.R.S32.HI R6, RZ, 0x2, R5 ;  /* 0x00000002ff067819 */ /* 0x000fe40000011405 */
[----:B------:R-:W-:Y:S01]  /*16e0*/  LEA.HI R2, R2, R7, RZ, 0x5 ;  /* 0x0000000702027211 */ /* 0x000fe200078f28ff */
[----:B------:R-:W-:Y:S01]  /*16f0*/  IMAD.IADD R8, R7, 0x1, -R8 ;  /* 0x0000000107087824 */ /* 0x000fe200078e0a08 */
[----:B------:R-:W-:-:S03]  /*1700*/  SEL R233, R231, RZ, !P1 ;  /* 0x000000ffe7e97207 */ /* 0x000fc60004800000 */
[----:B------:R-:W-:Y:S01]  /*1710*/  IMAD R8, R11, 0x4, R8 ;  /* 0x000000040b087824 */ /* 0x000fe200078e0208 */
[----:B------:R-:W-:-:S03]  /*1720*/  SHF.R.S32.HI R2, RZ, 0x5, R2 ;  /* 0x00000005ff027819 */ /* 0x000fc60000011402 */
[----:B------:R-:W-:Y:S01]  /*1730*/  IMAD.SHL.U32 R229, R8, 0x2, RZ ;  /* 0x0000000208e57824 */ /* 0x000fe200078e00ff */
[----:B------:R-:W-:Y:S01]  /*1740*/  CS2R R134, SRZ ;  /* 0x0000000000867805 */ /* 0x000fe2000001ff00 */
[----:B------:R-:W-:Y:S01]  /*1750*/  IMAD.MOV.U32 R228, RZ, RZ, RZ ;  /* 0x000000ffffe47224 */ /* 0x000fe200078e00ff */
[----:B------:R-:W-:Y:S01]  /*1760*/  CS2R R132, SRZ ;  /* 0x0000000000847805 */ /* 0x000fe2000001ff00 */
[----:B------:R-:W-:Y:S01]  /*1770*/  IMAD.MOV.U32 R226, RZ, RZ, RZ ;  /* 0x000000ffffe27224 */ /* 0x000fe200078e00ff */
        /* <DEDUP_REMOVED lines=78> */
[----:B--2---:R-:W-:Y:S02]  /*1c60*/  R2UR UR8, R4 ;  /* 0x00000000040872ca */ /* 0x004fe400000e0000 */
[----:B------:R-:W-:Y:S02]  /*1c70*/  IADD3 R4, P0, R9, R0, RZ ;  /* 0x0000000009047210 */ /* 0x000fe40007f1e0ff */
[----:B------:R-:W-:Y:S02]  /*1c80*/  SHF.R.S32.HI R9, RZ, 0x1f, R5 ;  /* 0x0000001fff097819 */ /* 0x000fe40000011405 */
[----:B------:R-:W-:-:S02]  /*1c90*/  LEA.HI.X.SX32 R5, R0, R13, 0x1, P0 ;  /* 0x0000000d00057211 */ /* 0x000fc400000f0eff */
[----:B------:R-:W-:Y:S01]  /*1ca0*/  SHF.R.S32.HI R0, RZ, 0x1f, R231 ;  /* 0x0000001fff007819 */ /* 0x000fe200000114e7 */
[----:B0-----:R-:W-:-:S03]  /*1cb0*/  IMAD R10, R14, UR6, RZ ;  /* 0x000000060e0a7c24 */ /* 0x001fc6000f8e02ff */
[----:B------:R-:W-:Y:S01]  /*1cc0*/  SEL R0, R0, RZ, !P1 ;  /* 0x000000ff00007207 */ /* 0x000fe20004800000 */
[----:B------:R-:W-:-:S04]  /*1cd0*/  IMAD.WIDE.U32 R4, R237, UR6, R4 ;  /* 0x00000006ed047c25 */ /* 0x000fc8000f8e0004 */
[----:B------:R-:W-:Y:S01]  /*1ce0*/  IMAD R7, R237, UR7, R10 ;  /* 0x00000007ed077c24 */ /* 0x000fe2000f8e020a */
[----:B------:R-:W-:Y:S02]  /*1cf0*/  ULDC.64 UR6, c[0x0][0x2e0] ;  /* 0x0000b80000067ab9 */ /* 0x000fe40000000a00 */
[----:B------:R-:W-:Y:S02]  /*1d00*/  IMAD R0, R0, UR6, RZ ;  /* 0x0000000600007c24 */ /* 0x000fe4000f8e02ff */
[----:B------:R-:W-:Y:S02]  /*1d10*/  IMAD.IADD R5, R5, 0x1, R7 ;  /* 0x0000000105057824 */ /* 0x000fe400078e0207 */
[C---:B------:R-:W-:Y:S02]  /*1d20*/  IMAD R7, R233.reuse, UR7, R0 ;  /* 0x00000007e9077c24 */ /* 0x040fe4000f8e0200 */
[----:B------:R-:W-:Y:S01]  /*1d30*/  IMAD.WIDE.U32 R232, R233, UR6, R4 ;  /* 0x00000006e9e87c25 */ /* 0x000fe2000f8e0004 */
[----:B---3--:R-:W-:-:S02]  /*1d40*/  R2UR UR6, R12 ;  /* 0x000000000c0672ca */ /* 0x008fc400000e0000 */
[----:B------:R-:W-:-:S04]  /*1d50*/  LEA.HI R9, R9, R6, RZ, 0x3 ;  /* 0x0000000609097211 */ /* 0x000fc800078f18ff */
[----:B------:R-:W-:Y:S01]  /*1d60*/  LOP3.LUT R9, R9, 0xfffffff8, RZ, 0xc0, !PT ;  /* 0xfffffff809097812 */ /* 0x000fe200078ec0ff */
[----:B------:R-:W-:-:S06]  /*1d70*/  ULOP3.LUT UR7, UR8, 0x1, URZ, 0xfc, !UPT ;  /* 0x0000000108077892 */ /* 0x000fcc000f8efc3f */
[----:B------:R-:W-:Y:S01]  /*1d80*/  UIMAD UR5, UR6, -0x50, UR5 ;  /* 0xffffffb0060578a4 */ /* 0x000fe2000f8e0205 */
[----:B------:R-:W-:-:S03]  /*1d90*/  IMAD.IADD R9, R6, 0x1, -R9 ;  /* 0x0000000106097824 */ /* 0x000fc600078e0a09 */
[----:B------:R-:W-:Y:S01]  /*1da0*/  UIADD3 UR4, -UR4, 0x1, UR5 ;  /* 0x0000000104047890 */ /* 0x000fe2000fffe105 */
[----:B------:R-:W-:Y:S01]  /*1db0*/  IMAD.SHL.U32 R0, R21, 0x8, RZ ;  /* 0x0000000815007824 */ /* 0x000fe200078e00ff */
[C---:B------:R-:W-:Y:S01]  /*1dc0*/  IADD3 R230, -R229.reuse, UR5, RZ ;  /* 0x00000005e5e67c10 */ /* 0x040fe2000fffe1ff */
[----:B------:R-:W-:Y:S02]  /*1dd0*/  IMAD R227, R2, 0x10, R9 ;  /* 0x0000001002e37824 */ /* 0x000fe400078e0209 */
[----:B------:R-:W-:Y:S01]  /*1de0*/  IMAD.U32 R235, RZ, RZ, UR7 ;  /* 0x00000007ffeb7e24 */ /* 0x000fe2000f8e00ff */
[----:B------:R-:W-:Y:S01]  /*1df0*/  IADD3 R229, -R229, UR4, RZ ;  /* 0x00000004e5e57c10 */ /* 0x000fe2000fffe1ff */
[----:B------:R-:W-:Y:S02]  /*1e00*/  IMAD.MOV.U32 R2, RZ, RZ, RZ ;  /* 0x000000ffff027224 */ /* 0x000fe400078e00ff */
[----:B------:R-:W-:Y:S02]  /*1e10*/  IMAD R0, R0, 0x2, R225 ;  /* 0x0000000200007824 */ /* 0x000fe400078e02e1 */
[----:B------:R-:W-:-:S07]  /*1e20*/  IMAD.IADD R234, R233, 0x1, R7 ;  /* 0x00000001e9ea7824 */ /* 0x000fce00078e0207 */
.L_x_895:
[----:B------:R-:W-:-:S13]  /*1e30*/  R2UR UR4, R235 ;  /* 0x00000000eb0472ca */ /* 0x000fda00000e0000 */
[----:B------:R-:W-:-:S06]  /*1e40*/  UISETP.NE.AND UP0, UPT, UR4, 0x3, UPT ;  /* 0x000000030400788c */ /* 0x000fcc000bf05270 */
[----:B------:R-:W-:-:S13]  /*1e50*/  PLOP3.LUT P0, PT, PT, PT, UP0, 0x80, 0x0 ;  /* 0x000000000000781c */ /* 0x000fda0003f0f008 */
[----:B------:R-:W-:Y:S05]  /*1e60*/  @!P0 BRA `(.L_x_885) ;  /* 0x0000000000048947 */ /* 0x000fea0003800000 */
[----:B------:R-:W-:Y:S01]  /*1e70*/  BPT.TRAP 0x1 ;  /* 0x000000040000795c */ /* 0x000fe20000300000 */
.L_x_885:
[----:B------:R-:W-:Y:S01]  /*1e80*/  IMAD R224, R2, 0x8, R225 ;  /* 0x0000000802e07824 */ /* 0x000fe200078e02e1 */
[----:B------:R-:W-:-:S04]  /*1e90*/  SHF.L.U32 R7, R228, 0x1f, RZ ;  /* 0x0000001fe4077819 */ /* 0x000fc800000006ff */
[----:B------:R0:W1:Y:S01]  /*1ea0*/  SYNCS.PHASECHK.TRANS64.TRYWAIT P1, [R224+URZ+0x31610], R7 ;  /* 0x03161007e00075a7 */ /* 0x000062000802017f */
[----:B------:R-:W-:Y:S05]  /*1eb0*/  @!P0 BRA `(.L_x_886) ;  /* 0x0000000000048947 */ /* 0x000fea0003800000 */
[----:B------:R-:W-:Y:S01]  /*1ec0*/  BPT.TRAP 0x1 ;  /* 0x000000040000795c */ /* 0x000fe20000300000 */
.L_x_886:
        /* <DEDUP_REMOVED lines=11> */
.L_x_887:
        /* <DEDUP_REMOVED lines=438> */
.L_x_889:
[----:B------:R-:W-:-:S04]  /*3ae0*/  SHF.L.U32 R8, R226, 0x1f, RZ ;  /* 0x0000001fe2087819 */ /* 0x000fc800000006ff */
[----:B------:R0:W3:Y:S01]  /*3af0*/  SYNCS.PHASECHK.TRANS64.TRYWAIT P1, [R225+URZ+0x31630], R8 ;  /* 0x03163008e10075a7 */ /* 0x0000e2000802017f */
[----:B------:R-:W-:Y:S05]  /*3b00*/  @!P0 BRA `(.L_x_890) ;  /* 0x0000000000048947 */ /* 0x000fea0003800000 */
[----:B------:R-:W-:Y:S01]  /*3b10*/  BPT.TRAP 0x1 ;  /* 0x000000040000795c */ /* 0x000fe20000300000 */
.L_x_890:
        /* <DEDUP_REMOVED lines=11> */
.L_x_891:
[C---:B------:R-:W-:Y:S01]  /*3bd0*/  VIADD R7, R5.reuse, 0x80 ;  /* 0x0000008005077836 */ /* 0x040fe20000000000 */
[----:B------:R-:W-:Y:S01]  /*3be0*/  R2UR UR4, R6 ;  /* 0x00000000060472ca */ /* 0x000fe200000e0000 */
[C---:B0--3--:R-:W-:Y:S01]  /*3bf0*/  VIADD R8, R5.reuse, 0x180 ;  /* 0x0000018005087836 */ /* 0x049fe20000000000 */
        /* <DEDUP_REMOVED lines=12> */
[----:B------:R-:W-:Y:S01]  /*3cc0*/  IMAD.U32 R14, RZ, RZ, UR60 ;  /* 0x0000003cff0e7e24 */ /* 0x000fe2000f8e00ff */
[----:B------:R-:W-:Y:S01]  /*3cd0*/  HGMMA.64x8x16.F32 R44, gdesc[UR4], RZ, !UPT ;  /* 0x00000000042c79f0 */ /* 0x000fe2000c7008ff */
[----:B------:R-:W-:Y:S01]  /*3ce0*/  UMOV UR7, 0x40000000 ;  /* 0x4000000000077882 */ /* 0x000fe20000000000 */
[----:B------:R-:W-:Y:S01]  /*3cf0*/  UMOV UR6, UR8 ;  /* 0x0000000800067c82 */ /* 0x000fe20008000000 */
[----:B------:R-:W-:Y:S01]  /*3d00*/  IMAD R14, R14, 0x40, R227 ;  /* 0x000000400e0e7824 */ /* 0x000fe200078e02e3 */
[----:B------:R-:W-:Y:S01]  /*3d10*/  HGMMA.64x8x16.F32 R48, gdesc[UR4], RZ, !UPT ;  /* 0x00000000043079f0 */ /* 0x000fe2000c7008ff */
[----:B------:R-:W-:Y:S01]  /*3d20*/  UMOV UR7, 0x40000000 ;  /* 0x4000000000077882 */ /* 0x000fe20000000000 */
[----:B------:R-:W-:Y:S01]  /*3d30*/  VIADD R20, R225, 0x2c500 ;  /* 0x0002c500e1147836 */ /* 0x000fe20000000000 */
[----:B------:R-:W-:Y:S01]  /*3d40*/  UMOV UR59, 0x40 ;  /* 0x00000040003b7882 */ /* 0x000fe20000000000 */
[----:B------:R-:W-:Y:S01]  /*3d50*/  UMOV UR6, UR9 ;  /* 0x0000000900067c82 */ /* 0x000fe20008000000 */
[----:B------:R-:W-:Y:S01]  /*3d60*/  VIADDMNMX R11, R14, R229, R230, PT ;  /* 0x000000e50e0b7246 */ /* 0x000fe200038001e6 */
[----:B------:R-:W-:Y:S01]  /*3d70*/  HGMMA.64x8x16.F32 R52, gdesc[UR4], RZ, !UPT ;  /* 0x00000000043479f0 */ /* 0x000fe2000c7008ff */
[----:B------:R-:W-:Y:S01]  /*3d80*/  UMOV UR6, UR10 ;  /* 0x0000000a00067c82 */ /* 0x000fe20008000000 */
[----:B------:R-:W-:Y:S01]  /*3d90*/  UMOV UR7, 0x40000000 ;  /* 0x4000000000077882 */ /* 0x000fe20000000000 */
[C---:B------:R-:W-:Y:S01]  /*3da0*/  ISETP.GT.AND P1, PT, R11.reuse, RZ, PT ;  /* 0x000000ff0b00720c */ /* 0x040fe20003f24270 */
[----:B------:R-:W-:Y:S01]  /*3db0*/  HGMMA.64x8x16.F32 R216, gdesc[UR4], RZ, !UPT ;  /* 0x0000000004d879f0 */ /* 0x000fe2000c7008ff */
[----:B------:R-:W-:Y:S01]  /*3dc0*/  UMOV UR6, UR11 ;  /* 0x0000000b00067c82 */ /* 0x000fe20008000000 */
[----:B------:R-:W-:Y:S01]  /*3dd0*/  UMOV UR7, 0x40000000 ;  /* 0x4000000000077882 */ /* 0x000fe20000000000 */
[----:B------:R-:W-:Y:S01]  /*3de0*/  ISETP.GT.AND P3, PT, R11, 0x41, PT ;  /* 0x000000410b00780c */ /* 0x000fe20003f64270 */
[----:B------:R-:W-:Y:S01]  /*3df0*/  HGMMA.64x8x16.F32 R220, gdesc[UR4], RZ, !UPT ;  /* 0x0000000004dc79f0 */ /* 0x000fe2000c7008ff */
[----:B------:R-:W-:Y:S01]  /*3e00*/  R2UR UR6, R7 ;  /* 0x00000000070672ca */ /* 0x000fe200000e0000 */
[----:B------:R-:W-:Y:S01]  /*3e10*/  VIADD R7, R6, 0x2 ;  /* 0x0000000206077836 */ /* 0x000fe20000000000 */
[----:B------:R-:W-:Y:S01]  /*3e20*/  UMOV UR7, 0x40000000 ;  /* 0x4000000000077882 */ /* 0x000fe20000000000 */
[----:B------:R-:W-:Y:S01]  /*3e30*/  UMOV UR5, 0x40000040 ;  /* 0x4000004000057882 */ /* 0x000fe20000000000 */
[----:B------:R-:W-:Y:S01]  /*3e40*/  IADD3 R15, R229, 0x8, R14 ;  /* 0x00000008e50f7810 */ /* 0x000fe20007ffe00e */
[----:B------:R-:W-:Y:S01]  /*3e50*/  IMAD R4, R3, 0x2000, R4 ;  /* 0x0000200003047824 */ /* 0x000fe200078e0204 */
[----:B------:R-:W-:Y:S01]  /*3e60*/  R2UR UR4, R7 ;  /* 0x00000000070472ca */ /* 0x000fe200000e0000 */
[----:B------:R-:W-:Y:S01]  /*3e70*/  VIADD R7, R5, 0x82 ;  /* 0x0000008205077836 */ /* 0x000fe20000000000 */
[----:B------:R-:W-:Y:S01]  /*3e80*/  VIMNMX R19, R230, R15, PT ;  /* 0x0000000fe6137248 */ /* 0x000fe20003fe0100 */
[----:B------:R-:W-:Y:S01]  /*3e90*/  UMOV UR17, UR57 ;  /* 0x0000003900117c82 */ /* 0x000fe20008000000 */
[----:B------:R-:W-:Y:S01]  /*3ea0*/  ISETP.GT.AND P2, PT, R11, 0x40, PT ;  /* 0x000000400b00780c */ /* 0x000fe20003f44270 */
[----:B------:R-:W-:Y:S01]  /*3eb0*/  UMOV UR19, 0x40 ;  /* 0x0000004000137882 */ /* 0x000fe20000000000 */
[----:B------:R-:W-:Y:S01]  /*3ec0*/  R2UR UR8, R7 ;  /* 0x00000000070872ca */ /* 0x000fe200000e0000 */
[----:B------:R-:W-:Y:S01]  /*3ed0*/  VIADD R7, R5, 0x102 ;  /* 0x0000010205077836 */ /* 0x000fe20000000000 */
[C---:B------:R-:W-:Y:S01]  /*3ee0*/  ISETP.GT.AND P4, PT, R19.reuse, 0x11, PT ;  /* 0x000000111300780c */ /* 0x040fe20003f84270 */
[----:B------:R-:W-:Y:S01]  /*3ef0*/  UMOV UR13, UR57 ;  /* 0x00000039000d7c82 */ /* 0x000fe20008000000 */
[----:B------:R-:W-:Y:S01]  /*3f00*/  ISETP.GT.AND P5, PT, R19, 0x40, PT ;  /* 0x000000401300780c */ /* 0x000fe20003fa4270 */
[----:B------:R-:W-:Y:S01]  /*3f10*/  UMOV UR15, 0x40 ;  /* 0x00000040000f7882 */ /* 0x000fe20000000000 */
[----:B------:R-:W-:Y:S01]  /*3f20*/  R2UR UR9, R7 ;  /* 0x00000000070972ca */ /* 0x000fe200000e0000 */
[----:B------:R-:W-:Y:S01]  /*3f30*/  VIADD R7, R5, 0x182 ;  /* 0x0000018205077836 */ /* 0x000fe20000000000 */
[----:B------:R-:W-:Y:S01]  /*3f40*/  ISETP.GT.AND P6, PT, R19, 0x41, PT ;  /* 0x000000411300780c */ /* 0x000fe20003fc4270 */
[----:B------:R-:W-:Y:S01]  /*3f50*/  UMOV UR45, 0x40000040 ;  /* 0x40000040002d7882 */ /* 0x000fe20000000000 */
[----:B------:R-:W-:Y:S01]  /*3f60*/  SHF.R.U32.HI R20, RZ, 0x4, R20 ;  /* 0x00000004ff147819 */ /* 0x000fe20000011614 */
[----:B------:R-:W-:Y:S01]  /*3f70*/  UMOV UR47, 0x40 ;  /* 0x00000040002f7882 */ /* 0x000fe20000000000 */
[----:B------:R-:W-:Y:S01]  /*3f80*/  R2UR UR10, R7 ;  /* 0x00000000070a72ca */ /* 0x000fe200000e0000 */
[----:B------:R-:W-:Y:S01]  /*3f90*/  VIADD R7, R5, 0x202 ;  /* 0x0000020205077836 */ /* 0x000fe20000000000 */
[----:B------:R-:W-:Y:S01]  /*3fa0*/  UMOV UR53, UR45 ;  /* 0x0000002d00357c82 */ /* 0x000fe20008000000 */
        /* <DEDUP_REMOVED lines=36> */
[----:B------:R-:W-:Y:S01]  /*41f0*/  UMOV UR21, UR25 ;  /* 0x0000001900157c82 */ /* 0x000fe20008000000 */
[----:B------:R-:W-:-:S02]  /*4200*/  UMOV UR23, 0x40 ;  /* 0x0000004000177882 */ /* 0x000fc40000000000 */
        /* <DEDUP_REMOVED lines=359> */
[----:B------:R-:W-:Y:S01]  /*5880*/  UMOV UR7, 0x40000000 ;  /* 0x4000000000077882 */ /* 0x000fe20000000000 */
[----:B------:R-:W-:Y:S01]  /*5890*/  UMOV UR8, UR4 ;  /* 0x0000000400087c82 */ /* 0x000fe20008000000 */
[----:B------:R-:W-:Y:S01]  /*58a0*/  HGMMA.64x8x16.F32 R48, gdesc[UR4], R48 ;  /* 0x00000000043079f0 */ /* 0x000fe20008700830 */
[----:B------:R-:W-:Y:S01]  /*58b0*/  UMOV UR6, UR9 ;  /* 0x0000000900067c82 */ /* 0x000fe20008000000 */
[----:B------:R-:W-:Y:S01]  /*58c0*/  UMOV UR7, 0x40000000 ;  /* 0x4000000000077882 */ /* 0x000fe20000000000 */
[----:B------:R-:W-:Y:S01]  /*58d0*/  UMOV UR9, UR5 ;  /* 0x0000000500097c82 */ /* 0x000fe20008000000 */
[----:B------:R-:W-:Y:S04]  /*58e0*/  HGMMA.64x8x16.F32 R52, gdesc[UR4], R52 ;  /* 0x00000000043479f0 */ /* 0x000fe80008700834 */
[----:B------:R-:W-:Y:S01]  /*58f0*/  UMOV UR6, UR12 ;  /* 0x0000000c00067c82 */ /* 0x000fe20008000000 */
[----:B------:R-:W-:Y:S01]  /*5900*/  UMOV UR7, 0x40000000 ;  /* 0x4000000000077882 */ /* 0x000fe20000000000 */
[----:B------:R-:W-:Y:S01]  /*5910*/  HGMMA.64x8x16.F32 R216, gdesc[UR8], R216 ;  /* 0x0000000008d879f0 */ /* 0x000fe200087008d8 */
[----:B------:R-:W-:-:S03]  /*5920*/  UMOV UR11, UR19 ;  /* 0x00000013000b7c82 */ /* 0x000fc60008000000 */
[----:B------:R-:W-:Y:S01]  /*5930*/  HGMMA.64x8x16.F32 R220, gdesc[UR4], R220, gsb0 ;  /* 0x0000000004dc79f0 */ /* 0x000fe200080008dc */
[----:B------:R-:W-:Y:S02]  /*5940*/  ULDC UR4, c[0x0][0x744] ;  /* 0x0001d10000047ab9 */ /* 0x000fe40000000800 */
[----:B------:R-:W-:Y:S02]  /*5950*/  WARPGROUP.DEPBAR.LE gsb0, 0x1 ;  /* 0x00008000000079c5 */ /* 0x000fe40000010100 */
[----:B------:R-:W-:Y:S02]  /*5960*/  FSEL R24, R24, -INF , P1 ;  /* 0xff80000018187808 */ /* 0x000fe40000800000 */
[----:B------:R-:W-:Y:S02]  /*5970*/  ISETP.GT.AND P1, PT, R11, 0x1, PT ;  /* 0x000000010b00780c */ /* 0x000fe40003f24270 */
[----:B------:R-:W-:Y:S01]  /*5980*/  FSEL R40, R40, -INF , P2 ;  /* 0xff80000028287808 */ /* 0x000fe20001000000 */
[----:B-1----:R-:W-:Y:S01]  /*5990*/  FFMA.FTZ R7, R24, UR4, -R13 ;  /* 0x0000000418077c23 */ /* 0x002fe2000801080d */
[----:B------:R-:W-:-:S02]  /*59a0*/  FSEL R6, R25, -INF , P1 ;  /* 0xff80000019067808 */ /* 0x000fc40000800000 */
[----:B------:R-:W-:Y:S01]  /*59b0*/  ISETP.GT.AND P1, PT, R11, 0x10, PT ;  /* 0x000000100b00780c */ /* 0x000fe20003f24270 */
[--C-:B------:R-:W-:Y:S01]  /*59c0*/  FFMA.FTZ R40, R40, UR4, -R13.reuse ;  /* 0x0000000428287c23 */ /* 0x100fe2000801080d */
[----:B------:R-:W-:Y:S01]  /*59d0*/  ISETP.GT.AND P2, PT, R19, 0x1, PT ;  /* 0x000000011300780c */ /* 0x000fe20003f44270 */
[--C-:B------:R-:W-:Y:S01]  /*59e0*/  FFMA.FTZ R12, R6, UR4, -R13.reuse ;  /* 0x00000004060c7c23 */ /* 0x100fe2000801080d */
[----:B------:R-:W-:Y:S01]  /*59f0*/  FSEL R28, R28, -INF , P1 ;  /* 0xff8000001c1c7808 */ /* 0x000fe20000800000 */
[----:B------:R-:W-:Y:S01]  /*5a00*/  MUFU.EX2 R7, R7 ;  /* 0x0000000700077308 */ /* 0x000fe20000000800 */
[----:B------:R-:W-:Y:S02]  /*5a10*/  ISETP.GT.AND P1, PT, R11, 0x11, PT ;  /* 0x000000110b00780c */ /* 0x000fe40003f24270 */
[----:B------:R-:W-:Y:S01]  /*5a20*/  FSEL R27, R27, -INF , P2 ;  /* 0xff8000001b1b7808 */ /* 0x000fe20001000000 */
[----:B------:R-:W-:Y:S01]  /*5a30*/  FFMA.FTZ R6, R28, UR4, -R13 ;  /* 0x000000041c067c23 */ /* 0x000fe2000801080d */
[----:B------:R-:W-:-:S02]  /*5a40*/  FSEL R8, R29, -INF , P1 ;  /* 0xff8000001d087808 */ /* 0x000fc40000800000 */
[----:B------:R-:W-:Y:S01]  /*5a50*/  ISETP.GT.AND P1, PT, R11, 0x20, PT ;  /* 0x000000200b00780c */ /* 0x000fe20003f24270 */
[--C-:B--2---:R-:W-:Y:S01]  /*5a60*/  FFMA.FTZ R22, R27, UR4, -R10.reuse ;  /* 0x000000041b167c23 */ /* 0x104fe2000801080a */
[----:B------:R-:W-:Y:S01]  /*5a70*/  FSEL R31, R31, -INF , P4 ;  /* 0xff8000001f1f7808 */ /* 0x000fe20002000000 */
[--C-:B------:R-:W-:Y:S01]  /*5a80*/  FFMA.FTZ R9, R8, UR4, -R13.reuse ;  /* 0x0000000408097c23 */ /* 0x100fe2000801080d */
[----:B------:R-:W-:Y:S01]  /*5a90*/  FSEL R32, R32, -INF , P1 ;  /* 0xff80000020207808 */ /* 0x000fe20000800000 */
[----:B------:R-:W0:Y:S01]  /*5aa0*/  MUFU.EX2 R12, R12 ;  /* 0x0000000c000c7308 */ /* 0x000e220000000800 */
[----:B------:R-:W-:Y:S01]  /*5ab0*/  ISETP.GT.AND P1, PT, R11, 0x21, PT ;  /* 0x000000210b00780c */ /* 0x000fe20003f24270 */
[----:B------:R-:W-:Y:S01]  /*5ac0*/  FFMA.FTZ R24, R31, UR4, -R10 ;  /* 0x000000041f187c23 */ /* 0x000fe2000801080a */
[----:B------:R-:W-:Y:S01]  /*5ad0*/  ISETP.GT.AND P2, PT, R19, 0x21, PT ;  /* 0x000000211300780c */ /* 0x000fe20003f44270 */
[----:B------:R-:W-:Y:S01]  /*5ae0*/  FFMA.FTZ R5, R32, UR4, -R13 ;  /* 0x0000000420057c23 */ /* 0x000fe2000801080d */
[----:B------:R-:W-:-:S02]  /*5af0*/  FSEL R8, R33, -INF , P1 ;  /* 0xff80000021087808 */ /* 0x000fc40000800000 */
[----:B------:R-:W-:Y:S01]  /*5b00*/  ISETP.GT.AND P1, PT, R11, 0x30, PT ;  /* 0x000000300b00780c */ /* 0x000fe20003f24270 */
[----:B------:R-:W-:Y:S01]  /*5b10*/  MUFU.EX2 R22, R22 ;  /* 0x0000001600167308 */ /* 0x000fe20000000800 */
[----:B------:R-:W-:Y:S01]  /*5b20*/  ISETP.GT.AND P4, PT, R19, 0x31, PT ;  /* 0x000000311300780c */ /* 0x000fe20003f84270 */
[--C-:B------:R-:W-:Y:S01]  /*5b30*/  FFMA.FTZ R8, R8, UR4, -R13.reuse ;  /* 0x0000000408087c23 */ /* 0x100fe2000801080d */
[----:B------:R-:W-:Y:S02]  /*5b40*/  FSEL R36, R36, -INF , P1 ;  /* 0xff80000024247808 */ /* 0x000fe40000800000 */
[----:B------:R-:W-:Y:S02]  /*5b50*/  ISETP.GT.AND P1, PT, R11, 0x31, PT ;  /* 0x000000310b00780c */ /* 0x000fe40003f24270 */
[----:B------:R-:W-:Y:S01]  /*5b60*/  FSEL R29, R35, -INF , P2 ;  /* 0xff800000231d7808 */ /* 0x000fe20001000000 */
[--C-:B------:R-:W-:Y:S01]  /*5b70*/  FFMA.FTZ R11, R36, UR4, -R13.reuse ;  /* 0x00000004240b7c23 */ /* 0x100fe2000801080d */
[----:B------:R-:W-:Y:S01]  /*5b80*/  FSEL R16, R37, -INF , P1 ;  /* 0xff80000025107808 */ /* 0x000fe20000800000 */
[----:B------:R-:W-:Y:S01]  /*5b90*/  MUFU.EX2 R6, R6 ;  /* 0x0000000600067308 */ /* 0x000fe20000000800 */
[----:B------:R-:W-:Y:S01]  /*5ba0*/  ISETP.GT.AND P1, PT, R19, RZ, PT ;  /* 0x000000ff1300720c */ /* 0x000fe20003f24270 */
[----:B------:R-:W-:Y:S01]  /*5bb0*/  FFMA.FTZ R29, R29, UR4, -R10 ;  /* 0x000000041d1d7c23 */ /* 0x000fe2000801080a */
[----:B------:R-:W-:Y:S01]  /*5bc0*/  FSEL R25, R39, -INF , P4 ;  /* 0xff80000027197808 */ /* 0x000fe20002000000 */
[----:B------:R-:W-:Y:S01]  /*5bd0*/  FFMA.FTZ R14, R16, UR4, -R13 ;  /* 0x00000004100e7c23 */ /* 0x000fe2000801080d */
[----:B------:R-:W-:-:S02]  /*5be0*/  FSEL R16, R41, -INF , P3 ;  /* 0xff80000029107808 */ /* 0x000fc40001800000 */
[----:B------:R-:W-:Y:S01]  /*5bf0*/  ISETP.GT.AND P3, PT, R19, 0x10, PT ;  /* 0x000000101300780c */ /* 0x000fe20003f64270 */
[--C-:B------:R-:W-:Y:S01]  /*5c00*/  FFMA.FTZ R25, R25, UR4, -R10.reuse ;  /* 0x0000000419197c23 */ /* 0x100fe2000801080a */
[----:B------:R-:W-:Y:S01]  /*5c10*/  FSEL R21, R26, -INF , P1 ;  /* 0xff8000001a157808 */ /* 0x000fe20000800000 */
[----:B------:R-:W-:Y:S01]  /*5c20*/  FFMA.FTZ R18, R16, UR4, -R13 ;  /* 0x0000000410127c23 */ /* 0x000fe2000801080d */
[----:B------:R-:W-:Y:S01]  /*5c30*/  IMAD R16, R227, 0x4, R225 ;  /* 0x00000004e3107824 */ /* 0x000fe200078e02e1 */
[----:B------:R-:W-:Y:S01]  /*5c40*/  FSEL R17, R30, -INF , P3 ;  /* 0xff8000001e117808 */ /* 0x000fe20001800000 */
[----:B------:R-:W-:Y:S01]  /*5c50*/  MUFU.EX2 R9, R9 ;  /* 0x0000000900097308 */ /* 0x000fe20000000800 */
[C---:B------:R-:W-:Y:S02]  /*5c60*/  ISETP.GT.AND P3, PT, R19.reuse, 0x30, PT ;  /* 0x000000301300780c */ /* 0x040fe40003f64270 */
[----:B------:R-:W1:Y:S01]  /*5c70*/  LDS R15, [R16+0x2c300] ;  /* 0x02c30000100f7984 */ /* 0x000e620000000800 */
[----:B------:R-:W-:Y:S01]  /*5c80*/  ISETP.GT.AND P1, PT, R19, 0x20, PT ;  /* 0x000000201300780c */ /* 0x000fe20003f24270 */
[----:B------:R-:W-:Y:S01]  /*5c90*/  FFMA.FTZ R19, R21, UR4, -R10 ;  /* 0x0000000415137c23 */ /* 0x000fe2000801080a */
[----:B------:R-:W-:Y:S01]  /*5ca0*/  FSEL R23, R38, -INF , P3 ;  /* 0xff80000026177808 */ /* 0x000fe20001800000 */
[----:B------:R-:W2:Y:S01]  /*5cb0*/  LDS R16, [R16+0x2c320] ;  /* 0x02c3200010107984 */ /* 0x000ea20000000800 */
[----:B------:R-:W-:Y:S01]  /*5cc0*/  FSEL R21, R34, -INF , P1 ;  /* 0xff80000022157808 */ /* 0x000fe20000800000 */
[----:B------:R-:W-:-:S02]  /*5cd0*/  WARPGROUP.DEPBAR.LE gsb0, 0x0 ;  /* 0x00008000000079c5 */ /* 0x000fc40000010000 */
[----:B------:R-:W-:Y:S01]  /*5ce0*/  FSEL R27, R42, -INF , P5 ;  /* 0xff8000002a1b7808 */ /* 0x000fe20002800000 */
[--C-:B------:R-:W-:Y:S01]  /*5cf0*/  FFMA.FTZ R30, R23, UR4, -R10.reuse ;  /* 0x00000004171e7c23 */ /* 0x100fe2000801080a */
[----:B------:R-:W-:Y:S01]  /*5d00*/  FSEL R43, R43, -INF , P6 ;  /* 0xff8000002b2b7808 */ /* 0x000fe20003000000 */
[--C-:B------:R-:W-:Y:S01]  /*5d10*/  FFMA.FTZ R17, R17, UR4, -R10.reuse ;  /* 0x0000000411117c23 */ /* 0x100fe2000801080a */
[----:B------:R-:W-:Y:S01]  /*5d20*/  LOP3.LUT R26, R20, 0x3fff, RZ, 0xc0, !PT ;  /* 0x00003fff141a7812 */ /* 0x000fe200078ec0ff */
[--C-:B------:R-:W-:Y:S01]  /*5d30*/  FFMA.FTZ R28, R21, UR4, -R10.reuse ;  /* 0x00000004151c7c23 */ /* 0x100fe2000801080a */
[--C-:B------:R-:W-:Y:S01]  /*5d40*/  FFMA.FTZ R23, R27, UR4, -R10.reuse ;  /* 0x000000041b177c23 */ /* 0x100fe2000801080a */
[----:B------:R-:W-:Y:S01]  /*5d50*/  FFMA.FTZ R20, R43, UR4, -R10 ;  /* 0x000000042b147c23 */ /* 0x000fe2000801080a */
[----:B------:R-:W3:Y:S01]  /*5d60*/  MUFU.EX2 R19, R19 ;  /* 0x0000001300137308 */ /* 0x000ee20000000800 */
[----:B------:R-:W-:-:S04]  /*5d70*/  LOP3.LUT R10, R26, 0x80000, RZ, 0xfc, !PT ;  /* 0x000800001a0a7812 */ /* 0x000fc800078efcff */
[C---:B------:R-:W-:Y:S01]  /*5d80*/  R2UR UR58, R10.reuse ;  /* 0x000000000a3a72ca */ /* 0x040fe200000e0000 */
[----:B------:R-:W-:Y:S02]  /*5d90*/  VIADD R31, R10, 0x180 ;  /* 0x000001800a1f7836 */ /* 0x000fe40000000000 */
[----:B------:R-:W-:Y:S03]  /*5da0*/  MUFU.EX2 R8, R8 ;  /* 0x0000000800087308 */ /* 0x000fe60000000800 */
[----:B------:R-:W-:-:S05]  /*5db0*/  R2UR UR6, R31 ;  /* 0x000000001f0672ca */ /* 0x000fca00000e0000 */
[----:B------:R4:W-:Y:S08]  /*5dc0*/  MUFU.EX2 R21, R17 ;  /* 0x0000001100157308 */ /* 0x0009f00000000800 */
[----:B------:R-:W5:Y:S01]  /*5dd0*/  MUFU.EX2 R24, R24 ;  /* 0x0000001800187308 */ /* 0x000f620000000800 */
[----:B----4-:R-:W-:Y:S02]  /*5de0*/  VIADD R17, R10, 0x80 ;  /* 0x000000800a117836 */ /* 0x010fe40000000000 */
[--C-:B-1----:R-:W-:Y:S01]  /*5df0*/  FADD.FTZ R44, R44, -R15.reuse ;  /* 0x8000000f2c2c7221 */ /* 0x102fe20000010000 */
[--C-:B------:R-:W-:Y:S01]  /*5e00*/  FADD.FTZ R27, R48, -R15.reuse ;  /* 0x8000000f301b7221 */ /* 0x100fe20000010000 */
[--C-:B--2---:R-:W-:Y:S01]  /*5e10*/  FADD.FTZ R46, R46, -R16.reuse ;  /* 0x800000102e2e7221 */ /* 0x104fe20000010000 */
[--C-:B------:R-:W-:Y:S01]  /*5e20*/  FADD.FTZ R47, R47, -R16.reuse ;  /* 0x800000102f2f7221 */ /* 0x100fe20000010000 */
[----:B------:R-:W-:Y:S01]  /*5e30*/  R2UR UR4, R17 ;  /* 0x00000000110472ca */ /* 0x000fe200000e0000 */
[----:B------:R-:W-:Y:S01]  /*5e40*/  VIADD R17, R10, 0x100 ;  /* 0x000001000a117836 */ /* 0x000fe20000000000 */
[----:B------:R-:W1:Y:S01]  /*5e50*/  MUFU.EX2 R5, R5 ;  /* 0x0000000500057308 */ /* 0x000e620000000800 */
[--C-:B------:R-:W-:Y:S01]  /*5e60*/  FADD.FTZ R50, R50, -R16.reuse ;  /* 0x8000001032327221 */ /* 0x100fe20000010000 */
[--C-:B------:R-:W-:Y:S01]  /*5e70*/  FADD.FTZ R51, R51, -R16.reuse ;  /* 0x8000001033337221 */ /* 0x100fe20000010000 */
[--C-:B------:R-:W-:Y:S01]  /*5e80*/  FADD.FTZ R33, R54, -R16.reuse ;  /* 0x8000001036217221 */ /* 0x100fe20000010000 */
[----:B------:R-:W-:Y:S01]  /*5e90*/  R2UR UR5, R17 ;  /* 0x00000000110572ca */ /* 0x000fe200000e0000 */
[--C-:B------:R-:W-:Y:S01]  /*5ea0*/  FADD.FTZ R32, R55, -R16.reuse ;  /* 0x8000001037207221 */ /* 0x100fe20000010000 */
[--C-:B------:R-:W-:Y:S01]  /*5eb0*/  FADD.FTZ R31, R218, -R16.reuse ;  /* 0x80000010da1f7221 */ /* 0x100fe20000010000 */
[--C-:B------:R-:W-:Y:S01]  /*5ec0*/  FADD.FTZ R219, R219, -R16.reuse ;  /* 0x80000010dbdb7221 */ /* 0x100fe20000010000 */
[----:B------:R-:W-:Y:S01]  /*5ed0*/  MUFU.EX2 R28, R28 ;  /* 0x0000001c001c7308 */ /* 0x000fe20000000800 */
[--C-:B------:R-:W-:Y:S01]  /*5ee0*/  FADD.FTZ R222, R222, -R16.reuse ;  /* 0x80000010dede7221 */ /* 0x100fe20000010000 */
[----:B------:R-:W-:Y:S01]  /*5ef0*/  FADD.FTZ R223, R223, -R16 ;  /* 0x80000010dfdf7221 */ /* 0x000fe20000010000 */
[--C-:B------:R-:W-:Y:S01]  /*5f00*/  FADD.FTZ R26, R49, -R15.reuse ;  /* 0x8000000f311a7221 */ /* 0x100fe20000010000 */
[--C-:B------:R-:W-:Y:S01]  /*5f10*/  FADD.FTZ R53, R53, -R15.reuse ;  /* 0x8000000f35357221 */ /* 0x100fe20000010000 */
[----:B0-----:R-:W-:Y:S01]  /*5f20*/  F2FP.F16.F32.PACK_AB R16, R12, R7 ;  /* 0x000000070c10723e */ /* 0x001fe200000000ff */
[--C-:B------:R-:W-:Y:S01]  /*5f30*/  FADD.FTZ R45, R45, -R15.reuse ;  /* 0x8000000f2d2d7221 */ /* 0x100fe20000010000 */
[----:B---3--:R-:W-:Y:S01]  /*5f40*/  F2FP.F16.F32.PACK_AB R17, R22, R19 ;  /* 0x000000131611723e */ /* 0x008fe200000000ff */
[----:B------:R-:W-:Y:S01]  /*5f50*/  BAR.SYNC.DEFER_BLOCKING 0x9, 0x100 ;  /* 0x0244000000007b1d */ /* 0x000fe20000010000 */
[--C-:B------:R-:W-:Y:S01]  /*5f60*/  FADD.FTZ R220, R220, -R15.reuse ;  /* 0x8000000fdcdc7221 */ /* 0x100fe20000010000 */
[----:B------:R-:W-:Y:S01]  /*5f70*/  FMUL.FTZ R44, R7, R44 ;  /* 0x0000002c072c7220 */ /* 0x000fe20000410000 */
[----:B------:R-:W-:Y:S01]  /*5f80*/  FMUL.FTZ R27, R6, R27 ;  /* 0x0000001b061b7220 */ /* 0x000fe20000410000 */
[C---:B------:R-:W-:Y:S01]  /*5f90*/  FMUL.FTZ R26, R9.reuse, R26 ;  /* 0x0000001a091a7220 */ /* 0x040fe20000410000 */
[----:B------:R-:W-:Y:S01]  /*5fa0*/  F2FP.F16.F32.PACK_AB R6, R9, R6 ;  /* 0x000000060906723e */ /* 0x000fe200000000ff */
[----:B------:R-:W0:Y:S01]  /*5fb0*/  MUFU.EX2 R29, R29 ;  /* 0x0000001d001d7308 */ /* 0x000e220000000800 */
[----:B-----5:R-:W-:Y:S01]  /*5fc0*/  F2FP.F16.F32.PACK_AB R7, R24, R21 ;  /* 0x000000151807723e */ /* 0x020fe200000000ff */
[----:B------:R-:W-:Y:S01]  /*5fd0*/  FMUL.FTZ R53, R8, R53 ;  /* 0x0000003508357220 */ /* 0x000fe20000410000 */
[----:B------:R-:W-:Y:S01]  /*5fe0*/  FMUL.FTZ R45, R12, R45 ;  /* 0x0000002d0c2d7220 */ /* 0x000fe20000410000 */
[----:B-1----:R-:W-:Y:S01]  /*5ff0*/  F2FP.F16.F32.PACK_AB R8, R8, R5 ;  /* 0x000000050808723e */ /* 0x002fe200000000ff */
[--C-:B------:R-:W-:Y:S01]  /*6000*/  FADD.FTZ R52, R52, -R15.reuse ;  /* 0x8000000f34347221 */ /* 0x100fe20000010000 */
[--C-:B------:R-:W-:Y:S01]  /*6010*/  FADD.FTZ R217, R217, -R15.reuse ;  /* 0x8000000fd9d97221 */ /* 0x100fe20000010000 */
[--C-:B------:R-:W-:Y:S01]  /*6020*/  FADD.FTZ R216, R216, -R15.reuse ;  /* 0x8000000fd8d87221 */ /* 0x100fe20000010000 */
[----:B------:R-:W1:Y:S01]  /*6030*/  MUFU.EX2 R11, R11 ;  /* 0x0000000b000b7308 */ /* 0x000e620000000800 */
[----:B------:R-:W-:Y:S01]  /*6040*/  FMUL.FTZ R52, R5, R52 ;  /* 0x0000003405347220 */ /* 0x000fe20000410000 */
[----:B------:R-:W-:Y:S01]  /*6050*/  SHF.R.U32.HI R5, RZ, 0x4, R4 ;  /* 0x00000004ff057819 */ /* 0x000fe20000011604 */
[----:B------:R-:W-:Y:S01]  /*6060*/  FADD.FTZ R15, R221, -R15 ;  /* 0x8000000fdd0f7221 */ /* 0x000fe20000010000 */
[----:B------:R-:W-:Y:S01]  /*6070*/  FMUL.FTZ R19, R19, R46 ;  /* 0x0000002e13137220 */ /* 0x000fe20000410000 */
[----:B------:R-:W-:Y:S01]  /*6080*/  FMUL.FTZ R22, R22, R47 ;  /* 0x0000002f16167220 */ /* 0x000fe20000410000 */
[----:B------:R-:W-:Y:S01]  /*6090*/  FMUL.FTZ R50, R21, R50 ;  /* 0x0000003215327220 */ /* 0x000fe20000410000 */
[----:B------:R-:W-:Y:S01]  /*60a0*/  FMUL.FTZ R51, R24, R51 ;  /* 0x0000003318337220 */ /* 0x000fe20000410000 */
[----:B------:R-:W2:Y:S01]  /*60b0*/  MUFU.EX2 R14, R14 ;  /* 0x0000000e000e7308 */ /* 0x000ea20000000800 */
[C---:B0-----:R-:W-:Y:S01]  /*60c0*/  F2FP.F16.F32.PACK_AB R9, R29.reuse, R28 ;  /* 0x0000001c1d09723e */ /* 0x041fe200000000ff */
[----:B------:R2:W-:Y:S01]  /*60d0*/  STSM.16.M88.2 [R0+0x2c500], R16 ;  /* 0x02c5001000007844 */ /* 0x0005e20000000100 */
[----:B------:R-:W-:Y:S01]  /*60e0*/  FMUL.FTZ R33, R28, R33 ;  /* 0x000000211c217220 */ /* 0x000fe20000410000 */
[----:B------:R-:W-:Y:S01]  /*60f0*/  FMUL.FTZ R32, R29, R32 ;  /* 0x000000201d207220 */ /* 0x000fe20000410000 */
[----:B------:R-:W-:Y:S01]  /*6100*/  LOP3.LUT R5, R5, 0x3fff, RZ, 0xc0, !PT ;  /* 0x00003fff05057812 */ /* 0x000fe200078ec0ff */
[----:B------:R0:W-:Y:S01]  /*6110*/  STSM.16.M88.2 [R0+0x2cd00], R6 ;  /* 0x02cd000600007844 */ /* 0x0001e20000000100 */
[----:B------:R-:W-:Y:S01]  /*6120*/  F2FP.F16.F32.PACK_AB R19, R22, R19 ;  /* 0x000000131613723e */ /* 0x000fe200000000ff */
[----:B------:R-:W3:Y:S01]  /*6130*/  MUFU.EX2 R13, R40 ;  /* 0x00000028000d7308 */ /* 0x000ee20000000800 */
[----:B-1----:R-:W-:Y:S01]  /*6140*/  FMUL.FTZ R216, R11, R216 ;  /* 0x000000d80bd87220 */ /* 0x002fe20000410000 */
[----:B------:R1:W-:Y:S01]  /*6150*/  STSM.16.M88.2 [R0+0x2d500], R8 ;  /* 0x02d5000800007844 */ /* 0x0003e20000000100 */
[----:B------:R-:W-:Y:S01]  /*6160*/  F2FP.F16.F32.PACK_AB R26, R26, R27 ;  /* 0x0000001b1a1a723e */ /* 0x000fe200000000ff */
[----:B------:R-:W-:Y:S01]  /*6170*/  UMOV UR18, UR4 ;  /* 0x0000000400127c82 */ /* 0x000fe20008000000 */
[----:B------:R-:W-:Y:S01]  /*6180*/  F2FP.F16.F32.PACK_AB R27, R51, R50 ;  /* 0x00000032331b723e */ /* 0x000fe200000000ff */
[----:B------:R-:W-:Y:S01]  /*6190*/  UMOV UR10, UR18 ;  /* 0x00000012000a7c82 */ /* 0x000fe20008000000 */
[----:B------:R-:W-:Y:S01]  /*61a0*/  F2FP.F16.F32.PACK_AB R52, R53, R52 ;  /* 0x000000343534723e */ /* 0x000fe200000000ff */
[----:B------:R-:W4:Y:S01]  /*61b0*/  MUFU.EX2 R18, R18 ;  /* 0x0000001200127308 */ /* 0x000f220000000800 */
[C---:B--2---:R-:W-:Y:S01]  /*61c0*/  F2FP.F16.F32.PACK_AB R16, R14.reuse, R11 ;  /* 0x0000000b0e10723e */ /* 0x044fe200000000ff */
[----:B------:R-:W-:Y:S01]  /*61d0*/  FMUL.FTZ R217, R14, R217 ;  /* 0x000000d90ed97220 */ /* 0x000fe20000410000 */
[----:B------:R-:W-:Y:S01]  /*61e0*/  F2FP.F16.F32.PACK_AB R53, R32, R33 ;  /* 0x000000212035723e */ /* 0x000fe200000000ff */
[C---:B0-----:R-:W-:Y:S01]  /*61f0*/  VIADD R6, R10.reuse, 0x200 ;  /* 0x000002000a067836 */ /* 0x041fe20000000000 */
[----:B------:R-:W-:Y:S01]  /*6200*/  R2UR UR56, R5 ;  /* 0x00000000053872ca */ /* 0x000fe200000e0000 */
[----:B------:R-:W-:Y:S01]  /*6210*/  UMOV UR14, UR5 ;  /* 0x00000005000e7c82 */ /* 0x000fe20008000000 */
[----:B------:R-:W-:Y:S01]  /*6220*/  VIADD R7, R10, 0x10 ;  /* 0x000000100a077836 */ /* 0x000fe20000000000 */
[----:B------:R-:W0:Y:S01]  /*6230*/  MUFU.EX2 R30, R30 ;  /* 0x0000001e001e7308 */ /* 0x000e220000000800 */
[----:B---3--:R-:W-:Y:S01]  /*6240*/  FMUL.FTZ R220, R13, R220 ;  /* 0x000000dc0ddc7220 */ /* 0x008fe20000410000 */
[----:B------:R-:W-:Y:S01]  /*6250*/  R2UR UR7, R6 ;  /* 0x00000000060772ca */ /* 0x000fe200000e0000 */
[----:B------:R-:W-:Y:S01]  /*6260*/  VIADD R6, R5, 0x80 ;  /* 0x0000008005067836 */ /* 0x000fe20000000000 */
[----:B------:R-:W-:Y:S01]  /*6270*/  R2UR UR46, R7 ;  /* 0x00000000072e72ca */ /* 0x000fe200000e0000 */
[----:B------:R-:W-:Y:S01]  /*6280*/  VIADD R7, R10, 0x110 ;  /* 0x000001100a077836 */ /* 0x000fe20000000000 */
[----:B------:R-:W-:Y:S01]  /*6290*/  MOV R11, UR59 ;  /* 0x0000003b000b7c02 */ /* 0x000fe20008000f00 */
[----:B-1----:R-:W-:Y:S01]  /*62a0*/  VIADD R8, R5, 0x180 ;  /* 0x0000018005087836 */ /* 0x002fe20000000000 */
[----:B------:R-:W1:Y:S01]  /*62b0*/  MUFU.EX2 R25, R25 ;  /* 0x0000001900197308 */ /* 0x000e620000000800 */
[C---:B----4-:R-:W-:Y:S01]  /*62c0*/  F2FP.F16.F32.PACK_AB R12, R18.reuse, R13 ;  /* 0x0000000d120c723e */ /* 0x050fe200000000ff */
[----:B------:R-:W-:Y:S01]  /*62d0*/  FMUL.FTZ R15, R18, R15 ;  /* 0x0000000f120f7220 */ /* 0x000fe20000410000 */
[----:B------:R-:W-:Y:S01]  /*62e0*/  F2FP.F16.F32.PACK_AB R18, R45, R44 ;  /* 0x0000002c2d12723e */ /* 0x000fe200000000ff */
[----:B------:R-:W-:Y:S01]  /*62f0*/  UMOV UR16, UR56 ;  /* 0x0000003800107c82 */ /* 0x000fe20008000000 */
[----:B------:R-:W-:Y:S01]  /*6300*/  UMOV UR12, UR56 ;  /* 0x00000038000c7c82 */ /* 0x000fe20008000000 */
[----:B------:R-:W-:Y:S01]  /*6310*/  R2UR UR44, R6 ;  /* 0x00000000062c72ca */ /* 0x000fe200000e0000 */
[----:B------:R-:W-:Y:S01]  /*6320*/  VIADD R6, R10, 0x90 ;  /* 0x000000900a067836 */ /* 0x000fe20000000000 */
[----:B------:R-:W2:Y:S01]  /*6330*/  MUFU.EX2 R23, R23 ;  /* 0x0000001700177308 */ /* 0x000ea20000000800 */
[----:B0-----:R-:W-:Y:S01]  /*6340*/  FMUL.FTZ R31, R30, R31 ;  /* 0x0000001f1e1f7220 */ /* 0x001fe20000410000 */
[----:B------:R-:W-:Y:S01]  /*6350*/  F2FP.F16.F32.PACK_AB R220, R15, R220 ;  /* 0x000000dc0fdc723e */ /* 0x000fe200000000ff */
[----:B------:R-:W-:Y:S01]  /*6360*/  VIADD R4, R4, 0xffff0000 ;  /* 0xffff000004047836 */ /* 0x000fe20000000000 */
[----:B------:R-:W-:Y:S01]  /*6370*/  R2UR UR4, R6 ;  /* 0x00000000060472ca */ /* 0x000fe200000e0000 */
[C---:B------:R-:W-:Y:S01]  /*6380*/  VIADD R6, R10.reuse, 0x190 ;  /* 0x000001900a067836 */ /* 0x040fe20000000000 */
[----:B------:R-:W-:Y:S01]  /*6390*/  R2UR UR54, R7 ;  /* 0x00000000073672ca */ /* 0x000fe200000e0000 */
[----:B------:R-:W-:Y:S01]  /*63a0*/  VIADD R7, R10, 0x20 ;  /* 0x000000200a077836 */ /* 0x000fe20000000000 */
[----:B------:R-:W0:Y:S01]  /*63b0*/  MUFU.EX2 R20, R20 ;  /* 0x0000001400147308 */ /* 0x000e220000000800 */
[C---:B-1----:R-:W-:Y:S01]  /*63c0*/  F2FP.F16.F32.PACK_AB R17, R25.reuse, R30 ;  /* 0x0000001e1911723e */ /* 0x042fe200000000ff */
[----:B------:R-:W-:Y:S01]  /*63d0*/  FMUL.FTZ R14, R25, R219 ;  /* 0x000000db190e7220 */ /* 0x000fe20000410000 */
[----:B------:R-:W-:Y:S01]  /*63e0*/  F2FP.F16.F32.PACK_AB R30, R217, R216 ;  /* 0x000000d8d91e723e */ /* 0x000fe200000000ff */
[----:B------:R-:W-:Y:S01]  /*63f0*/  UMOV UR52, UR44 ;  /* 0x0000002c00347c82 */ /* 0x000fe20008000000 */
[----:B------:R-:W-:Y:S01]  /*6400*/  R2UR UR50, R6 ;  /* 0x00000000063272ca */ /* 0x000fe200000e0000 */
[----:B------:R-:W-:Y:S01]  /*6410*/  STSM.16.M88.2 [R0+0x2dd00], R16 ;  /* 0x02dd001000007844 */ /* 0x000fe20000000100 */
[----:B------:R-:W-:Y:S01]  /*6420*/  F2FP.F16.F32.PACK_AB R31, R14, R31 ;  /* 0x0000001f0e1f723e */ /* 0x000fe200000000ff */
[----:B------:R-:W-:-:S02]  /*6430*/  VIADD R6, R10, 0x210 ;  /* 0x000002100a067836 */ /* 0x000fc40000000000 */
[----:B--2---:R-:W-:Y:S01]  /*6440*/  FMUL.FTZ R222, R23, R222 ;  /* 0x000000de17de7220 */ /* 0x004fe20000410000 */
[----:B------:R-:W-:Y:S01]  /*6450*/  MOV R9, UR58 ;  /* 0x0000003a00097c02 */ /* 0x000fe20008000f00 */
[----:B------:R-:W-:Y:S01]  /*6460*/  UMOV UR48, UR44 ;  /* 0x0000002c00307c82 */ /* 0x000fe20008000000 */
[----:B------:R-:W-:Y:S01]  /*6470*/  UMOV UR40, UR44 ;  /* 0x0000002c00287c82 */ /* 0x000fe20008000000 */
[----:B------:R-:W-:Y:S01]  /*6480*/  R2UR UR42, R6 ;  /* 0x00000000062a72ca */ /* 0x000fe200000e0000 */
[----:B------:R-:W-:Y:S01]  /*6490*/  VIADD R6, R5, 0x100 ;  /* 0x0000010005067836 */ /* 0x000fe20000000000 */
[----:B------:R-:W-:Y:S01]  /*64a0*/  R2UR UR26, R7 ;  /* 0x00000000071a72ca */ /* 0x000fe200000e0000 */
[----:B------:R-:W-:Y:S01]  /*64b0*/  VIADD R7, R10, 0x120 ;  /* 0x000001200a077836 */ /* 0x000fe20000000000 */
[C---:B0-----:R-:W-:Y:S01]  /*64c0*/  F2FP.F16.F32.PACK_AB R13, R20.reuse, R23 ;  /* 0x00000017140d723e */ /* 0x041fe200000000ff */
[----:B------:R-:W-:Y:S01]  /*64d0*/  FMUL.FTZ R223, R20, R223 ;  /* 0x000000df14df7220 */ /* 0x000fe20000410000 */
[----:B------:R-:W-:Y:S01]  /*64e0*/  R2UR UR24, R6 ;  /* 0x00000000061872ca */ /* 0x000fe200000e0000 */
[----:B------:R-:W-:Y:S01]  /*64f0*/  VIADD R6, R10, 0xa0 ;  /* 0x000000a00a067836 */ /* 0x000fe20000000000 */
[----:B------:R-:W-:Y:S01]  /*6500*/  R2UR UR34, R7 ;  /* 0x00000000072272ca */ /* 0x000fe200000e0000 */
[----:B------:R0:W-:Y:S01]  /*6510*/  STSM.16.M88.2 [R0+0x2e500], R12 ;  /* 0x02e5000c00007844 */ /* 0x0001e20000000100 */
[----:B------:R-:W-:Y:S01]  /*6520*/  F2FP.F16.F32.PACK_AB R221, R223, R222 ;  /* 0x000000dedfdd723e */ /* 0x000fe200000000ff */
[----:B------:R-:W-:Y:S01]  /*6530*/  VIADD R7, R225, 0x2ed00 ;  /* 0x0002ed00e1077836 */ /* 0x000fe20000000000 */
[----:B------:R-:W-:Y:S01]  /*6540*/  R2UR UR38, R6 ;  /* 0x00000000062672ca */ /* 0x000fe200000e0000 */
[----:B------:R1:W-:Y:S06]  /*6550*/  MEMBAR.ALL.CTA ;  /* 0x0000000000007992 */ /* 0x0003ec0000008000 */
[----:B-1----:R-:W1:Y:S01]  /*6560*/  FENCE.VIEW.ASYNC.S ;  /* 0x00000000000073c6 */ /* 0x002e620000000000 */
[C---:B------:R-:W-:Y:S01]  /*6570*/  VIADD R6, R10.reuse, 0x1a0 ;  /* 0x000001a00a067836 */ /* 0x040fe20000000000 */
[----:B------:R-:W-:Y:S01]  /*6580*/  MOV R21, UR55 ;  /* 0x0000003700157c02 */ /* 0x000fe20008000f00 */
[----:B------:R-:W-:Y:S01]  /*6590*/  VIADD R25, R10, 0xb0 ;  /* 0x000000b00a197836 */ /* 0x000fe20000000000 */
[----:B------:R-:W-:-:S02]  /*65a0*/  SHF.R.U32.HI R7, RZ, 0x4, R7 ;  /* 0x00000004ff077819 */ /* 0x000fc40000011607 */
        /* <DEDUP_REMOVED lines=8> */
[----:B------:R-:W-:Y:S01]  /*6630*/  MOV R22, UR54 ;  /* 0x0000003600167c02 */ /* 0x000fe20008000f00 */
[----:B0-----:R-:W-:Y:S01]  /*6640*/  VIADD R13, R10, 0x30 ;  /* 0x000000300a0d7836 */ /* 0x001fe20000000000 */
[----:B------:R-:W-:-:S02]  /*6650*/  SHF.R.U32.HI R4, RZ, 0x4, R4 ;  /* 0x00000004ff047819 */ /* 0x000fc40000011604 */
[----:B------:R-:W-:Y:S01]  /*6660*/  SHF.R.U32.HI R6, RZ, 0x4, R6 ;  /* 0x00000004ff067819 */ /* 0x000fe20000011606 */
[----:B-1----:R-:W-:Y:S06]  /*6670*/  BAR.SYNC.DEFER_BLOCKING 0x9, 0x100 ;  /* 0x0244000000007b1d */ /* 0x002fec0000010000 */
[----:B------:R0:W-:Y:S04]  /*6680*/  STSM.16.M88.2 [R0+0x2ed00], R18 ;  /* 0x02ed001200007844 */ /* 0x0001e80000000100 */
        /* <DEDUP_REMOVED lines=28> */
[----:B------:R-:W-:Y:S01]  /*6850*/  VIADD R25, R10, 0x130 ;  /* 0x000001300a197836 */ /* 0x000fe20000000000 */
[----:B------:R-:W-:Y:S01]  /*6860*/  UMOV UR12, UR14 ;  /* 0x0000000e000c7c82 */ /* 0x000fe20008000000 */
[----:B------:R-:W-:Y:S01]  /*6870*/  MOV R12, UR56 ;  /* 0x00000038000c7c02 */ /* 0x000fe20008000f00 */
[----:B------:R-:W-:Y:S01]  /*6880*/  UMOV UR56, UR12 ;  /* 0x0000000c00387c82 */ /* 0x000fe20008000000 */
[----:B------:R-:W-:Y:S01]  /*6890*/  MOV R15, UR58 ;  /* 0x0000003a000f7c02 */ /* 0x000fe20008000f00 */
[----:B------:R-:W-:Y:S01]  /*68a0*/  UMOV UR58, UR10 ;  /* 0x0000000a003a7c82 */ /* 0x000fe20008000000 */
[----:B------:R-:W-:Y:S01]  /*68b0*/  R2UR UR10, R25 ;  /* 0x00000000190a72ca */ /* 0x000fe200000e0000 */
[----:B------:R-:W-:Y:S01]  /*68c0*/  UMOV UR57, UR19 ;  /* 0x0000001300397c82 */ /* 0x000fe20008000000 */
[----:B------:R-:W-:Y:S01]  /*68d0*/  UMOV UR13, UR15 ;  /* 0x0000000f000d7c82 */ /* 0x000fe20008000000 */
[----:B------:R-:W-:Y:S01]  /*68e0*/  MOV R16, UR59 ;  /* 0x0000003b00107c02 */ /* 0x000fe20008000f00 */
[----:B------:R-:W-:Y:S01]  /*68f0*/  UMOV UR59, UR11 ;  /* 0x0000000b003b7c82 */ /* 0x000fe20008000000 */
[----:B------:R-:W-:Y:S01]  /*6900*/  MOV R14, UR57 ;  /* 0x00000039000e7c02 */ /* 0x000fe20008000f00 */
[----:B------:R-:W-:Y:S01]  /*6910*/  UMOV UR7, 0x40 ;  /* 0x0000004000077882 */ /* 0x000fe20000000000 */
[----:B------:R-:W-:Y:S01]  /*6920*/  MOV R17, UR56 ;  /* 0x0000003800117c02 */ /* 0x000fe20008000f00 */
[----:B------:R-:W-:Y:S01]  /*6930*/  UMOV UR57, UR13 ;  /* 0x0000000d00397c82 */ /* 0x000fe20008000000 */
[----:B------:R-:W-:Y:S01]  /*6940*/  UMOV UR11, 0x40 ;  /* 0x00000040000b7882 */ /* 0x000fe20000000000 */
[----:B------:R-:W-:Y:S01]  /*6950*/  UMOV UR15, 0x40 ;  /* 0x00000040000f7882 */ /* 0x000fe20000000000 */
[----:B0-----:R-:W-:Y:S01]  /*6960*/  MOV R19, UR59 ;  /* 0x0000003b00137c02 */ /* 0x001fe20008000f00 */
[----:B------:R-:W-:Y:S01]  /*6970*/  UMOV UR59, 0x8 ;  /* 0x00000008003b7882 */ /* 0x000fe20000000000 */
[----:B------:R-:W-:Y:S01]  /*6980*/  MOV R20, UR58 ;  /* 0x0000003a00147c02 */ /* 0x000fe20008000f00 */
[----:B------:R-:W-:Y:S01]  /*6990*/  IMAD.U32 R223, RZ, RZ, UR59 ;  /* 0x0000003bffdf7e24 */ /* 0x000fe2000f8e00ff */
[----:B------:R-:W-:Y:S01]  /*69a0*/  MOV R18, UR57 ;  /* 0x0000003900127c02 */ /* 0x000fe20008000f00 */
[----:B------:R-:W-:Y:S01]  /*69b0*/  UMOV UR57, 0x40000040 ;  /* 0x4000004000397882 */ /* 0x000fe20000000000 */
[----:B------:R-:W-:Y:S04]  /*69c0*/  HGMMA.64x16x16.F32 R136, gdesc[UR44].tnspA.tnspB, R136 ;  /* 0x602000002c8879f0 */ /* 0x000fe80008700888 */
[----:B------:R-:W-:Y:S01]  /*69d0*/  HGMMA.64x16x16.F32 R152, gdesc[UR16].tnspA.tnspB, R152 ;  /* 0x60200000109879f0 */ /* 0x000fe20008700898 */
[----:B------:R-:W-:Y:S01]  /*69e0*/  R2UR UR16, R8 ;  /* 0x00000000081072ca */ /* 0x000fe200000e0000 */
[----:B------:R-:W-:Y:S01]  /*69f0*/  UMOV UR17, 0x40000040 ;  /* 0x4000004000117882 */ /* 0x000fe20000000000 */
[----:B------:R-:W-:Y:S01]  /*6a00*/  R2UR UR18, R13 ;  /* 0x000000000d1272ca */ /* 0x000fe200000e0000 */
[----:B------:R-:W-:Y:S01]  /*6a10*/  UMOV UR19, 0x40 ;  /* 0x0000004000137882 */ /* 0x000fe20000000000 */
[----:B------:R-:W-:Y:S01]  /*6a20*/  HGMMA.64x16x16.F32 R168, gdesc[UR52].tnspA.tnspB, R168 ;  /* 0x6020000034a879f0 */ /* 0x000fe200087008a8 */
[----:B------:R-:W-:Y:S01]  /*6a30*/  LOP3.LUT R8, R7, 0x3fff, RZ, 0xc0, !PT ;  /* 0x00003fff07087812 */ /* 0x000fe200078ec0ff */
[----:B------:R-:W-:Y:S01]  /*6a40*/  VIADD R7, R10, 0x1b0 ;  /* 0x000001b00a077836 */ /* 0x000fe20000000000 */
[----:B------:R-:W-:Y:S01]  /*6a50*/  LOP3.LUT R13, R6, 0x3fff, RZ, 0xc0, !PT ;  /* 0x00003fff060d7812 */ /* 0x000fe200078ec0ff */
[----:B------:R-:W-:Y:S01]  /*6a60*/  HGMMA.64x16x16.F32 R184, gdesc[UR48].tnspA.tnspB, R184 ;  /* 0x6020000030b879f0 */ /* 0x000fe200087008b8 */
[----:B------:R-:W-:Y:S01]  /*6a70*/  VIADD R10, R10, 0x230 ;  /* 0x000002300a0a7836 */ /* 0x000fe20000000000 */
[----:B------:R-:W-:Y:S01]  /*6a80*/  UMOV UR52, UR8 ;  /* 0x0000000800347c82 */ /* 0x000fe20008000000 */
[----:B------:R-:W-:Y:S01]  /*6a90*/  R2UR UR12, R13 ;  /* 0x000000000d0c72ca */ /* 0x000fe200000e0000 */
[----:B------:R-:W-:Y:S01]  /*6aa0*/  UMOV UR53, UR9 ;  /* 0x0000000900357c82 */ /* 0x000fe20008000000 */
[----:B------:R-:W-:Y:S01]  /*6ab0*/  R2UR UR14, R7 ;  /* 0x00000000070e72ca */ /* 0x000fe200000e0000 */
[----:B------:R-:W-:Y:S01]  /*6ac0*/  HGMMA.64x16x16.F32 R200, gdesc[UR40].tnspA.tnspB, R200 ;  /* 0x6020000028c879f0 */ /* 0x000fe200087008c8 */
[----:B------:R-:W-:Y:S01]  /*6ad0*/  UMOV UR4, UR16 ;  /* 0x0000001000047c82 */ /* 0x000fe20008000000 */
        /* <DEDUP_REMOVED lines=9> */
[----:B------:R-:W-:Y:S01]  /*6b70*/  UMOV UR12, UR16 ;  /* 0x00000010000c7c82 */ /* 0x000fe20008000000 */
[----:B------:R-:W-:Y:S01]  /*6b80*/  UMOV UR55, 0x40 ;  /* 0x0000004000377882 */ /* 0x000fe20000000000 */
[C---:B------:R-:W-:Y:S01]  /*6b90*/  LOP3.LUT R6, R8.reuse, 0x400000, RZ, 0xfc, !PT ;  /* 0x0040000008067812 */ /* 0x040fe200078efcff */
[----:B------:R-:W-:Y:S01]  /*6ba0*/  VIADD R7, R13, 0x80 ;  /* 0x000000800d077836 */ /* 0x000fe20000000000 */
[----:B------:R-:W-:Y:S01]  /*6bb0*/  LOP3.LUT R8, R8, 0x80000, RZ, 0xfc, !PT ;  /* 0x0008000008087812 */ /* 0x000fe200078efcff */
[----:B------:R-:W-:Y:S01]  /*6bc0*/  HGMMA.64x16x16.F32 R136, gdesc[UR24].tnspA.tnspB, R136 ;  /* 0x60200000188879f0 */ /* 0x000fe20008700888 */
[----:B------:R-:W-:-:S03]  /*6bd0*/  UMOV UR25, 0x40000040 ;  /* 0x4000004000197882 */ /* 0x000fc60000000000 */
[----:B------:R-:W-:Y:S04]  /*6be0*/  HGMMA.64x16x16.F32 R152, gdesc[UR36].tnspA.tnspB, R152 ;  /* 0x60200000249879f0 */ /* 0x000fe80008700898 */
[----:B------:R-:W-:Y:S01]  /*6bf0*/  HGMMA.64x16x16.F32 R168, gdesc[UR32].tnspA.tnspB, R168 ;  /* 0x6020000020a879f0 */ /* 0x000fe200087008a8 */
[----:B------:R-:W-:-:S03]  /*6c00*/  UMOV UR33, UR25 ;  /* 0x0000001900217c82 */ /* 0x000fc60008000000 */
[----:B------:R-:W-:Y:S01]  /*6c10*/  HGMMA.64x16x16.F32 R184, gdesc[UR28].tnspA.tnspB, R184 ;  /* 0x602000001cb879f0 */ /* 0x000fe200087008b8 */
[----:B------:R-:W-:-:S03]  /*6c20*/  UMOV UR29, UR25 ;  /* 0x00000019001d7c82 */ /* 0x000fc60008000000 */
[----:B------:R-:W-:Y:S01]  /*6c30*/  HGMMA.64x16x16.F32 R200, gdesc[UR20].tnspA.tnspB, R200 ;  /* 0x6020000014c879f0 */ /* 0x000fe200087008c8 */
[----:B------:R-:W-:Y:S01]  /*6c40*/  R2UR UR20, R10 ;  /* 0x000000000a1472ca */ /* 0x000fe200000e0000 */
[C---:B------:R-:W-:Y:S01]  /*6c50*/  VIADD R10, R6.reuse, 0x80 ;  /* 0x00000080060a7836 */ /* 0x040fe20000000000 */
[----:B------:R-:W-:-:S11]  /*6c60*/  R2UR UR21, R6 ;  /* 0x00000000061572ca */ /* 0x000fd600000e0000 */
[----:B------:R-:W-:Y:S02]  /*6c70*/  UMOV UR54, UR20 ;  /* 0x0000001400367c82 */ /* 0x000fe40008000000 */
[----:B------:R-:W-:Y:S01]  /*6c80*/  UMOV UR58, UR21 ;  /* 0x00000015003a7c82 */ /* 0x000fe20008000000 */
[----:B------:R-:W-:Y:S01]  /*6c90*/  UMOV UR21, UR25 ;  /* 0x0000001900157c82 */ /* 0x000fe20008000000 */
[----:B------:R-:W-:Y:S01]  /*6ca0*/  IMAD.U32 R222, RZ, RZ, UR58 ;  /* 0x0000003affde7e24 */ /* 0x000fe2000f8e00ff */
[----:B------:R-:W-:Y:S01]  /*6cb0*/  HGMMA.64x16x16.F32 R136, gdesc[UR16].tnspA.tnspB, R136 ;  /* 0x60200000108879f0 */ /* 0x000fe20008700888 */
[----:B------:R-:W-:-:S03]  /*6cc0*/  UMOV UR17, 0x40000040 ;  /* 0x4000004000117882 */ /* 0x000fc60000000000 */
[----:B------:R-:W-:Y:S01]  /*6cd0*/  HGMMA.64x16x16.F32 R152, gdesc[UR4].tnspA.tnspB, R152 ;  /* 0x60200000049879f0 */ /* 0x000fe20008700898 */
[----:B------:R-:W-:Y:S01]  /*6ce0*/  R2UR UR4, R7 ;  /* 0x00000000070472ca */ /* 0x000fe200000e0000 */
[----:B------:R-:W-:Y:S01]  /*6cf0*/  VIADD R7, R13, 0x100 ;  /* 0x000001000d077836 */ /* 0x000fe20000000000 */
[----:B------:R-:W-:Y:S01]  /*6d00*/  R2UR UR5, R10 ;  /* 0x000000000a0572ca */ /* 0x000fe200000e0000 */
[----:B------:R-:W-:Y:S01]  /*6d10*/  VIADD R10, R6, 0x100 ;  /* 0x00000100060a7836 */ /* 0x000fe20000000000 */
[----:B------:R-:W-:Y:S01]  /*6d20*/  HGMMA.64x16x16.F32 R168, gdesc[UR8].tnspA.tnspB, R168 ;  /* 0x6020000008a879f0 */ /* 0x000fe200087008a8 */
[----:B------:R-:W-:Y:S01]  /*6d30*/  UMOV UR8, UR54 ;  /* 0x0000003600087c82 */ /* 0x000fe20008000000 */
[----:B------:R-:W-:Y:S02]  /*6d40*/  UMOV UR9, UR55 ;  /* 0x0000003700097c82 */ /* 0x000fe40008000000 */
[----:B------:R-:W-:Y:S01]  /*6d50*/  HGMMA.64x16x16.F32 R184, gdesc[UR12].tnspA.tnspB, R184 ;  /* 0x602000000cb879f0 */ /* 0x000fe200087008b8 */
[----:B------:R-:W-:-:S03]  /*6d60*/  UMOV UR13, UR17 ;  /* 0x00000011000d7c82 */ /* 0x000fc60008000000 */
[----:B------:R-:W-:Y:S01]  /*6d70*/  HGMMA.64x16x16.F32 R200, gdesc[UR52].tnspA.tnspB, R200, gsb0 ;  /* 0x6020000034c879f0 */ /* 0x000fe200080008c8 */
[----:B------:R0:W-:Y:S06]  /*6d80*/  MEMBAR.ALL.CTA ;  /* 0x0000000000007992 */ /* 0x0001ec0000008000 */
[----:B0-----:R-:W0:Y:S01]  /*6d90*/  FENCE.VIEW.ASYNC.S ;  /* 0x00000000000073c6 */ /* 0x001e220000000000 */
[----:B------:R-:W-:Y:S02]  /*6da0*/  R2UR UR52, R24 ;  /* 0x00000000183472ca */ /* 0x000fe400000e0000 */
[----:B------:R-:W-:-:S02]  /*6db0*/  R2UR UR53, R23 ;  /* 0x00000000173572ca */ /* 0x000fc400000e0000 */
[----:B------:R-:W-:Y:S02]  /*6dc0*/  R2UR UR54, R22 ;  /* 0x00000000163672ca */ /* 0x000fe400000e0000 */
[----:B------:R-:W-:-:S07]  /*6dd0*/  R2UR UR55, R21 ;  /* 0x00000000153772ca */ /* 0x000fce00000e0000 */
[----:B------:R-:W-:Y:S02]  /*6de0*/  UMOV UR44, UR52 ;  /* 0x00000034002c7c82 */ /* 0x000fe40008000000 */
[----:B------:R-:W-:Y:S01]  /*6df0*/  UMOV UR45, UR53 ;  /* 0x00000035002d7c82 */ /* 0x000fe20008000000 */
[----:B0-----:R-:W-:Y:S06]  /*6e00*/  BAR.SYNC.DEFER_BLOCKING 0x9, 0x100 ;  /* 0x0244000000007b1d */ /* 0x001fec0000010000 */
[----:B-1----:R-:W-:-:S06]  /*6e10*/  WARPGROUP.ARRIVE ;  /* 0x00000000000079c5 */ /* 0x002fcc0000000000 */
[----:B------:R-:W-:Y:S01]  /*6e20*/  HGMMA.64x64x16.F32 R24, gdesc[UR56].tnspA, RZ, !UPT ;  /* 0x20e00000381879f0 */ /* 0x000fe2000c7008ff */
[----:B------:R-:W-:Y:S01]  /*6e30*/  UMOV UR56, UR4 ;  /* 0x0000000400387c82 */ /* 0x000fe20008000000 */
[----:B------:R-:W-:Y:S01]  /*6e40*/  UMOV UR57, 0x40000040 ;  /* 0x4000004000397882 */ /* 0x000fe20000000000 */
[----:B------:R-:W-:Y:S01]  /*6e50*/  UMOV UR58, UR5 ;  /* 0x00000005003a7c82 */ /* 0x000fe20008000000 */
[----:B------:R-:W-:Y:S01]  /*6e60*/  UMOV UR59, 0x8 ;  /* 0x00000008003b7882 */ /* 0x000fe20000000000 */
[----:B--2---:R-:W-:Y:S01]  /*6e70*/  IMAD.U32 R220, RZ, RZ, UR58 ;  /* 0x0000003affdc7e24 */ /* 0x004fe2000f8e00ff */
[----:B------:R-:W-:Y:S01]  /*6e80*/  R2UR UR4, R7 ;  /* 0x00000000070472ca */ /* 0x000fe200000e0000 */
[----:B------:R-:W-:Y:S01]  /*6e90*/  IMAD.U32 R221, RZ, RZ, UR59 ;  /* 0x0000003bffdd7e24 */ /* 0x000fe2000f8e00ff */
[----:B------:R-:W-:Y:S01]  /*6ea0*/  R2UR UR5, R10 ;  /* 0x000000000a0572ca */ /* 0x000fe200000e0000 */
[----:B------:R-:W-:Y:S02]  /*6eb0*/  VIADD R7, R13, 0x180 ;  /* 0x000001800d077836 */ /* 0x000fe40000000000 */
[----:B------:R-:W-:-:S02]  /*6ec0*/  VIADD R10, R6, 0x180 ;  /* 0x00000180060a7836 */ /* 0x000fc40000000000 */
[----:B------:R-:W-:Y:S01]  /*6ed0*/  VIADD R6, R6, 0x200 ;  /* 0x0000020006067836 */ /* 0x000fe20000000000 */
[----:B------:R-:W-:Y:S01]  /*6ee0*/  HGMMA.64x64x16.F32 R24, gdesc[UR56].tnspA, R24 ;  /* 0x20e00000381879f0 */ /* 0x000fe20008700818 */
[----:B------:R-:W-:Y:S02]  /*6ef0*/  R2UR UR59, R19 ;  /* 0x00000000133b72ca */ /* 0x000fe400000e0000 */
[----:B------:R-:W-:Y:S02]  /*6f00*/  R2UR UR58, R20 ;  /* 0x00000000143a72ca */ /* 0x000fe400000e0000 */
[----:B------:R-:W-:Y:S02]  /*6f10*/  R2UR UR57, R18 ;  /* 0x00000000123972ca */ /* 0x000fe400000e0000 */
[----:B------:R-:W-:-:S07]  /*6f20*/  R2UR UR56, R17 ;  /* 0x00000000113872ca */ /* 0x000fce00000e0000 */
        /* <DEDUP_REMOVED lines=9> */
[----:B------:R-:W-:Y:S01]  /*6fc0*/  R2UR UR4, R7 ;  /* 0x00000000070472ca */ /* 0x000fe200000e0000 */
[----:B------:R-:W-:Y:S01]  /*6fd0*/  IMAD.U32 R219, RZ, RZ, UR59 ;  /* 0x0000003bffdb7e24 */ /* 0x000fe2000f8e00ff */
[----:B------:R-:W-:Y:S01]  /*6fe0*/  R2UR UR5, R10 ;  /* 0x000000000a0572ca */ /* 0x000fe200000e0000 */
[----:B------:R-:W-:Y:S01]  /*6ff0*/  VIADD R7, R13, 0x200 ;  /* 0x000002000d077836 */ /* 0x000fe20000000000 */
[----:B------:R-:W-:Y:S01]  /*7000*/  HGMMA.64x64x16.F32 R24, gdesc[UR56].tnspA, R24 ;  /* 0x20e00000381879f0 */ /* 0x000fe20008700818 */
[----:B------:R-:W-:-:S08]  /*7010*/  R2UR UR59, R16 ;  /* 0x00000000103b72ca */ /* 0x000fd000000e0000 */
        /* <DEDUP_REMOVED lines=9> */
[----:B------:R-:W-:Y:S01]  /*70b0*/  R2UR UR5, R7 ;  /* 0x00000000070572ca */ /* 0x000fe200000e0000 */
[----:B------:R-:W-:Y:S02]  /*70c0*/  IMAD.U32 R216, RZ, RZ, UR58 ;  /* 0x0000003affd87e24 */ /* 0x000fe4000f8e00ff */
[----:B------:R-:W-:Y:S01]  /*70d0*/  IMAD.U32 R217, RZ, RZ, UR59 ;  /* 0x0000003bffd97e24 */ /* 0x000fe2000f8e00ff */
[----:B------:R-:W-:Y:S01]  /*70e0*/  HGMMA.64x64x16.F32 R24, gdesc[UR56].tnspA, R24 ;  /* 0x20e00000381879f0 */ /* 0x000fe20008700818 */
[----:B------:R-:W-:Y:S01]  /*70f0*/  R2UR UR57, R14 ;  /* 0x000000000e3972ca */ /* 0x000fe200000e0000 */
[----:B------:R-:W-:Y:S01]  /*7100*/  UMOV UR58, UR4 ;  /* 0x00000004003a7c82 */ /* 0x000fe20008000000 */
[----:B------:R-:W-:Y:S01]  /*7110*/  R2UR UR56, R12 ;  /* 0x000000000c3872ca */ /* 0x000fe200000e0000 */
[----:B------:R-:W-:Y:S01]  /*7120*/  UMOV UR59, 0x8 ;  /* 0x00000008003b7882 */ /* 0x000fe20000000000 */
[----:B------:R-:W-:-:S02]  /*7130*/  IMAD.U32 R22, RZ, RZ, UR58 ;  /* 0x0000003aff167e24 */ /* 0x000fc4000f8e00ff */
[----:B------:R-:W-:-:S07]  /*7140*/  IMAD.U32 R23, RZ, RZ, UR59 ;  /* 0x0000003bff177e24 */ /* 0x000fce000f8e00ff */
[----:B------:R-:W-:Y:S01]  /*7150*/  UMOV UR53, UR57 ;  /* 0x0000003900357c82 */ /* 0x000fe20008000000 */
[----:B------:R-:W-:Y:S01]  /*7160*/  UMOV UR57, 0x40000040 ;  /* 0x4000004000397882 */ /* 0x000fe20000000000 */
[----:B------:R-:W-:Y:S01]  /*7170*/  UMOV UR52, UR56 ;  /* 0x0000003800347c82 */ /* 0x000fe20008000000 */
[----:B------:R-:W-:Y:S01]  /*7180*/  UMOV UR56, UR5 ;  /* 0x0000000500387c82 */ /* 0x000fe20008000000 */
[----:B------:R-:W-:Y:S01]  /*7190*/  UMOV UR5, UR17 ;  /* 0x0000001100057c82 */ /* 0x000fe20008000000 */
[----:B------:R-:W-:Y:S01]  /*71a0*/  HGMMA.64x64x16.F32 R24, gdesc[UR56].tnspA, R24, gsb0 ;  /* 0x20e00000381879f0 */ /* 0x000fe20008000818 */
[----:B------:R-:W-:Y:S01]  /*71b0*/  R2UR UR59, R11 ;  /* 0x000000000b3b72ca */ /* 0x000fe200000e0000 */
[----:B------:R-:W-:Y:S01]  /*71c0*/  WARPGROUP.ARRIVE ;  /* 0x00000000000079c5 */ /* 0x000fe20000000000 */
[----:B------:R-:W-:Y:S01]  /*71d0*/  R2UR UR58, R9 ;  /* 0x00000000093a72ca */ /* 0x000fe200000e0000 */
[----:B------:R-:W-:Y:S01]  /*71e0*/  UMOV UR57, 0x40000040 ;  /* 0x4000004000397882 */ /* 0x000fe20000000000 */
[----:B------:R-:W-:Y:S01]  /*71f0*/  R2UR UR56, R6 ;  /* 0x00000000063872ca */ /* 0x000fe200000e0000 */
[----:B------:R-:W-:-:S02]  /*7200*/  VIADD R6, R5, 0x480 ;  /* 0x0000048005067836 */ /* 0x000fc40000000000 */
[----:B------:R-:W-:-:S10]  /*7210*/  VIADD R9, R8, 0x210 ;  /* 0x0000021008097836 */ /* 0x000fd40000000000 */
[----:B------:R-:W-:Y:S01]  /*7220*/  HGMMA.64x16x16.F32 R144, gdesc[UR56].tnspA.tnspB, R144 ;  /* 0x60200000389079f0 */ /* 0x000fe20008700890 */
[----:B------:R-:W-:Y:S01]  /*7230*/  UMOV UR58, UR36 ;  /* 0x00000024003a7c82 */ /* 0x000fe20008000000 */
[----:B------:R-:W-:Y:S01]  /*7240*/  UMOV UR59, UR37 ;  /* 0x00000025003b7c82 */ /* 0x000fe20008000000 */
[----:B------:R-:W-:Y:S01]  /*7250*/  UMOV UR37, UR25 ;  /* 0x0000001900257c82 */ /* 0x000fe20008000000 */
[----:B------:R-:W-:Y:S01]  /*7260*/  HGMMA.64x16x16.F32 R160, gdesc[UR56].tnspA.tnspB, R160 ;  /* 0x6020000038a079f0 */ /* 0x000fe200087008a0 */
[----:B------:R-:W-:Y:S01]  /*7270*/  UMOV UR58, UR40 ;  /* 0x00000028003a7c82 */ /* 0x000fe20008000000 */
[----:B------:R-:W-:Y:S02]  /*7280*/  UMOV UR59, UR41 ;  /* 0x00000029003b7c82 */ /* 0x000fe40008000000 */
[----:B------:R-:W-:Y:S01]  /*7290*/  HGMMA.64x16x16.F32 R176, gdesc[UR56].tnspA.tnspB, R176 ;  /* 0x6020000038b079f0 */ /* 0x000fe200087008b0 */
[----:B------:R-:W-:Y:S01]  /*72a0*/  UMOV UR58, UR44 ;  /* 0x0000002c003a7c82 */ /* 0x000fe20008000000 */
[----:B------:R-:W-:Y:S01]  /*72b0*/  UMOV UR59, UR45 ;  /* 0x0000002d003b7c82 */ /* 0x000fe20008000000 */
[----:B------:R-:W-:Y:S01]  /*72c0*/  R2UR UR44, R6 ;  /* 0x00000000062c72ca */ /* 0x000fe200000e0000 */
[----:B------:R-:W-:Y:S01]  /*72d0*/  HGMMA.64x16x16.F32 R192, gdesc[UR56].tnspA.tnspB, R192 ;  /* 0x6020000038c079f0 */ /* 0x000fe200087008c0 */
[----:B------:R-:W-:Y:S01]  /*72e0*/  UMOV UR58, UR48 ;  /* 0x00000030003a7c82 */ /* 0x000fe20008000000 */
[----:B------:R-:W-:Y:S01]  /*72f0*/  UMOV UR59, UR49 ;  /* 0x00000031003b7c82 */ /* 0x000fe20008000000 */
[----:B------:R-:W-:Y:S01]  /*7300*/  UMOV UR45, 0x40000040 ;  /* 0x40000040002d7882 */ /* 0x000fe20000000000 */
[----:B------:R-:W-:Y:S01]  /*7310*/  HGMMA.64x16x16.F32 R208, gdesc[UR56].tnspA.tnspB, R208 ;  /* 0x6020000038d079f0 */ /* 0x000fe200087008d0 */
[----:B------:R-:W-:Y:S01]  /*7320*/  UMOV UR49, UR45 ;  /* 0x0000002d00317c82 */ /* 0x000fe20008000000 */
[----:B------:R-:W-:Y:S01]  /*7330*/  UMOV UR41, UR45 ;  /* 0x0000002d00297c82 */ /* 0x000fe20008000000 */
[C---:B------:R-:W-:Y:S01]  /*7340*/  VIADD R6, R5.reuse, 0x500 ;  /* 0x0000050005067836 */ /* 0x040fe20000000000 */
[----:B------:R-:W-:Y:S01]  /*7350*/  UMOV UR58, UR8 ;  /* 0x00000008003a7c82 */ /* 0x000fe20008000000 */
[----:B------:R-:W-:Y:S01]  /*7360*/  VIADD R5, R5, 0x580 ;  /* 0x0000058005057836 */ /* 0x000fe20000000000 */
[----:B------:R-:W-:Y:S01]  /*7370*/  UMOV UR59, UR9 ;  /* 0x00000009003b7c82 */ /* 0x000fe20008000000 */
[----:B------:R-:W-:Y:S01]  /*7380*/  UMOV UR9, UR17 ;  /* 0x0000001100097c82 */ /* 0x000fe20008000000 */
[----:B------:R-:W-:Y:S01]  /*7390*/  UMOV UR48, UR44 ;  /* 0x0000002c00307c82 */ /* 0x000fe20008000000 */
[----:B------:R-:W-:Y:S01]  /*73a0*/  UMOV UR40, UR44 ;  /* 0x0000002c00287c82 */ /* 0x000fe20008000000 */
[----:B------:R-:W-:Y:S01]  /*73b0*/  R2UR UR24, R6 ;  /* 0x00000000061872ca */ /* 0x000fe200000e0000 */
[----:B------:R-:W-:Y:S01]  /*73c0*/  VIADD R6, R8, 0x100 ;  /* 0x0000010008067836 */ /* 0x000fe20000000000 */
[----:B------:R-:W-:-:S02]  /*73d0*/  R2UR UR16, R5 ;  /* 0x00000000051072ca */ /* 0x000fc400000e0000 */
[----:B------:R-:W-:Y:S01]  /*73e0*/  LOP3.LUT R5, R4, 0x3fff, RZ, 0xc0, !PT ;  /* 0x00003fff04057812 */ /* 0x000fe200078ec0ff */
[----:B------:R-:W-:-:S04]  /*73f0*/  VIADD R4, R8, 0x80 ;  /* 0x0000008008047836 */ /* 0x000fc80000000000 */
[----:B------:R-:W-:Y:S02]  /*7400*/  IMAD R12, R2, 0x800, R5 ;  /* 0x00000800020c7824 */ /* 0x000fe400078e0205 */
[----:B------:R-:W-:Y:S02]  /*7410*/  VIADD R5, R8, 0x10 ;  /* 0x0000001008057836 */ /* 0x000fe40000000000 */
        /* <DEDUP_REMOVED lines=8> */
[----:B------:R-:W-:Y:S01]  /*74a0*/  HGMMA.64x16x16.F32 R144, gdesc[UR44].tnspA.tnspB, R144 ;  /* 0x602000002c9079f0 */ /* 0x000fe20008700890 */
[----:B------:R-:W-:Y:S01]  /*74b0*/  UMOV UR46, UR52 ;  /* 0x00000034002e7c82 */ /* 0x000fe20008000000 */
[----:B------:R-:W-:Y:S01]  /*74c0*/  UMOV UR47, UR53 ;  /* 0x00000035002f7c82 */ /* 0x000fe20008000000 */
[----:B------:R-:W-:Y:S01]  /*74d0*/  UMOV UR52, UR44 ;  /* 0x0000002c00347c82 */ /* 0x000fe20008000000 */
[----:B------:R-:W-:Y:S01]  /*74e0*/  UMOV UR53, UR45 ;  /* 0x0000002d00357c82 */ /* 0x000fe20008000000 */
[----:B------:R-:W-:Y:S01]  /*74f0*/  HGMMA.64x16x16.F32 R160, gdesc[UR44].tnspA.tnspB, R160 ;  /* 0x602000002ca079f0 */ /* 0x000fe200087008a0 */
[----:B------:R-:W-:Y:S01]  /*7500*/  R2UR UR46, R5 ;  /* 0x00000000052e72ca */ /* 0x000fe200000e0000 */
[C---:B------:R-:W-:Y:S01]  /*7510*/  VIADD R5, R8.reuse, 0x90 ;  /* 0x0000009008057836 */ /* 0x040fe20000000000 */
[----:B------:R-:W-:Y:S01]  /*7520*/  UMOV UR47, 0x40 ;  /* 0x00000040002f7882 */ /* 0x000fe20000000000 */
[----:B------:R-:W-:Y:S01]  /*7530*/  HGMMA.64x16x16.F32 R176, gdesc[UR52].tnspA.tnspB, R176 ;  /* 0x6020000034b079f0 */ /* 0x000fe200087008b0 */
[----:B------:R-:W-:Y:S01]  /*7540*/  R2UR UR54, R8 ;  /* 0x00000000083672ca */ /* 0x000fe200000e0000 */
[----:B------:R-:W-:Y:S01]  /*7550*/  UMOV UR55, 0x40 ;  /* 0x0000004000377882 */ /* 0x000fe20000000000 */
[----:B------:R-:W-:Y:S01]  /*7560*/  R2UR UR52, R12 ;  /* 0x000000000c3472ca */ /* 0x000fe200000e0000 */
[----:B------:R-:W-:Y:S01]  /*7570*/  HGMMA.64x16x16.F32 R192, gdesc[UR48].tnspA.tnspB, R192 ;  /* 0x6020000030c079f0 */ /* 0x000fe200087008c0 */
[----:B------:R-:W-:Y:S01]  /*7580*/  UMOV UR53, 0x40000040 ;  /* 0x4000004000357882 */ /* 0x000fe20000000000 */
[----:B------:R-:W-:Y:S01]  /*7590*/  UMOV UR45, 0x40000040 ;  /* 0x40000040002d7882 */ /* 0x000fe20000000000 */
[----:B------:R-:W-:Y:S01]  /*75a0*/  R2UR UR50, R9 ;  /* 0x00000000093272ca */ /* 0x000fe200000e0000 */
[----:B------:R-:W-:Y:S01]  /*75b0*/  HGMMA.64x16x16.F32 R208, gdesc[UR40].tnspA.tnspB, R208 ;  /* 0x6020000028d079f0 */ /* 0x000fe200087008d0 */
[----:B------:R-:W-:Y:S01]  /*75c0*/  UMOV UR49, UR45 ;  /* 0x0000002d00317c82 */ /* 0x000fe20008000000 */
[----:B------:R-:W-:Y:S01]  /*75d0*/  UMOV UR51, 0x40 ;  /* 0x0000004000337882 */ /* 0x000fe20000000000 */
[C---:B------:R-:W-:Y:S01]  /*75e0*/  VIADD R9, R8.reuse, 0x20 ;  /* 0x0000002008097836 */ /* 0x040fe20000000000 */
[----:B------:R-:W-:Y:S01]  /*75f0*/  UMOV UR43, 0x40 ;  /* 0x00000040002b7882 */ /* 0x000fe20000000000 */
[----:B------:R-:W-:Y:S03]  /*7600*/  HGMMA.64x16x16.F32 R144, gdesc[UR24].tnspA.tnspB, R144 ;  /* 0x60200000189079f0 */ /* 0x000fe60008700890 */
[----:B------:R-:W-:Y:S01]  /*7610*/  R2UR UR26, R9 ;  /* 0x00000000091a72ca */ /* 0x000fe200000e0000 */
[----:B------:R-:W-:Y:S01]  /*7620*/  VIADD R9, R8, 0xa0 ;  /* 0x000000a008097836 */ /* 0x000fe20000000000 */
[----:B------:R-:W-:Y:S01]  /*7630*/  R2UR UR24, R236 ;  /* 0x00000000ec1872ca */ /* 0x000fe200000e0000 */
[----:B------:R-:W-:Y:S01]  /*7640*/  UMOV UR27, 0x40 ;  /* 0x00000040001b7882 */ /* 0x000fe20000000000 */
[----:B------:R-:W-:Y:S01]  /*7650*/  HGMMA.64x16x16.F32 R160, gdesc[UR36].tnspA.tnspB, R160 ;  /* 0x6020000024a079f0 */ /* 0x000fe200087008a0 */
[----:B------:R-:W-:Y:S01]  /*7660*/  UMOV UR25, 0x40000040 ;  /* 0x4000004000197882 */ /* 0x000fe20000000000 */
[----:B------:R-:W-:Y:S01]  /*7670*/  R2UR UR42, R9 ;  /* 0x00000000092a72ca */ /* 0x000fe200000e0000 */
[C---:B------:R-:W-:Y:S01]  /*7680*/  VIADD R9, R8.reuse, 0x1a0 ;  /* 0x000001a008097836 */ /* 0x040fe20000000000 */
[----:B------:R-:W-:Y:S01]  /*7690*/  HGMMA.64x16x16.F32 R176, gdesc[UR32].tnspA.tnspB, R176 ;  /* 0x6020000020b079f0 */ /* 0x000fe200087008b0 */
[C---:B------:R-:W-:Y:S01]  /*76a0*/  VIADD R236, R8.reuse, 0x120 ;  /* 0x0000012008ec7836 */ /* 0x040fe20000000000 */
[----:B------:R-:W-:Y:S01]  /*76b0*/  UMOV UR41, UR25 ;  /* 0x0000001900297c82 */ /* 0x000fe20008000000 */
[----:B------:R-:W-:Y:S01]  /*76c0*/  UMOV UR37, UR25 ;  /* 0x0000001900257c82 */ /* 0x000fe20008000000 */
[----:B------:R-:W-:Y:S01]  /*76d0*/  HGMMA.64x16x16.F32 R192, gdesc[UR28].tnspA.tnspB, R192 ;  /* 0x602000001cc079f0 */ /* 0x000fe200087008c0 */
[----:B------:R-:W-:Y:S01]  /*76e0*/  R2UR UR34, R9 ;  /* 0x00000000092272ca */ /* 0x000fe200000e0000 */
[----:B------:R-:W-:Y:S01]  /*76f0*/  VIADD R9, R8, 0x220 ;  /* 0x0000022008097836 */ /* 0x000fe20000000000 */
[----:B------:R-:W-:Y:S01]  /*7700*/  R2UR UR38, R236 ;  /* 0x00000000ec2672ca */ /* 0x000fe200000e0000 */
[----:B------:R-:W-:Y:S01]  /*7710*/  HGMMA.64x16x16.F32 R208, gdesc[UR20].tnspA.tnspB, R208 ;  /* 0x6020000014d079f0 */ /* 0x000fe200087008d0 */
[----:B------:R-:W-:Y:S01]  /*7720*/  R2UR UR21, R4 ;  /* 0x00000000041572ca */ /* 0x000fe200000e0000 */
[----:B------:R-:W-:Y:S01]  /*7730*/  VIADD R4, R8, 0x180 ;  /* 0x0000018008047836 */ /* 0x000fe20000000000 */
[----:B------:R-:W-:Y:S01]  /*7740*/  R2UR UR20, R6 ;  /* 0x00000000061472ca */ /* 0x000fe200000e0000 */
[----:B------:R-:W-:Y:S01]  /*7750*/  UMOV UR40, UR24 ;  /* 0x0000001800287c82 */ /* 0x000fe20008000000 */
[----:B------:R-:W-:Y:S01]  /*7760*/  R2UR UR30, R9 ;  /* 0x00000000091e72ca */ /* 0x000fe200000e0000 */
        /* <DEDUP_REMOVED lines=9> */
[----:B------:R-:W-:Y:S01]  /*7800*/  UMOV UR23, 0x40 ;  /* 0x0000004000177882 */ /* 0x000fe20000000000 */
[----:B------:R-:W-:Y:S01]  /*7810*/  VIADD R236, R12, 0x180 ;  /* 0x000001800cec7836 */ /* 0x000fe20000000000 */
[----:B------:R-:W-:Y:S01]  /*7820*/  HGMMA.64x16x16.F32 R144, gdesc[UR16].tnspA.tnspB, R144 ;  /* 0x60200000109079f0 */ /* 0x000fe20008700890 */
[----:B------:R-:W-:Y:S01]  /*7830*/  UMOV UR18, UR58 ;  /* 0x0000003a00127c82 */ /* 0x000fe20008000000 */
[----:B------:R-:W-:-:S02]  /*7840*/  UMOV UR19, UR59 ;  /* 0x0000003b00137c82 */ /* 0x000fc40008000000 */
[----:B------:R-:W-:Y:S01]  /*7850*/  HGMMA.64x16x16.F32 R160, gdesc[UR4].tnspA.tnspB, R160 ;  /* 0x6020000004a079f0 */ /* 0x000fe200087008a0 */
[----:B------:R-:W-:Y:S01]  /*7860*/  R2UR UR4, R4 ;  /* 0x00000000040472ca */ /* 0x000fe200000e0000 */
[----:B------:R-:W-:Y:S01]  /*7870*/  VIADD R4, R8, 0x200 ;  /* 0x0000020008047836 */ /* 0x000fe20000000000 */
[----:B------:R-:W-:Y:S01]  /*7880*/  UMOV UR7, 0x40 ;  /* 0x0000004000077882 */ /* 0x000fe20000000000 */
[----:B------:R-:W-:Y:S01]  /*7890*/  HGMMA.64x16x16.F32 R176, gdesc[UR8].tnspA.tnspB, R176 ;  /* 0x6020000008b079f0 */ /* 0x000fe200087008b0 */
[----:B------:R-:W-:Y:S01]  /*78a0*/  UMOV UR8, UR52 ;  /* 0x0000003400087c82 */ /* 0x000fe20008000000 */
[----:B------:R-:W-:Y:S01]  /*78b0*/  UMOV UR9, UR53 ;  /* 0x0000003500097c82 */ /* 0x000fe20008000000 */
[----:B------:R-:W-:Y:S01]  /*78c0*/  UMOV UR10, UR21 ;  /* 0x00000015000a7c82 */ /* 0x000fe20008000000 */
[----:B------:R-:W-:Y:S01]  /*78d0*/  HGMMA.64x16x16.F32 R192, gdesc[UR12].tnspA.tnspB, R192 ;  /* 0x602000000cc079f0 */ /* 0x000fe200087008c0 */
[----:B------:R-:W-:Y:S01]  /*78e0*/  UMOV UR11, 0x40 ;  /* 0x00000040000b7882 */ /* 0x000fe20000000000 */
[----:B------:R-:W-:Y:S01]  /*78f0*/  IMAD.U32 R20, RZ, RZ, UR10 ;  /* 0x0000000aff147e24 */ /* 0x000fe2000f8e00ff */
[----:B------:R-:W-:Y:S01]  /*7900*/  UMOV UR15, 0x40 ;  /* 0x00000040000f7882 */ /* 0x000fe20000000000 */
[----:B------:R-:W-:Y:S01]  /*7910*/  HGMMA.64x16x16.F32 R208, gdesc[UR16].tnspA.tnspB, R208, gsb0 ;  /* 0x6020000010d079f0 */ /* 0x000fe200080008d0 */
[----:B------:R-:W-:Y:S01]  /*7920*/  IMAD.U32 R21, RZ, RZ, UR11 ;  /* 0x0000000bff157e24 */ /* 0x000fe2000f8e00ff */
[----:B------:R-:W-:Y:S01]  /*7930*/  UMOV UR19, 0x40 ;  /* 0x0000004000137882 */ /* 0x000fe20000000000 */
[----:B------:R-:W-:-:S02]  /*7940*/  WARPGROUP.DEPBAR.LE gsb0, 0x1 ;  /* 0x00008000000079c5 */ /* 0x000fc40000010100 */
[----:B------:R-:W-:-:S06]  /*7950*/  WARPGROUP.ARRIVE ;  /* 0x00000000000079c5 */ /* 0x000fcc0000000000 */
[----:B------:R-:W-:Y:S04]  /*7960*/  HGMMA.64x16x16.F32 R56, gdesc[UR52].tnspA.tnspB, R56 ;  /* 0x60200000343879f0 */ /* 0x000fe80008700838 */
[----:B------:R-:W-:Y:S01]  /*7970*/  HGMMA.64x16x16.F32 R64, gdesc[UR8].tnspA.tnspB, R64 ;  /* 0x60200000084079f0 */ /* 0x000fe20008700840 */
[----:B------:R-:W-:Y:S01]  /*7980*/  UMOV UR8, UR52 ;  /* 0x0000003400087c82 */ /* 0x000fe20008000000 */
[----:B------:R-:W-:Y:S01]  /*7990*/  UMOV UR9, UR53 ;  /* 0x0000003500097c82 */ /* 0x000fe20008000000 */
[----:B------:R-:W-:Y:S01]  /*79a0*/  UMOV UR10, UR20 ;  /* 0x00000014000a7c82 */ /* 0x000fe20008000000 */
[----:B------:R-:W-:Y:S01]  /*79b0*/  UMOV UR11, 0x40 ;  /* 0x00000040000b7882 */ /* 0x000fe20000000000 */
[----:B------:R-:W-:Y:S01]  /*79c0*/  IMAD.U32 R18, RZ, RZ, UR10 ;  /* 0x0000000aff127e24 */ /* 0x000fe2000f8e00ff */
[----:B------:R-:W-:Y:S01]  /*79d0*/  HGMMA.64x16x16.F32 R72, gdesc[UR8].tnspA.tnspB, R72 ;  /* 0x60200000084879f0 */ /* 0x000fe20008700848 */
[----:B------:R-:W-:Y:S01]  /*79e0*/  UMOV UR10, UR4 ;  /* 0x00000004000a7c82 */ /* 0x000fe20008000000 */
[----:B------:R-:W-:Y:S01]  /*79f0*/  R2UR UR4, R4 ;  /* 0x00000000040472ca */ /* 0x000fe200000e0000 */
[----:B------:R-:W-:Y:S01]  /*7a00*/  IMAD.U32 R19, RZ, RZ, UR11 ;  /* 0x0000000bff137e24 */ /* 0x000fe2000f8e00ff */
        /* <DEDUP_REMOVED lines=8> */
[----:B------:R-:W-:Y:S01]  /*7a90*/  UMOV UR11, 0x40 ;  /* 0x00000040000b7882 */ /* 0x000fe20000000000 */
[----:B------:R-:W-:Y:S01]  /*7aa0*/  VIADD R4, R12, 0x80 ;  /* 0x000000800c047836 */ /* 0x000fe20000000000 */
[----:B------:R-:W-:Y:S01]  /*7ab0*/  ULDC.64 UR52, c[0x0][0x208] ;  /* 0x0000820000347ab9 */ /* 0x000fe20000000a00 */
[----:B------:R-:W-:Y:S01]  /*7ac0*/  UMOV UR10, UR4 ;  /* 0x00000004000a7c82 */ /* 0x000fe20008000000 */
[----:B------:R-:W-:Y:S01]  /*7ad0*/  R2UR UR4, R5 ;  /* 0x00000000050472ca */ /* 0x000fe200000e0000 */
[----:B------:R-:W-:Y:S01]  /*7ae0*/  HGMMA.64x16x16.F32 R88, gdesc[UR8].tnspA.tnspB, R88 ;  /* 0x60200000085879f0 */ /* 0x000fe20008700858 */
[----:B------:R-:W-:Y:S01]  /*7af0*/  R2UR UR44, R4 ;  /* 0x00000000042c72ca */ /* 0x000fe200000e0000 */
[C---:B------:R-:W-:Y:S01]  /*7b00*/  VIADD R4, R8.reuse, 0x110 ;  /* 0x0000011008047836 */ /* 0x040fe20000000000 */
[----:B------:R-:W-:Y:S01]  /*7b10*/  UMOV UR9, UR45 ;  /* 0x0000002d00097c82 */ /* 0x000fe20008000000 */
[----:B------:R-:W-:-:S02]  /*7b20*/  VIADD R5, R8, 0x190 ;  /* 0x0000019008057836 */ /* 0x000fc40000000000 */
[----:B------:R-:W-:Y:S01]  /*7b30*/  IMAD.U32 R14, RZ, RZ, UR10 ;  /* 0x0000000aff0e7e24 */ /* 0x000fe2000f8e00ff */
[----:B------:R-:W-:Y:S01]  /*7b40*/  R2UR UR5, R4 ;  /* 0x00000000040572ca */ /* 0x000fe200000e0000 */
[----:B------:R-:W-:Y:S01]  /*7b50*/  IMAD.U32 R15, RZ, RZ, UR11 ;  /* 0x0000000bff0f7e24 */ /* 0x000fe2000f8e00ff */
[----:B------:R-:W-:Y:S01]  /*7b60*/  R2UR UR6, R5 ;  /* 0x00000000050672ca */ /* 0x000fe200000e0000 */
[----:B------:R-:W-:Y:S02]  /*7b70*/  UMOV UR11, 0x40 ;  /* 0x00000040000b7882 */ /* 0x000fe40000000000 */
[----:B------:R-:W-:Y:S01]  /*7b80*/  UMOV UR10, UR4 ;  /* 0x00000004000a7c82 */ /* 0x000fe20008000000 */
[----:B------:R-:W-:Y:S01]  /*7b90*/  IMAD.U32 R11, RZ, RZ, UR11 ;  /* 0x0000000bff0b7e24 */ /* 0x000fe2000f8e00ff */
[----:B------:R-:W-:Y:S01]  /*7ba0*/  UMOV UR8, UR44 ;  /* 0x0000002c00087c82 */ /* 0x000fe20008000000 */
[----:B------:R-:W-:Y:S01]  /*7bb0*/  IMAD.U32 R10, RZ, RZ, UR10 ;  /* 0x0000000aff0a7e24 */ /* 0x000fe2000f8e00ff */
[----:B------:R-:W-:Y:S01]  /*7bc0*/  UMOV UR48, UR44 ;  /* 0x0000002c00307c82 */ /* 0x000fe20008000000 */
[----:B------:R-:W-:Y:S01]  /*7bd0*/  R2UR UR4, R236 ;  /* 0x00000000ec0472ca */ /* 0x000fe200000e0000 */
[----:B------:R-:W-:-:S05]  /*7be0*/  VIADD R236, R8, 0x130 ;  /* 0x0000013008ec7836 */ /* 0x000fca0000000000 */
[----:B------:R-:W-:Y:S01]  /*7bf0*/  R2UR UR18, R236 ;  /* 0x00000000ec1272ca */ /* 0x000fe200000e0000 */
        /* <DEDUP_REMOVED lines=14> */
[C---:B------:R-:W-:Y:S01]  /*7ce0*/  VIADD R9, R8.reuse, 0xb0 ;  /* 0x000000b008097836 */ /* 0x040fe20000000000 */
[----:B------:R-:W-:Y:S01]  /*7cf0*/  HGMMA.64x16x16.F32 R80, gdesc[UR8].tnspA.tnspB, R80 ;  /* 0x60200000085079f0 */ /* 0x000fe20008700850 */
[----:B------:R-:W-:Y:S01]  /*7d00*/  UMOV UR5, 0x40000040 ;  /* 0x4000004000057882 */ /* 0x000fe20000000000 */
[----:B------:R-:W-:Y:S01]  /*7d10*/  UMOV UR20, UR4 ;  /* 0x0000000400147c82 */ /* 0x000fe20008000000 */
[----:B------:R-:W-:Y:S01]  /*7d20*/  UMOV UR16, UR4 ;  /* 0x0000000400107c82 */ /* 0x000fe20008000000 */
[----:B------:R-:W-:Y:S01]  /*7d30*/  UMOV UR12, UR4 ;  /* 0x00000004000c7c82 */ /* 0x000fe20008000000 */
[----:B------:R-:W-:Y:S01]  /*7d40*/  UMOV UR8, UR4 ;  /* 0x0000000400087c82 */ /* 0x000fe20008000000 */
[----:B------:R-:W-:Y:S01]  /*7d50*/  R2UR UR22, R9 ;  /* 0x00000000091672ca */ /* 0x000fe200000e0000 */
[C---:B------:R-:W-:Y:S01]  /*7d60*/  VIADD R9, R8.reuse, 0x1b0 ;  /* 0x000001b008097836 */ /* 0x040fe20000000000 */
[----:B------:R-:W-:Y:S01]  /*7d70*/  UMOV UR21, UR5 ;  /* 0x0000000500157c82 */ /* 0x000fe20008000000 */
[----:B------:R-:W-:Y:S01]  /*7d80*/  HGMMA.64x16x16.F32 R88, gdesc[UR48].tnspA.tnspB, R88 ;  /* 0x60200000305879f0 */ /* 0x000fe20008700858 */
[----:B------:R-:W-:Y:S01]  /*7d90*/  VIADD R8, R8, 0x230 ;  /* 0x0000023008087836 */ /* 0x000fe20000000000 */
[----:B------:R-:W-:Y:S01]  /*7da0*/  UMOV UR17, UR5 ;  /* 0x0000000500117c82 */ /* 0x000fe20008000000 */
[----:B------:R-:W-:Y:S01]  /*7db0*/  R2UR UR14, R9 ;  /* 0x00000000090e72ca */ /* 0x000fe200000e0000 */
[----:B------:R-:W-:Y:S01]  /*7dc0*/  UMOV UR13, UR5 ;  /* 0x00000005000d7c82 */ /* 0x000fe20008000000 */
[----:B------:R-:W-:Y:S01]  /*7dd0*/  UMOV UR9, UR5 ;  /* 0x0000000500097c82 */ /* 0x000fe20008000000 */
[----:B------:R-:W-:Y:S01]  /*7de0*/  IMAD.U32 R6, RZ, RZ, UR10 ;  /* 0x0000000aff067e24 */ /* 0x000fe2000f8e00ff */
[----:B------:R-:W-:Y:S01]  /*7df0*/  R2UR UR10, R8 ;  /* 0x00000000080a72ca */ /* 0x000fe200000e0000 */
[----:B------:R-:W-:Y:S01]  /*7e00*/  IMAD.U32 R7, RZ, RZ, UR11 ;  /* 0x0000000bff077e24 */ /* 0x000fe2000f8e00ff */
[----:B------:R-:W-:Y:S01]  /*7e10*/  UMOV UR11, 0x40 ;  /* 0x00000040000b7882 */ /* 0x000fe20000000000 */
[----:B------:R-:W-:Y:S04]  /*7e20*/  HGMMA.64x16x16.F32 R56, gdesc[UR24].tnspA.tnspB, R56 ;  /* 0x60200000183879f0 */ /* 0x000fe80008700838 */
[----:B------:R-:W-:Y:S04]  /*7e30*/  HGMMA.64x16x16.F32 R64, gdesc[UR40].tnspA.tnspB, R64 ;  /* 0x60200000284079f0 */ /* 0x000fe80008700840 */
[----:B------:R-:W-:Y:S04]  /*7e40*/  HGMMA.64x16x16.F32 R72, gdesc[UR36].tnspA.tnspB, R72 ;  /* 0x60200000244879f0 */ /* 0x000fe80008700848 */
[----:B------:R-:W-:Y:S04]  /*7e50*/  HGMMA.64x16x16.F32 R80, gdesc[UR32].tnspA.tnspB, R80 ;  /* 0x60200000205079f0 */ /* 0x000fe80008700850 */
[----:B------:R-:W-:Y:S04]  /*7e60*/  HGMMA.64x16x16.F32 R88, gdesc[UR28].tnspA.tnspB, R88 ;  /* 0x602000001c5879f0 */ /* 0x000fe80008700858 */
[----:B------:R-:W-:Y:S01]  /*7e70*/  HGMMA.64x16x16.F32 R56, gdesc[UR4].tnspA.tnspB, R56 ;  /* 0x60200000043879f0 */ /* 0x000fe20008700838 */
[----:B------:R-:W-:-:S03]  /*7e80*/  USHF.L.U32 UR4, UR60, 0xe, URZ ;  /* 0x0000000e3c047899 */ /* 0x000fc6000800063f */
[----:B------:R-:W-:Y:S03]  /*7e90*/  HGMMA.64x16x16.F32 R64, gdesc[UR20].tnspA.tnspB, R64 ;  /* 0x60200000144079f0 */ /* 0x000fe60008700840 */
[----:B------:R-:W-:Y:S01]  /*7ea0*/  IMAD.U32 R236, RZ, RZ, UR4 ;  /* 0x00000004ffec7e24 */ /* 0x000fe2000f8e00ff */
[----:B------:R-:W-:Y:S01]  /*7eb0*/  IADD3 R9, P1, R232, UR4, RZ ;  /* 0x00000004e8097c10 */ /* 0x000fe2000ff3e0ff */
[----:B------:R-:W-:Y:S01]  /*7ec0*/  ULDC.64 UR4, c[0x0][0x2c0] ;  /* 0x0000b00000047ab9 */ /* 0x000fe20000000a00 */
[----:B------:R-:W-:Y:S02]  /*7ed0*/  HGMMA.64x16x16.F32 R72, gdesc[UR16].tnspA.tnspB, R72 ;  /* 0x60200000104879f0 */ /* 0x000fe40008700848 */
[----:B------:R-:W-:Y:S02]  /*7ee0*/  LEA R8, P2, R9, UR4, 0x2 ;  /* 0x0000000409087c11 */ /* 0x000fe4000f8410ff */
[----:B------:R-:W-:-:S04]  /*7ef0*/  LEA.HI.X.SX32 R236, R236, R234, 0x1, P1 ;  /* 0x000000eaecec7211 */ /* 0x000fc800008f0eff */
[----:B------:R-:W-:Y:S01]  /*7f00*/  LEA.HI.X R9, R9, UR5, R236, 0x2, P2 ;  /* 0x0000000509097c11 */ /* 0x000fe200090f14ec */
[----:B------:R-:W-:Y:S04]  /*7f10*/  HGMMA.64x16x16.F32 R80, gdesc[UR12].tnspA.tnspB, R80 ;  /* 0x602000000c5079f0 */ /* 0x000fe80008700850 */
[----:B------:R0:W-:Y:S04]  /*7f20*/  REDG.E.ADD.F32x4.FTZ.RN.STRONG.GPU desc[UR52][R8.64], R24 ;  /* 0x00000018080079a6 */ /* 0x0001e8000c10f7b4 */
[----:B------:R0:W-:Y:S01]  /*7f30*/  REDG.E.ADD.F32x4.FTZ.RN.STRONG.GPU desc[UR52][R8.64+0x800], R28 ;  /* 0x0008001c080079a6 */ /* 0x0001e2000c10f7b4 */
[----:B------:R-:W-:Y:S03]  /*7f40*/  HGMMA.64x16x16.F32 R88, gdesc[UR8].tnspA.tnspB, R88, gsb0 ;  /* 0x60200000085879f0 */ /* 0x000fe60008000858 */
[----:B------:R0:W-:Y:S04]  /*7f50*/  REDG.E.ADD.F32x4.FTZ.RN.STRONG.GPU desc[UR52][R8.64+0x1000], R32 ;  /* 0x00100020080079a6 */ /* 0x0001e8000c10f7b4 */
[----:B------:R0:W-:Y:S01]  /*7f60*/  REDG.E.ADD.F32x4.FTZ.RN.STRONG.GPU desc[UR52][R8.64+0x1800], R36 ;  /* 0x00180024080079a6 */ /* 0x0001e2000c10f7b4 */
[----:B------:R-:W-:-:S03]  /*7f70*/  WARPGROUP.DEPBAR.LE gsb0, 0x1 ;  /* 0x00008000000079c5 */ /* 0x000fc60000010100 */
[----:B------:R0:W-:Y:S04]  /*7f80*/  REDG.E.ADD.F32x4.FTZ.RN.STRONG.GPU desc[UR52][R8.64+0x2000], R40 ;  /* 0x00200028080079a6 */ /* 0x0001e8000c10f7b4 */
[----:B------:R0:W-:Y:S04]  /*7f90*/  REDG.E.ADD.F32x4.FTZ.RN.STRONG.GPU desc[UR52][R8.64+0x2800], R44 ;  /* 0x0028002c080079a6 */ /* 0x0001e8000c10f7b4 */
[----:B------:R0:W-:Y:S04]  /*7fa0*/  REDG.E.ADD.F32x4.FTZ.RN.STRONG.GPU desc[UR52][R8.64+0x3000], R48 ;  /* 0x00300030080079a6 */ /* 0x0001e8000c10f7b4 */
[----:B------:R0:W-:Y:S01]  /*7fb0*/  REDG.E.ADD.F32x4.FTZ.RN.STRONG.GPU desc[UR52][R8.64+0x3800], R52 ;  /* 0x00380034080079a6 */ /* 0x0001e2000c10f7b4 */
[----:B------:R-:W-:Y:S05]  /*7fc0*/  @!P0 BRA `(.L_x_893) ;  /* 0x0000000000048947 */ /* 0x000fea0003800000 */
[----:B------:R-:W-:Y:S01]  /*7fd0*/  BPT.TRAP 0x1 ;  /* 0x000000040000795c */ /* 0x000fe20000300000 */
.L_x_893:
[----:B0-----:R-:W-:Y:S01]  /*7fe0*/  VIADD R24, R13, 0x500 ;  /* 0x000005000d187836 */ /* 0x001fe20000000000 */
        /* <DEDUP_REMOVED lines=37> */
[----:B------:R-:W-:Y:S01]  /*8240*/  UMOV UR45, 0x40000040 ;  /* 0x40000040002d7882 */ /* 0x000fe20000000000 */
[----:B------:R-:W-:Y:S02]  /*8250*/  WARPGROUP.DEPBAR.LE gsb0, 0x0 ;  /* 0x00008000000079c5 */ /* 0x000fe40000010000 */
[----:B------:R-:W-:Y:S01]  /*8260*/  WARPGROUP.ARRIVE ;  /* 0x00000000000079c5 */ /* 0x000fe20000000000 */
[----:B------:R-:W-:Y:S04]  /*8270*/  REDG.E.ADD.F32x4.FTZ.RN.STRONG.GPU desc[UR4][R8.64+0x4000], R24 ;  /* 0x00400018080079a6 */ /* 0x000fe8000c10f784 */
[----:B------:R-:W-:Y:S03]  /*8280*/  REDG.E.ADD.F32x4.FTZ.RN.STRONG.GPU desc[UR4][R8.64+0x4800], R28 ;  /* 0x0048001c080079a6 */ /* 0x000fe6000c10f784 */
[----:B------:R-:W-:Y:S01]  /*8290*/  HGMMA.64x16x16.F32 R96, gdesc[UR52].tnspA.tnspB, R96 ;  /* 0x60200000346079f0 */ /* 0x000fe20008700860 */
[----:B------:R-:W-:-:S02]  /*82a0*/  R2UR UR54, R20 ;  /* 0x00000000143672ca */ /* 0x000fc400000e0000 */
[----:B------:R-:W-:Y:S01]  /*82b0*/  R2UR UR55, R21 ;  /* 0x00000000153772ca */ /* 0x000fe200000e0000 */
[----:B------:R-:W-:Y:S04]  /*82c0*/  REDG.E.ADD.F32x4.FTZ.RN.STRONG.GPU desc[UR4][R8.64+0x5000], R32 ;  /* 0x00500020080079a6 */ /* 0x000fe8000c10f784 */
[----:B------:R-:W-:Y:S04]  /*82d0*/  REDG.E.ADD.F32x4.FTZ.RN.STRONG.GPU desc[UR4][R8.64+0x5800], R36 ;  /* 0x00580024080079a6 */ /* 0x000fe8000c10f784 */
[----:B------:R-:W-:Y:S04]  /*82e0*/  REDG.E.ADD.F32x4.FTZ.RN.STRONG.GPU desc[UR4][R8.64+0x6000], R40 ;  /* 0x00600028080079a6 */ /* 0x000fe8000c10f784 */
[----:B------:R-:W-:Y:S01]  /*82f0*/  HGMMA.64x16x16.F32 R104, gdesc[UR52].tnspA.tnspB, R104 ;  /* 0x60200000346879f0 */ /* 0x000fe20008700868 */
[----:B------:R-:W-:Y:S01]  /*8300*/  R2UR UR54, R18 ;  /* 0x00000000123672ca */ /* 0x000fe200000e0000 */
[----:B------:R-:W-:Y:S01]  /*8310*/  REDG.E.ADD.F32x4.FTZ.RN.STRONG.GPU desc[UR4][R8.64+0x6800], R44 ;  /* 0x0068002c080079a6 */ /* 0x000fe2000c10f784 */
[----:B------:R-:W-:-:S03]  /*8320*/  R2UR UR55, R19 ;  /* 0x00000000133772ca */ /* 0x000fc600000e0000 */
[----:B------:R-:W-:Y:S04]  /*8330*/  REDG.E.ADD.F32x4.FTZ.RN.STRONG.GPU desc[UR4][R8.64+0x7000], R48 ;  /* 0x00700030080079a6 */ /* 0x000fe8000c10f784 */
[----:B------:R0:W-:Y:S01]  /*8340*/  REDG.E.ADD.F32x4.FTZ.RN.STRONG.GPU desc[UR4][R8.64+0x7800], R52 ;  /* 0x00780034080079a6 */ /* 0x0001e2000c10f784 */
[----:B------:R-:W-:Y:S01]  /*8350*/  UMOV UR25, 0x40000040 ;  /* 0x4000004000197882 */ /* 0x000fe20000000000 */
[----:B------:R-:W-:Y:S01]  /*8360*/  UMOV UR5, 0x40000040 ;  /* 0x4000004000057882 */ /* 0x000fe20000000000 */
[----:B------:R-:W-:Y:S01]  /*8370*/  UMOV UR41, UR25 ;  /* 0x0000001900297c82 */ /* 0x000fe20008000000 */
[----:B------:R-:W-:Y:S01]  /*8380*/  UMOV UR37, UR25 ;  /* 0x0000001900257c82 */ /* 0x000fe20008000000 */
[----:B------:R-:W-:Y:S01]  /*8390*/  UMOV UR33, UR25 ;  /* 0x0000001900217c82 */ /* 0x000fe20008000000 */
[----:B------:R-:W-:Y:S01]  /*83a0*/  HGMMA.64x16x16.F32 R112, gdesc[UR52].tnspA.tnspB, R112 ;  /* 0x60200000347079f0 */ /* 0x000fe20008700870 */
[----:B------:R-:W-:Y:S01]  /*83b0*/  R2UR UR54, R16 ;  /* 0x00000000103672ca */ /* 0x000fe200000e0000 */
[----:B------:R-:W-:Y:S01]  /*83c0*/  UMOV UR21, UR5 ;  /* 0x0000000500157c82 */ /* 0x000fe20008000000 */
[----:B------:R-:W-:Y:S01]  /*83d0*/  R2UR UR55, R17 ;  /* 0x00000000113772ca */ /* 0x000fe200000e0000 */
[----:B------:R-:W-:Y:S01]  /*83e0*/  UMOV UR17, UR5 ;  /* 0x0000000500117c82 */ /* 0x000fe20008000000 */
[----:B------:R-:W-:Y:S01]  /*83f0*/  UMOV UR13, UR5 ;  /* 0x00000005000d7c82 */ /* 0x000fe20008000000 */
[----:B0-----:R-:W-:-:S10]  /*8400*/  VIADD R8, R12, 0x480 ;  /* 0x000004800c087836 */ /* 0x001fd40000000000 */
[----:B------:R-:W-:Y:S01]  /*8410*/  HGMMA.64x16x16.F32 R120, gdesc[UR52].tnspA.tnspB, R120 ;  /* 0x60200000347879f0 */ /* 0x000fe20008700878 */
[----:B------:R-:W-:Y:S02]  /*8420*/  R2UR UR54, R14 ;  /* 0x000000000e3672ca */ /* 0x000fe400000e0000 */
[----:B------:R-:W-:Y:S02]  /*8430*/  R2UR UR55, R15 ;  /* 0x000000000f3772ca */ /* 0x000fe400000e0000 */
[----:B------:R-:W-:-:S11]  /*8440*/  R2UR UR44, R8 ;  /* 0x00000000082c72ca */ /* 0x000fd600000e0000 */
[----:B------:R-:W-:Y:S04]  /*8450*/  HGMMA.64x16x16.F32 R128, gdesc[UR52].tnspA.tnspB, R128 ;  /* 0x60200000348079f0 */ /* 0x000fe80008700880 */
[----:B------:R-:W-:Y:S01]  /*8460*/  HGMMA.64x16x16.F32 R96, gdesc[UR44].tnspA.tnspB, R96 ;  /* 0x602000002c6079f0 */ /* 0x000fe20008700860 */
[----:B------:R-:W-:Y:S02]  /*8470*/  R2UR UR46, R10 ;  /* 0x000000000a2e72ca */ /* 0x000fe400000e0000 */
[----:B------:R-:W-:-:S13]  /*8480*/  R2UR UR47, R11 ;  /* 0x000000000b2f72ca */ /* 0x000fda00000e0000 */
[----:B------:R-:W-:Y:S01]  /*8490*/  HGMMA.64x16x16.F32 R104, gdesc[UR44].tnspA.tnspB, R104 ;  /* 0x602000002c6879f0 */ /* 0x000fe20008700868 */
[----:B------:R-:W-:Y:S01]  /*84a0*/  R2UR UR46, R4 ;  /* 0x00000000042e72ca */ /* 0x000fe200000e0000 */
[C---:B------:R-:W-:Y:S01]  /*84b0*/  VIADD R4, R12.reuse, 0x500 ;  /* 0x000005000c047836 */ /* 0x040fe20000000000 */
[----:B------:R-:W-:Y:S01]  /*84c0*/  R2UR UR47, R5 ;  /* 0x00000000052f72ca */ /* 0x000fe200000e0000 */
[----:B------:R-:W-:-:S03]  /*84d0*/  VIADD R12, R12, 0x580 ;  /* 0x000005800c0c7836 */ /* 0x000fc60000000000 */
[----:B------:R-:W-:Y:S02]  /*84e0*/  R2UR UR24, R4 ;  /* 0x00000000041872ca */ /* 0x000fe400000e0000 */
[----:B------:R-:W-:-:S07]  /*84f0*/  R2UR UR4, R12 ;  /* 0x000000000c0472ca */ /* 0x000fce00000e0000 */
[----:B------:R-:W-:Y:S01]  /*8500*/  HGMMA.64x16x16.F32 R112, gdesc[UR44].tnspA.tnspB, R112 ;  /* 0x602000002c7079f0 */ /* 0x000fe20008700870 */
[----:B------:R-:W-:Y:S02]  /*8510*/  R2UR UR46, R6 ;  /* 0x00000000062e72ca */ /* 0x000fe400000e0000 */
[----:B------:R-:W-:Y:S01]  /*8520*/  R2UR UR47, R7 ;  /* 0x00000000072f72ca */ /* 0x000fe200000e0000 */
[----:B------:R-:W-:Y:S01]  /*8530*/  UMOV UR40, UR24 ;  /* 0x0000001800287c82 */ /* 0x000fe20008000000 */
[----:B------:R-:W-:Y:S01]  /*8540*/  UMOV UR36, UR24 ;  /* 0x0000001800247c82 */ /* 0x000fe20008000000 */
[----:B------:R-:W-:Y:S01]  /*8550*/  UMOV UR32, UR24 ;  /* 0x0000001800207c82 */ /* 0x000fe20008000000 */
[----:B------:R-:W-:Y:S01]  /*8560*/  UMOV UR20, UR4 ;  /* 0x0000000400147c82 */ /* 0x000fe20008000000 */
[----:B------:R-:W-:Y:S01]  /*8570*/  UMOV UR16, UR4 ;  /* 0x0000000400107c82 */ /* 0x000fe20008000000 */
[----:B------:R-:W-:-:S07]  /*8580*/  UMOV UR12, UR4 ;  /* 0x00000004000c7c82 */ /* 0x000fce0008000000 */
        /* <DEDUP_REMOVED lines=19> */
[----:B------:R-:W-:Y:S05]  /*86c0*/  @!P0 BRA `(.L_x_894) ;  /* 0x0000000000048947 */ /* 0x000fea0003800000 */
[----:B------:R-:W-:Y:S01]  /*86d0*/  BPT.TRAP 0x1 ;  /* 0x000000040000795c */ /* 0x000fe20000300000 */
.L_x_894:
[----:B------:R-:W-:Y:S01]  /*86e0*/  UIADD3 UR60, UR60, 0x1, URZ ;  /* 0x000000013c3c7890 */ /* 0x000fe2000fffe03f */
[----:B------:R-:W-:Y:S01]  /*86f0*/  VIADD R2, R2, 0x1 ;  /* 0x0000000102027836 */ /* 0x000fe20000000000 */
[----:B------:R-:W-:Y:S01]  /*8700*/  LOP3.LUT R226, R226, 0x1, RZ, 0x3c, !PT ;  /* 0x00000001e2e27812 */ /* 0x000fe200078e3cff */
[----:B------:R-:W-:Y:S01]  /*8710*/  VIADD R224, R224, 0x31620 ;  /* 0x00031620e0e07836 */ /* 0x000fe20000000000 */
[----:B------:R-:W-:Y:S02]  /*8720*/  UISETP.GE.AND UP0, UPT, UR60, UR61, UPT ;  /* 0x0000003d3c00728c */ /* 0x000fe4000bf06270 */
[----:B------:R-:W-:Y:S02]  /*8730*/  ISETP.NE.AND P0, PT, R2, 0x2, PT ;  /* 0x000000020200780c */ /* 0x000fe40003f05270 */
[----:B------:R-:W-:Y:S02]  /*8740*/  PRMT R224, RZ, 0x654, R224 ;  /* 0x00000654ffe07816 */ /* 0x000fe400000000e0 */
[----:B------:R-:W-:-:S02]  /*8750*/  PLOP3.LUT P1, PT, PT, PT, UP0, 0x80, 0x0 ;  /* 0x000000000000781c */ /* 0x000fc40003f2f008 */
[----:B------:R-:W-:Y:S01]  /*8760*/  SEL R5, RZ, 0x1, P0 ;  /* 0x00000001ff057807 */ /* 0x000fe20000000000 */
[----:B------:R0:W-:Y:S01]  /*8770*/  SYNCS.ARRIVE.TRANS64.RED.A1T0 RZ, [R224+URZ], RZ ;  /* 0x000000ffe0ff79a7 */ /* 0x0001e2000810043f */
[----:B------:R-:W-:Y:S02]  /*8780*/  SEL R2, R2, RZ, P0 ;  /* 0x000000ff02027207 */ /* 0x000fe40000000000 */
[----:B------:R-:W-:-:S07]  /*8790*/  LOP3.LUT R228, R228, R5, RZ, 0x3c, !PT ;  /* 0x00000005e4e47212 */ /* 0x000fce00078e3cff */
[----:B0-----:R-:W-:Y:S05]  /*87a0*/  @!P1 BRA `(.L_x_895) ;  /* 0xffffff9400a09947 */ /* 0x001fea000383ffff */
        /* <DEDUP_REMOVED lines=82> */
.L_x_882:
        /* <DEDUP_REMOVED lines=16> */
[----:B------:R-:W-:Y:S01]  /*8dd0*/  F2FP.F16.F32.PACK_AB R160, R161, R160 ;  /* 0x000000a0a1a0723e */ /* 0x000fe200000000ff */
[----:B--2---:R-:W-:Y:S01]  /*8de0*/  ULEA UR5, UR5, UR4, 0x18 ;  /* 0x0000000405057291 */ /* 0x004fe2000f8ec03f */
[----:B------:R-:W-:Y:S02]  /*8df0*/  F2FP.F16.F32.PACK_AB R154, R157, R156 ;  /* 0x0000009c9d9a723e */ /* 0x000fe400000000ff */
[----:B------:R-:W-:-:S02]  /*8e00*/  F2FP.F16.F32.PACK_AB R155, R159, R158 ;  /* 0x0000009e9f9b723e */ /* 0x000fc400000000ff */
[----:B------:R-:W-:Y:S01]  /*8e10*/  F2FP.F16.F32.PACK_AB R161, R163, R162 ;  /* 0x000000a2a3a1723e */ /* 0x000fe200000000ff */
[----:B-1----:R-:W-:Y:S01]  /*8e20*/  VIADD R4, R4, 0xffffff80 ;  /* 0xffffff8004047836 */ /* 0x002fe20000000000 */
[----:B------:R-:W-:Y:S02]  /*8e30*/  F2FP.F16.F32.PACK_AB R168, R169, R168 ;  /* 0x000000a8a9a8723e */ /* 0x000fe400000000ff */
[----:B------:R-:W-:Y:S01]  /*8e40*/  F2FP.F16.F32.PACK_AB R162, R165, R164 ;  /* 0x000000a4a5a2723e */ /* 0x000fe200000000ff */
[----:B0-----:R-:W-:Y:S01]  /*8e50*/  IMAD.SHL.U32 R2, R4, 0x40, RZ ;  /* 0x0000004004027824 */ /* 0x001fe200078e00ff */
[----:B------:R-:W-:Y:S02]  /*8e60*/  SHF.R.S32.HI R11, RZ, 0x1f, R4 ;  /* 0x0000001fff0b7819 */ /* 0x000fe40000011404 */
[----:B------:R-:W-:Y:S02]  /*8e70*/  F2FP.F16.F32.PACK_AB R163, R167, R166 ;  /* 0x000000a6a7a3723e */ /* 0x000fe400000000ff */
[----:B------:R-:W-:-:S02]  /*8e80*/  LEA.HI R5, R11, R4, RZ, 0x5 ;  /* 0x000000040b057211 */ /* 0x000fc400078f28ff */
[----:B------:R-:W-:Y:S02]  /*8e90*/  LOP3.LUT R2, R2, 0x1c0, RZ, 0xc0, !PT ;  /* 0x000001c002027812 */ /* 0x000fe400078ec0ff */
[----:B------:R-:W-:Y:S02]  /*8ea0*/  SHF.R.S32.HI R0, RZ, 0x5, R5 ;  /* 0x00000005ff007819 */ /* 0x000fe40000011405 */
[CC--:B------:R-:W-:Y:S02]  /*8eb0*/  LEA.HI R9, R11.reuse, R4.reuse, RZ, 0x4 ;  /* 0x000000040b097211 */ /* 0x0c0fe400078f20ff */
[CC--:B------:R-:W-:Y:S01]  /*8ec0*/  LEA.HI R3, R11.reuse, R4.reuse, RZ, 0x3 ;  /* 0x000000040b037211 */ /* 0x0c0fe200078f18ff */
[----:B------:R-:W-:Y:S01]  /*8ed0*/  IMAD.SHL.U32 R7, R0, 0x10, RZ ;  /* 0x0000001000077824 */ /* 0x000fe200078e00ff */
[----:B------:R-:W-:Y:S02]  /*8ee0*/  SHF.R.S32.HI R8, RZ, 0x4, R9 ;  /* 0x00000004ff087819 */ /* 0x000fe40000011409 */
[----:B------:R-:W-:-:S02]  /*8ef0*/  LEA.HI R11, R11, R4, RZ, 0x7 ;  /* 0x000000040b0b7211 */ /* 0x000fc400078f38ff */
[----:B------:R-:W-:Y:S02]  /*8f00*/  LOP3.LUT R6, R2, 0x30, R7, 0xf8, !PT ;  /* 0x0000003002067812 */ /* 0x000fe400078ef807 */
[----:B------:R-:W-:Y:S02]  /*8f10*/  SHF.R.U32.HI R2, RZ, 0x3, R2 ;  /* 0x00000003ff027819 */ /* 0x000fe40000011602 */
[----:B------:R-:W-:Y:S02]  /*8f20*/  LOP3.LUT R3, R6, 0x8, R3, 0xf8, !PT ;  /* 0x0000000806037812 */ /* 0x000fe400078ef803 */
[----:B------:R-:W-:Y:S02]  /*8f30*/  LEA.HI R9, R9, R8, RZ, 0x1 ;  /* 0x0000000809097211 */ /* 0x000fe400078f08ff */
[----:B------:R-:W-:Y:S02]  /*8f40*/  LOP3.LUT R6, R3, R2, RZ, 0x3c, !PT ;  /* 0x0000000203067212 */ /* 0x000fe400078e3cff */
[----:B------:R-:W0:Y:S01]  /*8f50*/  LDC.64 R2, c[0x0][0x878] ;  /* 0x00021e00ff027b82 */ /* 0x000e220000000a00 */
[----:B------:R-:W-:-:S02]  /*8f60*/  LOP3.LUT R9, R9, 0x7ffffe, RZ, 0xc0, !PT ;  /* 0x007ffffe09097812 */ /* 0x000fc400078ec0ff */
[----:B------:R-:W-:Y:S02]  /*8f70*/  F2FP.F16.F32.PACK_AB R169, R171, R170 ;  /* 0x000000aaaba9723e */ /* 0x000fe400000000ff */
[----:B------:R-:W-:Y:S01]  /*8f80*/  F2FP.F16.F32.PACK_AB R176, R177, R176 ;  /* 0x000000b0b1b0723e */ /* 0x000fe200000000ff */
[----:B------:R-:W-:Y:S01]  /*8f90*/  IMAD.IADD R9, R8, 0x1, -R9 ;  /* 0x0000000108097824 */ /* 0x000fe200078e0a09 */
[----:B------:R-:W-:Y:S02]  /*8fa0*/  SHF.R.S32.HI R8, RZ, 0x7, R11 ;  /* 0x00000007ff087819 */ /* 0x000fe4000001140b */
[----:B------:R-:W-:Y:S02]  /*8fb0*/  F2FP.F16.F32.PACK_AB R170, R173, R172 ;  /* 0x000000acadaa723e */ /* 0x000fe400000000ff */
[----:B------:R-:W-:Y:S01]  /*8fc0*/  F2FP.F16.F32.PACK_AB R171, R175, R174 ;  /* 0x000000aeafab723e */ /* 0x000fe200000000ff */
[----:B------:R-:W-:Y:S01]  /*8fd0*/  IMAD R9, R8, 0xa, R9 ;  /* 0x0000000a08097824 */ /* 0x000fe200078e0209 */
[----:B------:R-:W-:-:S02]  /*8fe0*/  F2FP.F16.F32.PACK_AB R177, R179, R178 ;  /* 0x000000b2b3b1723e */ /* 0x000fc400000000ff */
[----:B------:R-:W-:Y:S01]  /*8ff0*/  F2FP.F16.F32.PACK_AB R184, R185, R184 ;  /* 0x000000b8b9b8723e */ /* 0x000fe200000000ff */
[----:B------:R-:W-:Y:S01]  /*9000*/  IMAD.U32 R6, R9, 0x200, R6 ;  /* 0x0000020009067824 */ /* 0x000fe200078e0006 */
[----:B------:R-:W-:Y:S01]  /*9010*/  F2FP.F16.F32.PACK_AB R178, R181, R180 ;  /* 0x000000b4b5b2723e */ /* 0x000fe200000000ff */
[----:B------:R-:W1:Y:S01]  /*9020*/  LDC.64 R8, c[0x0][0x870] ;  /* 0x00021c00ff087b82 */ /* 0x000e620000000a00 */
[----:B------:R-:W-:Y:S02]  /*9030*/  F2FP.F16.F32.PACK_AB R179, R183, R182 ;  /* 0x000000b6b7b3723e */ /* 0x000fe400000000ff */
[----:B------:R-:W-:Y:S02]  /*9040*/  LEA R10, R6, UR5, 0x1 ;  /* 0x00000005060a7c11 */ /* 0x000fe4000f8e08ff */
[----:B------:R-:W-:Y:S02]  /*9050*/  F2FP.F16.F32.PACK_AB R185, R187, R186 ;  /* 0x000000babbb9723e */ /* 0x000fe400000000ff */
[----:B0-----:R-:W-:Y:S01]  /*9060*/  ISETP.NE.U32.AND P1, PT, R2, RZ, PT ;  /* 0x000000ff0200720c */ /* 0x001fe20003f25070 */
        /* <DEDUP_REMOVED lines=14> */
[----:B------:R-:W-:Y:S01]  /*9150*/  ISETP.NE.AND.EX P1, PT, R3, RZ, PT, P1 ;  /* 0x000000ff0300720c */ /* 0x000fe20003f25310 */
[----:B------:R0:W-:Y:S01]  /*9160*/  STSM.16.MT88.4 [R10+0x10000], R176 ;  /* 0x010000b00a007844 */ /* 0x0001e20000004200 */
[----:B------:R-:W-:Y:S01]  /*9170*/  F2FP.F16.F32.PACK_AB R202, R205, R204 ;  /* 0x000000cccdca723e */ /* 0x000fe200000000ff */
[----:B------:R-:W2:Y:S01]  /*9180*/  LDC.64 R2, c[0x0][0x870] ;  /* 0x00021c00ff027b82 */ /* 0x000ea20000000a00 */
        /* <DEDUP_REMOVED lines=8> */
[----:B------:R-:W-:Y:S01]  /*9210*/  F2FP.F16.F32.PACK_AB R57, R59, R58 ;  /* 0x0000003a3b39723e */ /* 0x000fe200000000ff */
[----:B------:R-:W3:Y:S01]  /*9220*/  @P1 LDC.64 R6, c[0x0][0x878] ;  /* 0x00021e00ff061b82 */ /* 0x000ee20000000a00 */
[----:B------:R-:W-:Y:S01]  /*9230*/  F2FP.F16.F32.PACK_AB R96, R97, R96 ;  /* 0x000000606160723e */ /* 0x000fe200000000ff */
[----:B------:R0:W-:Y:S01]  /*9240*/  STSM.16.MT88.4 [R10+0x11000], R208 ;  /* 0x011000d00a007844 */ /* 0x0001e20000004200 */
        /* <DEDUP_REMOVED lines=46> */
[----:B-1----:R-:W-:-:S03]  /*9530*/  ISETP.NE.U32.AND P0, PT, R8, RZ, PT ;  /* 0x000000ff0800720c */ /* 0x002fc60003f05070 */
[----:B------:R0:W-:Y:S01]  /*9540*/  STSM.16.MT88.4 [R10+0x7000], R128 ;  /* 0x007000800a007844 */ /* 0x0001e20000004200 */
[----:B------:R-:W-:Y:S01]  /*9550*/  BAR.SYNC.DEFER_BLOCKING 0x1, 0x100 ;  /* 0x0044000000007b1d */ /* 0x000fe20000010000 */
[----:B------:R-:W-:Y:S01]  /*9560*/  ISETP.NE.AND.EX P0, PT, R9, RZ, PT, P0 ;  /* 0x000000ff0900720c */ /* 0x000fe20003f05300 */
[----:B--2---:R-:W-:-:S04]  /*9570*/  IMAD.WIDE R8, R231, 0x4, R2 ;  /* 0x00000004e7087825 */ /* 0x004fc800078e0202 */
[----:B---3--:R-:W-:-:S05]  /*9580*/  @P1 IMAD.WIDE R2, R231, 0x4, R6 ;  /* 0x00000004e7021825 */ /* 0x008fca00078e0206 */
[----:B------:R1:W2:Y:S04]  /*9590*/  @P1 LDG.E R7, desc[UR6][R2.64] ;  /* 0x0000000602071981 */ /* 0x0002a8000c1e1900 */
[----:B------:R-:W3:Y:S01]  /*95a0*/  @P0 LDG.E R6, desc[UR6][R8.64] ;  /* 0x0000000608060981 */ /* 0x000ee2000c1e1900 */
[----:B------:R-:W-:Y:S01]  /*95b0*/  LOP3.LUT R5, R5, 0xffffffe0, RZ, 0xc0, !PT ;  /* 0xffffffe005057812 */ /* 0x000fe200078ec0ff */
[----:B------:R-:W-:-:S04]  /*95c0*/  IMAD.SHL.U32 R11, R0, 0x40, RZ ;  /* 0x00000040000b7824 */ /* 0x000fc800078e00ff */
[----:B------:R-:W-:Y:S01]  /*95d0*/  IMAD.IADD R5, R4, 0x1, -R5 ;  /* 0x0000000104057824 */ /* 0x000fe200078e0a05 */
[----:B------:R-:W-:-:S03]  /*95e0*/  LOP3.LUT R11, R11, 0x1c0, RZ, 0xc0, !PT ;  /* 0x000001c00b0b7812 */ /* 0x000fc600078ec0ff */
[----:B------:R-:W-:Y:S01]  /*95f0*/  IMAD.SHL.U32 R28, R5, 0x8, RZ ;  /* 0x00000008051c7824 */ /* 0x000fe200078e00ff */
[----:B------:R-:W-:-:S04]  /*9600*/  SHF.R.S32.HI R12, RZ, 0x1f, R5 ;  /* 0x0000001fff0c7819 */ /* 0x000fc80000011405 */
[----:B------:R-:W-:Y:S02]  /*9610*/  LOP3.LUT R4, R11, 0x38, R28, 0xf8, !PT ;  /* 0x000000380b047812 */ /* 0x000fe400078ef81c */
[----:B------:R-:W-:Y:S02]  /*9620*/  SHF.R.U32.HI R11, RZ, 0x3, R11 ;  /* 0x00000003ff0b7819 */ /* 0x000fe4000001160b */
[----:B------:R-:W-:Y:S01]  /*9630*/  LEA.HI R12, R12, R5, RZ, 0x3 ;  /* 0x000000050c0c7211 */ /* 0x000fe200078f18ff */
[----:B------:R-:W-:Y:S01]  /*9640*/  ULDC UR4, c[0x0][0x808] ;  /* 0x0002020000047ab9 */ /* 0x000fe20000000800 */
[----:B------:R-:W-:Y:S02]  /*9650*/  LOP3.LUT R11, R4, R11, RZ, 0x3c, !PT ;  /* 0x0000000b040b7212 */ /* 0x000fe400078e3cff */
[----:B------:R-:W-:Y:S02]  /*9660*/  SHF.R.S32.HI R12, RZ, 0x3, R12 ;  /* 0x00000003ff0c7819 */ /* 0x000fe4000001140c */
[----:B-1----:R-:W-:-:S03]  /*9670*/  CS2R R2, SRZ ;  /* 0x0000000000027805 */ /* 0x002fc6000001ff00 */
[----:B------:R-:W-:Y:S01]  /*9680*/  IMAD R11, R12, 0x1400, R11 ;  /* 0x000014000c0b7824 */ /* 0x000fe200078e020b */
[----:B--2---:R-:W-:Y:S02]  /*9690*/  @P1 R2UR UR4, R7 ;  /* 0x00000000070412ca */ /* 0x004fe400000e0000 */
[----:B---3--:R-:W-:Y:S01]  /*96a0*/  @P0 SHF.R.S32.HI R5, RZ, 0x1f, R6 ;  /* 0x0000001fff050819 */ /* 0x008fe20000011406 */
[----:B0-----:R-:W-:-:S12]  /*96b0*/  @P1 BRA `(.L_x_897) ;  /* 0x00000000001c1947 */ /* 0x001fd80003800000 */
[----:B------:R-:W-:Y:S05]  /*96c0*/  @!P0 BRA `(.L_x_897) ;  /* 0x0000000000188947 */ /* 0x000fea0003800000 */
[----:B------:R-:W-:Y:S02]  /*96d0*/  ULDC.64 UR6, c[0x0][0x208] ;  /* 0x0000820000067ab9 */ /* 0x000fe40000000a00 */
[----:B------:R-:W2:Y:S04]  /*96e0*/  LDG.E R7, desc[UR6][R8.64] ;  /* 0x0000000608077981 */ /* 0x000ea8000c1e1900 */
[----:B------:R-:W3:Y:S01]  /*96f0*/  LDG.E R4, desc[UR6][R8.64+0x4] ;  /* 0x0000040608047981 */ /* 0x000ee2000c1e1900 */
[----:B--2---:R-:W-:Y:S02]  /*9700*/  R2UR UR6, R7 ;  /* 0x00000000070672ca */ /* 0x004fe400000e0000 */
[----:B---3--:R-:W-:-:S13]  /*9710*/  R2UR UR4, R4 ;  /* 0x00000000040472ca */ /* 0x008fda00000e0000 */
[----:B------:R-:W-:-:S12]  /*9720*/  UIADD3 UR4, -UR6, UR4, URZ ;  /* 0x0000000406047290 */ /* 0x000fd8000fffe13f */
.L_x_897:
[----:B------:R-:W2:Y:S01]  /*9730*/  LDL.LU R4, [R1] ;  /* 0x0000000001047983 */ /* 0x000ea20000300800 */
[----:B------:R-:W-:Y:S01]  /*9740*/  LEA R30, R11, UR5, 0x1 ;  /* 0x000000050b1e7c11 */ /* 0x000fe2000f8e08ff */
[----:B------:R-:W-:Y:S01]  /*9750*/  @P0 IMAD.MOV.U32 R2, RZ, RZ, R6 ;  /* 0x000000ffff020224 */ /* 0x000fe200078e0006 */
[----:B------:R-:W-:Y:S01]  /*9760*/  ULDC.64 UR6, c[0x0][0x850] ;  /* 0x0002140000067ab9 */ /* 0x000fe20000000a00 */
[----:B------:R-:W3:Y:S01]  /*9770*/  LDL R224, [R1+0x4] ;  /* 0x0000040001e07983 */ /* 0x000ee20000100800 */
[----:B------:R-:W-:Y:S01]  /*9780*/  @P0 IMAD.MOV.U32 R3, RZ, RZ, R5 ;  /* 0x000000ffff030224 */ /* 0x000fe200078e0005 */
[--C-:B------:R-:W-:Y:S01]  /*9790*/  SHF.R.S32.HI R29, RZ, 0x1f, R28.reuse ;  /* 0x0000001fff1d7819 */ /* 0x100fe2000001141c */
[C---:B------:R-:W-:Y:S01]  /*97a0*/  VIADD R31, R0.reuse, 0x8 ;  /* 0x00000008001f7836 */ /* 0x040fe20000000000 */
[----:B------:R0:W1:Y:S01]  /*97b0*/  LDS.128 R36, [R30+0xa400] ;  /* 0x00a400001e247984 */ /* 0x0000620000000c00 */
[C---:B------:R-:W-:Y:S01]  /*97c0*/  IADD3 R2, P1, R0.reuse, R2, RZ ;  /* 0x0000000200027210 */ /* 0x040fe20007f3e0ff */
[----:B------:R-:W-:Y:S01]  /*97d0*/  ULDC UR5, c[0x0][0x83c] ;  /* 0x00020f0000057ab9 */ /* 0x000fe20000000800 */
[----:B------:R-:W-:Y:S01]  /*97e0*/  SHF.R.S32.HI R48, RZ, 0x1f, R231 ;  /* 0x0000001fff307819 */ /* 0x000fe200000114e7 */
[----:B------:R0:W4:Y:S01]  /*97f0*/  LDS.128 R8, [R30+0x1400] ;  /* 0x001400001e087984 */ /* 0x0001220000000c00 */
[----:B------:R-:W-:Y:S01]  /*9800*/  LEA.HI.X.SX32 R3, R0, R3, 0x1, P1 ;  /* 0x0000000300037211 */ /* 0x000fe200008f0eff */
[----:B------:R-:W-:Y:S01]  /*9810*/  IMAD.WIDE.U32 R32, R237, UR6, R28 ;  /* 0x00000006ed207c25 */ /* 0x000fe2000f8e001c */
[----:B------:R-:W-:Y:S01]  /*9820*/  SEL R48, R48, RZ, !P0 ;  /* 0x000000ff30307207 */ /* 0x000fe20004000000 */
[----:B------:R0:W0:Y:S01]  /*9830*/  LDS.128 R12, [R30+0x1800] ;  /* 0x001800001e0c7984 */ /* 0x0000220000000c00 */
[----:B------:R-:W-:Y:S01]  /*9840*/  SEL R231, R231, RZ, !P0 ;  /* 0x000000ffe7e77207 */ /* 0x000fe20004000000 */
[----:B------:R-:W-:Y:S01]  /*9850*/  VIADD R40, R0, 0x20 ;  /* 0x0000002000287836 */ /* 0x000fe20000000000 */
[----:B------:R-:W-:Y:S01]  /*9860*/  BSSY B1, `(.L_x_898) ;  /* 0x000002c000017945 */ /* 0x000fe20003800000 */
[----:B------:R0:W0:Y:S04]  /*9870*/  LDS.128 R16, [R30+0x1c00] ;  /* 0x001c00001e107984 */ /* 0x0000280000000c00 */
[----:B------:R0:W0:Y:S04]  /*9880*/  LDS.128 R20, [R30+0x2000] ;  /* 0x002000001e147984 */ /* 0x0000280000000c00 */
[----:B------:R0:W0:Y:S01]  /*9890*/  LDS.128 R24, [R30+0x2400] ;  /* 0x002400001e187984 */ /* 0x0000220000000c00 */
[----:B--2---:R-:W-:-:S03]  /*98a0*/  R2UR UR8, R4 ;  /* 0x00000000040872ca */ /* 0x004fc600000e0000 */
[----:B------:R2:W0:Y:S01]  /*98b0*/  LDS.128 R4, [R30+0x1000] ;  /* 0x001000001e047984 */ /* 0x0004220000000c00 */
[----:B---3--:R-:W-:-:S04]  /*98c0*/  IMAD R34, R224, UR6, RZ ;  /* 0x00000006e0227c24 */ /* 0x008fc8000f8e02ff */
[----:B------:R-:W-:Y:S01]  /*98d0*/  IMAD R35, R237, UR7, R34 ;  /* 0x00000007ed237c24 */ /* 0x000fe2000f8e0222 */
[----:B------:R-:W-:Y:S01]  /*98e0*/  ULDC.64 UR6, c[0x0][0x858] ;  /* 0x0002160000067ab9 */ /* 0x000fe20000000a00 */
[----:B------:R-:W-:Y:S02]  /*98f0*/  VIADD R34, R0, 0x18 ;  /* 0x0000001800227836 */ /* 0x000fe40000000000 */
[----:B------:R-:W-:Y:S01]  /*9900*/  IMAD.IADD R33, R33, 0x1, R35 ;  /* 0x0000000121217824 */ /* 0x000fe200078e0223 */
[----:B------:R-:W-:Y:S02]  /*9910*/  UIMAD UR4, UR8, -0x50, UR4 ;  /* 0xffffffb0080478a4 */ /* 0x000fe4000f8e0204 */
[----:B------:R-:W-:Y:S02]  /*9920*/  IMAD.U32 R35, RZ, RZ, UR8 ;  /* 0x00000008ff237e24 */ /* 0x000fe4000f8e00ff */
[----:B------:R-:W-:Y:S01]  /*9930*/  IMAD.WIDE.U32 R32, R231, UR6, R32 ;  /* 0x00000006e7207c25 */ /* 0x000fe2000f8e0020 */
[----:B------:R-:W-:-:S03]  /*9940*/  UISETP.LT.AND UP0, UPT, UR4, 0x50, UPT ;  /* 0x000000500400788c */ /* 0x000fc6000bf01270 */
[----:B------:R-:W-:Y:S01]  /*9950*/  IMAD.WIDE R2, R35, 0x50, R2 ;  /* 0x0000005023027825 */ /* 0x000fe200078e0202 */
[----:B------:R-:W-:-:S06]  /*9960*/  USEL UR4, UR4, 0x50, UP0 ;  /* 0x0000005004047887 */ /* 0x000fcc0008000000 */
[C---:B------:R-:W-:Y:S02]  /*9970*/  ISETP.GE.AND P4, PT, R0.reuse, UR4, PT ;  /* 0x0000000400007c0c */ /* 0x040fe4000bf86270 */
[----:B------:R-:W-:Y:S01]  /*9980*/  ISETP.GE.AND P6, PT, R31, UR4, PT ;  /* 0x000000041f007c0c */ /* 0x000fe2000bfc6270 */
[----:B------:R-:W-:Y:S01]  /*9990*/  VIADD R31, R0, 0x10 ;  /* 0x00000010001f7836 */ /* 0x000fe20000000000 */
[----:B------:R-:W-:Y:S02]  /*99a0*/  ISETP.GE.OR P1, PT, R28, UR5, P4 ;  /* 0x000000051c007c0c */ /* 0x000fe4000a726670 */
[----:B------:R-:W-:Y:S02]  /*99b0*/  ISETP.GE.AND P2, PT, R34, UR4, PT ;  /* 0x0000000422007c0c */ /* 0x000fe4000bf46270 */
[----:B------:R-:W-:Y:S01]  /*99c0*/  ISETP.GE.AND P3, PT, R31, UR4, PT ;  /* 0x000000041f007c0c */ /* 0x000fe2000bf66270 */
[----:B------:R-:W-:Y:S01]  /*99d0*/  IMAD R31, R48, UR6, RZ ;  /* 0x00000006301f7c24 */ /* 0x000fe2000f8e02ff */
[----:B------:R-:W-:-:S02]  /*99e0*/  P2R R49, PR, RZ, 0x40 ;  /* 0x00000040ff317803 */ /* 0x000fc40000000000 */
[----:B------:R-:W-:Y:S01]  /*99f0*/  ISETP.GE.AND P5, PT, R40, UR4, PT ;  /* 0x0000000428007c0c */ /* 0x000fe2000bfa6270 */
[----:B------:R-:W-:Y:S01]  /*9a00*/  IMAD R31, R231, UR7, R31 ;  /* 0x00000007e71f7c24 */ /* 0x000fe2000f8e021f */
[----:B------:R-:W-:Y:S02]  /*9a10*/  P2R R50, PR, RZ, 0x8 ;  /* 0x00000008ff327803 */ /* 0x000fe40000000000 */
[----:B------:R-:W-:Y:S01]  /*9a20*/  P2R R51, PR, RZ, 0x4 ;  /* 0x00000004ff337803 */ /* 0x000fe20000000000 */
[----:B------:R-:W-:Y:S01]  /*9a30*/  IMAD.IADD R35, R33, 0x1, R31 ;  /* 0x0000000121237824 */ /* 0x000fe200078e021f */
[----:B------:R-:W-:Y:S01]  /*9a40*/  ISETP.GE.OR P0, PT, R28, UR5, P6 ;  /* 0x000000051c007c0c */ /* 0x000fe2000b706670 */
[----:B012-4-:R-:W-:-:S12]  /*9a50*/  @P1 BRA `(.L_x_899) ;  /* 0x0000000000301947 */ /* 0x017fd80003800000 */
[----:B------:R-:W0:Y:S01]  /*9a60*/  LDS.128 R40, [R30+0xa000] ;  /* 0x00a000001e287984 */ /* 0x000e220000000c00 */
        /* <DEDUP_REMOVED lines=10> */
[----:B0-----:R0:W-:Y:S02]  /*9b10*/  STG.E.128 desc[UR8][R46.64], R40 ;  /* 0x000000282e007986 */ /* 0x0011e4000c101d08 */
.L_x_899:
[----:B------:R-:W-:Y:S05]  /*9b20*/  BSYNC B1 ;  /* 0x0000000000017941 */ /* 0x000fea0003800000 */
.L_x_898:
[----:B------:R-:W-:Y:S04]  /*9b30*/  BSSY B1, `(.L_x_900) ;  /* 0x0000010000017945 */ /* 0x000fe80003800000 */
[----:B------:R-:W-:Y:S05]  /*9b40*/  @P0 BRA `(.L_x_901) ;  /* 0x0000000000380947 */ /* 0x000fea0003800000 */
[----:B------:R-:W-:Y:S01]  /*9b50*/  IADD3 R31, P0, R2, 0x8, RZ ;  /* 0x00000008021f7810 */ /* 0x000fe20007f1e0ff */
[----:B------:R-:W-:Y:S01]  /*9b60*/  ULDC.64 UR6, c[0x0][0x848] ;  /* 0x0002120000067ab9 */ /* 0x000fe20000000a00 */
[----:B0-----:R-:W-:Y:S01]  /*9b70*/  IMAD.MOV.U32 R41, RZ, RZ, R35 ;  /* 0x000000ffff297224 */ /* 0x001fe200078e0023 */
        /* <DEDUP_REMOVED lines=11> */
.L_x_901:
[----:B------:R-:W-:Y:S05]  /*9c30*/  BSYNC B1 ;  /* 0x0000000000017941 */ /* 0x000fea0003800000 */
.L_x_900:
[----:B-1----:R1:W2:Y:S01]  /*9c40*/  LDS.128 R36, [R30+0xa800] ;  /* 0x00a800001e247984 */ /* 0x0022a20000000c00 */
[C---:B------:R-:W-:Y:S01]  /*9c50*/  ISETP.GE.OR P1, PT, R28.reuse, UR5, P3 ;  /* 0x000000051c007c0c */ /* 0x040fe20009f26670 */
[----:B------:R-:W-:Y:S01]  /*9c60*/  BSSY B1, `(.L_x_902) ;  /* 0x0000011000017945 */ /* 0x000fe20003800000 */
[----:B------:R-:W-:-:S11]  /*9c70*/  ISETP.GE.OR P0, PT, R28, UR5, P2 ;  /* 0x000000051c007c0c */ /* 0x000fd60009706670 */
[----:B-1----:R-:W-:Y:S05]  /*9c80*/  @P1 BRA `(.L_x_903) ;  /* 0x0000000000381947 */ /* 0x002fea0003800000 */
        /* <DEDUP_REMOVED lines=14> */
.L_x_903:
[----:B------:R-:W-:Y:S05]  /*9d70*/  BSYNC B1 ;  /* 0x0000000000017941 */ /* 0x000fea0003800000 */
.L_x_902:
[----:B-12---:R1:W2:Y:S01]  /*9d80*/  LDS.128 R36, [R30+0xac00] ;  /* 0x00ac00001e247984 */ /* 0x0062a20000000c00 */
[----:B------:R-:W-:Y:S01]  /*9d90*/  BSSY B1, `(.L_x_904) ;  /* 0x0000011000017945 */ /* 0x000fe20003800000 */
[----:B------:R-:W-:-:S03]  /*9da0*/  VIADD R44, R0, 0x28 ;  /* 0x00000028002c7836 */ /* 0x000fc60000000000 */
        /* <DEDUP_REMOVED lines=15> */
.L_x_905:
[----:B------:R-:W-:Y:S05]  /*9ea0*/  BSYNC B1 ;  /* 0x0000000000017941 */ /* 0x000fea0003800000 */
.L_x_904:
[----:B--23--:R2:W3:Y:S01]  /*9eb0*/  LDS.128 R36, [R30+0xb000] ;  /* 0x00b000001e247984 */ /* 0x00c4e20000000c00 */
[----:B------:R-:W-:Y:S01]  /*9ec0*/  ISETP.GE.OR P0, PT, R28, UR5, P5 ;  /* 0x000000051c007c0c */ /* 0x000fe2000af06670 */
[----:B------:R-:W-:Y:S01]  /*9ed0*/  BSSY B1, `(.L_x_906) ;  /* 0x0000011000017945 */ /* 0x000fe20003800000 */
[----:B------:R-:W-:-:S11]  /*9ee0*/  ISETP.GE.AND P3, PT, R44, UR4, PT ;  /* 0x000000042c007c0c */ /* 0x000fd6000bf66270 */
        /* <DEDUP_REMOVED lines=14> */
[----:B---3--:R4:W-:Y:S02]  /*9fd0*/  STG.E.128 desc[UR8][R42.64], R36 ;  /* 0x000000242a007986 */ /* 0x0089e4000c101d08 */
.L_x_907:
[----:B------:R-:W-:Y:S05]  /*9fe0*/  BSYNC B1 ;  /* 0x0000000000017941 */ /* 0x000fea0003800000 */
.L_x_906:
[----:B---34-:R3:W4:Y:S01]  /*9ff0*/  LDS.128 R36, [R30+0xb400] ;  /* 0x00b400001e247984 */ /* 0x0187220000000c00 */
[----:B------:R-:W-:Y:S01]  /*a000*/  ISETP.GE.OR P0, PT, R28, UR5, P3 ;  /* 0x000000051c007c0c */ /* 0x000fe20009f06670 */
[----:B------:R-:W-:Y:S01]  /*a010*/  BSSY B1, `(.L_x_908) ;  /* 0x0000011000017945 */ /* 0x000fe20003800000 */
[----:B------:R-:W-:-:S11]  /*a020*/  VIADD R44, R0, 0x30 ;  /* 0x00000030002c7836 */ /* 0x000fd60000000000 */
        /* <DEDUP_REMOVED lines=14> */
[----:B----4-:R0:W-:Y:S02]  /*a110*/  STG.E.128 desc[UR8][R42.64], R36 ;  /* 0x000000242a007986 */ /* 0x0101e4000c101d08 */
.L_x_909:
[----:B------:R-:W-:Y:S05]  /*a120*/  BSYNC B1 ;  /* 0x0000000000017941 */ /* 0x000fea0003800000 */
.L_x_908:
[----:B0---4-:R0:W4:Y:S01]  /*a130*/  LDS.128 R36, [R30+0xb800] ;  /* 0x00b800001e247984 */ /* 0x0111220000000c00 */
[----:B------:R-:W-:Y:S01]  /*a140*/  ISETP.GE.AND P2, PT, R44, UR4, PT ;  /* 0x000000042c007c0c */ /* 0x000fe2000bf46270 */
[----:B------:R-:W-:Y:S01]  /*a150*/  BSSY B1, `(.L_x_910) ;  /* 0x0000012000017945 */ /* 0x000fe20003800000 */
[----:B------:R-:W-:Y:S02]  /*a160*/  VIADD R44, R0, 0x38 ;  /* 0x00000038002c7836 */ /* 0x000fe40000000000 */
[----:B------:R-:W-:-:S13]  /*a170*/  ISETP.GE.OR P0, PT, R28, UR5, P2 ;  /* 0x000000051c007c0c */ /* 0x000fda0009706670 */
[----:B0-----:R-:W-:Y:S05]  /*a180*/  @P0 BRA `(.L_x_911) ;  /* 0x0000000000380947 */ /* 0x001fea0003800000 */
        /* <DEDUP_REMOVED lines=14> */
.L_x_911:
[----:B------:R-:W-:Y:S05]  /*a270*/  BSYNC B1 ;  /* 0x0000000000017941 */ /* 0x000fea0003800000 */
.L_x_910:
        /* <DEDUP_REMOVED lines=20> */
.L_x_913:
[----:B------:R-:W-:Y:S05]  /*a3c0*/  BSYNC B1 ;  /* 0x0000000000017941 */ /* 0x000fea0003800000 */
.L_x_912:
        /* <DEDUP_REMOVED lines=20> */
.L_x_915:
[----:B------:R-:W-:Y:S05]  /*a510*/  BSYNC B1 ;  /* 0x0000000000017941 */ /* 0x000fea0003800000 */
.L_x_914:
[----:B0---4-:R0:W4:Y:S01]  /*a520*/  LDS.128 R36, [R30+0xc400] ;  /* 0x00c400001e247984 */ /* 0x0111220000000c00 */
[----:B------:R-:W-:Y:S01]  /*a530*/  ISETP.GE.AND P6, PT, R0, UR4, PT ;  /* 0x0000000400007c0c */ /* 0x000fe2000bfc6270 */
[----:B------:R-:W-:Y:S03]  /*a540*/  BSSY B1, `(.L_x_916) ;  /* 0x0000011000017945 */ /* 0x000fe60003800000 */
[----:B------:R-:W-:Y:S02]  /*a550*/  P2R R40, PR, RZ, 0x40 ;  /* 0x00000040ff287803 */ /* 0x000fe40000000000 */
[----:B------:R-:W-:-:S13]  /*a560*/  ISETP.GE.OR P6, PT, R28, UR5, P6 ;  /* 0x000000051c007c0c */ /* 0x000fda000b7c6670 */
[----:B0-----:R-:W-:Y:S05]  /*a570*/  @P6 BRA `(.L_x_917) ;  /* 0x0000000000346947 */ /* 0x001fea0003800000 */
[----:B------:R-:W-:Y:S01]  /*a580*/  IADD3 R31, P6, R2, 0x48, RZ ;  /* 0x00000048021f7810 */ /* 0x000fe20007fde0ff */
[----:B------:R-:W-:Y:S01]  /*a590*/  ULDC.64 UR4, c[0x0][0x848] ;  /* 0x0002120000047ab9 */ /* 0x000fe20000000a00 */
[----:B------:R-:W-:Y:S01]  /*a5a0*/  IMAD.MOV.U32 R33, RZ, RZ, R35 ;  /* 0x000000ffff217224 */ /* 0x000fe200078e0023 */
[----:B------:R-:W-:Y:S02]  /*a5b0*/  ULDC.64 UR6, c[0x0][0x208] ;  /* 0x0000820000067ab9 */ /* 0x000fe40000000a00 */
        /* <DEDUP_REMOVED lines=8> */
[----:B----4-:R0:W-:Y:S02]  /*a640*/  STG.E.128 desc[UR6][R34.64], R36 ;  /* 0x0000002422007986 */ /* 0x0101e4000c101d06 */
.L_x_917:
[----:B------:R-:W-:Y:S05]  /*a650*/  BSYNC B1 ;  /* 0x0000000000017941 */ /* 0x000fea0003800000 */
.L_x_916:
[----:B------:R-:W-:Y:S01]  /*a660*/  ULDC.64 UR4, c[0x0][0x820] ;  /* 0x0002080000047ab9 */ /* 0x000fe20000000a00 */
[----:B0-----:R-:W-:Y:S01]  /*a670*/  P2R R34, PR, RZ, 0x2 ;  /* 0x00000002ff227803 */ /* 0x001fe20000000000 */
[----:B------:R-:W-:Y:S01]  /*a680*/  IMAD R0, R224, UR4, RZ ;  /* 0x00000004e0007c24 */ /* 0x000fe2000f8e02ff */
[----:B------:R-:W-:Y:S01]  /*a690*/  P2R R35, PR, RZ, 0x1 ;  /* 0x00000001ff237803 */ /* 0x000fe20000000000 */
[----:B------:R-:W-:Y:S01]  /*a6a0*/  IMAD.WIDE.U32 R32, R237, UR4, R28 ;  /* 0x00000004ed207c25 */ /* 0x000fe2000f8e001c */
[----:B------:R-:W-:Y:S01]  /*a6b0*/  ISETP.NE.AND P1, PT, R50, RZ, PT ;  /* 0x000000ff3200720c */ /* 0x000fe20003f25270 */
[----:B------:R-:W-:Y:S01]  /*a6c0*/  ULDC UR6, c[0x0][0x80c] ;  /* 0x0002030000067ab9 */ /* 0x000fe20000000800 */
[----:B------:R-:W-:Y:S01]  /*a6d0*/  ISETP.NE.AND P0, PT, R51, RZ, PT ;  /* 0x000000ff3300720c */ /* 0x000fe20003f05270 */
[----:B------:R-:W-:Y:S01]  /*a6e0*/  IMAD R237, R237, UR5, R0 ;  /* 0x00000005eded7c24 */ /* 0x000fe2000f8e0200 */
[C---:B------:R-:W-:Y:S01]  /*a6f0*/  ISETP.GE.OR P1, PT, R28.reuse, UR6, P1 ;  /* 0x000000061c007c0c */ /* 0x040fe20008f26670 */
[----:B------:R-:W-:Y:S01]  /*a700*/  ULDC.64 UR4, c[0x0][0x828] ;  /* 0x00020a0000047ab9 */ /* 0x000fe20000000a00 */
[----:B------:R-:W-:Y:S01]  /*a710*/  ISETP.GE.OR P0, PT, R28, UR6, P0 ;  /* 0x000000061c007c0c */ /* 0x000fe20008706670 */
[----:B------:R-:W-:Y:S01]  /*a720*/  IMAD.IADD R33, R33, 0x1, R237 ;  /* 0x0000000121217824 */ /* 0x000fe200078e02ed */
[----:B------:R-:W-:Y:S01]  /*a730*/  ISETP.NE.AND P6, PT, R40, RZ, PT ;  /* 0x000000ff2800720c */ /* 0x000fe20003fc5270 */
[----:B------:R-:W-:Y:S01]  /*a740*/  IMAD R0, R48, UR4, RZ ;  /* 0x0000000430007c24 */ /* 0x000fe2000f8e02ff */
[----:B------:R-:W-:Y:S01]  /*a750*/  P2R R43, PR, RZ, 0x2 ;  /* 0x00000002ff2b7803 */ /* 0x000fe20000000000 */
[C---:B------:R-:W-:Y:S01]  /*a760*/  IMAD.WIDE.U32 R40, R231.reuse, UR4, R32 ;  /* 0x00000004e7287c25 */ /* 0x040fe2000f8e0020 */
[----:B------:R-:W-:Y:S01]  /*a770*/  P2R R44, PR, RZ, 0x1 ;  /* 0x00000001ff2c7803 */ /* 0x000fe20000000000 */
[----:B------:R-:W-:Y:S01]  /*a780*/  BSSY B1, `(.L_x_918) ;  /* 0x000001e000017945 */ /* 0x000fe20003800000 */
[----:B------:R-:W-:Y:S01]  /*a790*/  ISETP.NE.AND P1, PT, R34, RZ, PT ;  /* 0x000000ff2200720c */ /* 0x000fe20003f25270 */
[----:B----4-:R-:W-:Y:S01]  /*a7a0*/  IMAD R37, R231, UR5, R0 ;  /* 0x00000005e7257c24 */ /* 0x010fe2000f8e0200 */
[----:B------:R-:W-:-:S02]  /*a7b0*/  ISETP.NE.AND P0, PT, R35, RZ, PT ;  /* 0x000000ff2300720c */ /* 0x000fc40003f05270 */
[----:B------:R0:W4:Y:S01]  /*a7c0*/  LDS.128 R32, [R30] ;  /* 0x000000001e207984 */ /* 0x0001220000000c00 */
[C---:B------:R-:W-:Y:S01]  /*a7d0*/  ISETP.GE.OR P4, PT, R28.reuse, UR6, P4 ;  /* 0x000000061c007c0c */ /* 0x040fe2000a786670 */
[----:B------:R-:W-:Y:S01]  /*a7e0*/  IMAD.IADD R37, R41, 0x1, R37 ;  /* 0x0000000129257824 */ /* 0x000fe200078e0225 */
[----:B------:R-:W-:Y:S02]  /*a7f0*/  P2R R31, PR, RZ, 0x4 ;  /* 0x00000004ff1f7803 */ /* 0x000fe40000000000 */
[----:B------:R-:W-:Y:S02]  /*a800*/  ISETP.NE.AND P2, PT, R49, RZ, PT ;  /* 0x000000ff3100720c */ /* 0x000fe40003f45270 */
[C---:B------:R-:W-:Y:S02]  /*a810*/  ISETP.GE.OR P5, PT, R28.reuse, UR6, P5 ;  /* 0x000000061c007c0c */ /* 0x040fe4000afa6670 */
[C---:B------:R-:W-:Y:S02]  /*a820*/  ISETP.GE.OR P2, PT, R28.reuse, UR6, P2 ;  /* 0x000000061c007c0c */ /* 0x040fe40009746670 */
[----:B------:R-:W-:-:S02]  /*a830*/  ISETP.GE.OR P3, PT, R28, UR6, P3 ;  /* 0x000000061c007c0c */ /* 0x000fc40009f66670 */
[----:B------:R-:W-:Y:S02]  /*a840*/  P2R R42, PR, RZ, 0x4 ;  /* 0x00000004ff2a7803 */ /* 0x000fe40000000000 */
[----:B------:R-:W-:Y:S02]  /*a850*/  ISETP.NE.AND P2, PT, R31, RZ, PT ;  /* 0x000000ff1f00720c */ /* 0x000fe40003f45270 */
[C---:B------:R-:W-:Y:S02]  /*a860*/  ISETP.GE.OR P1, PT, R28.reuse, UR6, P1 ;  /* 0x000000061c007c0c */ /* 0x040fe40008f26670 */
[C---:B------:R-:W-:Y:S02]  /*a870*/  ISETP.GE.OR P2, PT, R28.reuse, UR6, P2 ;  /* 0x000000061c007c0c */ /* 0x040fe40009746670 */
[C---:B------:R-:W-:Y:S02]  /*a880*/  ISETP.GE.OR P0, PT, R28.reuse, UR6, P0 ;  /* 0x000000061c007c0c */ /* 0x040fe40008706670 */
[----:B------:R-:W-:Y:S01]  /*a890*/  ISETP.GE.OR P6, PT, R28, UR6, P6 ;  /* 0x000000061c007c0c */ /* 0x000fe2000b7c6670 */
[----:B0-----:R-:W-:-:S12]  /*a8a0*/  @P4 BRA `(.L_x_919) ;  /* 0x00000000002c4947 */ /* 0x001fd80003800000 */
        /* <DEDUP_REMOVED lines=10> */
[----:B----4-:R0:W-:Y:S02]  /*a950*/  STG.E.128 desc[UR8][R38.64], R32 ;  /* 0x0000002026007986 */ /* 0x0101e4000c101d08 */
.L_x_919:
[----:B------:R-:W-:Y:S05]  /*a960*/  BSYNC B1 ;  /* 0x0000000000017941 */ /* 0x000fea0003800000 */
.L_x_918:
[----:B0---4-:R0:W4:Y:S01]  /*a970*/  LDS.128 R32, [R30+0x400] ;  /* 0x000400001e207984 */ /* 0x0111220000000c00 */
[----:B------:R-:W-:Y:S01]  /*a980*/  ISETP.NE.AND P4, PT, R42, RZ, PT ;  /* 0x000000ff2a00720c */ /* 0x000fe20003f85270 */
[----:B------:R-:W-:-:S12]  /*a990*/  BSSY B1, `(.L_x_920) ;  /* 0x0000010000017945 */ /* 0x000fd80003800000 */
[----:B0-----:R-:W-:Y:S05]  /*a9a0*/  @P4 BRA `(.L_x_921) ;  /* 0x0000000000384947 */ /* 0x001fea0003800000 */
        /* <DEDUP_REMOVED lines=14> */
.L_x_921:
[----:B------:R-:W-:Y:S05]  /*aa90*/  BSYNC B1 ;  /* 0x0000000000017941 */ /* 0x000fea0003800000 */
.L_x_920:
        /* <DEDUP_REMOVED lines=18> */
.L_x_923:
[----:B------:R-:W-:Y:S05]  /*abc0*/  BSYNC B1 ;  /* 0x0000000000017941 */ /* 0x000fea0003800000 */
.L_x_922:
[----:B-123--:R-:W1:Y:S01]  /*abd0*/  LDS.128 R28, [R30+0xc00] ;  /* 0x000c00001e1c7984 */ /* 0x00ee620000000c00 */
[----:B------:R-:W-:Y:S01]  /*abe0*/  ISETP.NE.AND P4, PT, R44, RZ, PT ;  /* 0x000000ff2c00720c */ /* 0x000fe20003f85270 */
[----:B------:R-:W-:-:S12]  /*abf0*/  BSSY B1, `(.L_x_924) ;  /* 0x0000010000017945 */ /* 0x000fd80003800000 */
        /* <DEDUP_REMOVED lines=14> */
[----:B-1----:R2:W-:Y:S02]  /*ace0*/  STG.E.128 desc[UR8][R34.64], R28 ;  /* 0x0000001c22007986 */ /* 0x0025e4000c101d08 */
.L_x_925:
[----:B------:R-:W-:Y:S05]  /*acf0*/  BSYNC B1 ;  /* 0x0000000000017941 */ /* 0x000fea0003800000 */
.L_x_924:
[----:B------:R-:W-:Y:S04]  /*ad00*/  BSSY B1, `(.L_x_926) ;  /* 0x0000010000017945 */ /* 0x000fe80003800000 */
        /* <DEDUP_REMOVED lines=15> */
.L_x_927:
[----:B------:R-:W-:Y:S05]  /*ae00*/  BSYNC B1 ;  /* 0x0000000000017941 */ /* 0x000fea0003800000 */
.L_x_926:
[----:B------:R-:W-:Y:S04]  /*ae10*/  BSSY B1, `(.L_x_928) ;  /* 0x0000010000017945 */ /* 0x000fe80003800000 */
[----:B------:R-:W-:Y:S05]  /*ae20*/  @P3 BRA `(.L_x_929) ;  /* 0x0000000000383947 */ /* 0x000fea0003800000 */
[----:B---3--:R-:W-:Y:S01]  /*ae30*/  IADD3 R7, P3, R2, 0x28, RZ ;  /* 0x0000002802077810 */ /* 0x008fe20007f7e0ff */
        /* <DEDUP_REMOVED lines=13> */
.L_x_929:
[----:B------:R-:W-:Y:S05]  /*af10*/  BSYNC B1 ;  /* 0x0000000000017941 */ /* 0x000fea0003800000 */
.L_x_928:
        /* <DEDUP_REMOVED lines=16> */
.L_x_931:
[----:B------:R-:W-:Y:S05]  /*b020*/  BSYNC B1 ;  /* 0x0000000000017941 */ /* 0x000fea0003800000 */
.L_x_930:
        /* <DEDUP_REMOVED lines=16> */
.L_x_933:
[----:B------:R-:W-:Y:S05]  /*b130*/  BSYNC B1 ;  /* 0x0000000000017941 */ /* 0x000fea0003800000 */
.L_x_932:
        /* <DEDUP_REMOVED lines=16> */
.L_x_935:
[----:B------:R-:W-:Y:S05]  /*b240*/  BSYNC B1 ;  /* 0x0000000000017941 */ /* 0x000fea0003800000 */
.L_x_934:
[----:B------:R-:W-:Y:S05]  /*b250*/  @P6 BRA `(.L_x_878) ;  /* 0x0000004000b46947 */ /* 0x000fea0003800000 */
[----:B---3--:R-:W-:Y:S01]  /*b260*/  IADD3 R5, P0, R2, 0x48, RZ ;  /* 0x0000004802057810 */ /* 0x008fe20007f1e0ff */
        /* <DEDUP_REMOVED lines=14> */
.L_x_896:
[----:B------:R-:W1:Y:S01]  /*b350*/  LDC.64 R4, c[0x0][0x878] ;  /* 0x00021e00ff047b82 */ /* 0x000e620000000a00 */
[----:B------:R-:W-:-:S07]  /*b360*/  ULDC.64 UR4, c[0x0][0x208] ;  /* 0x0000820000047ab9 */ /* 0x000fce0000000a00 */
[----:B------:R-:W2:Y:S08]  /*b370*/  LDC.64 R6, c[0x0][0x870] ;  /* 0x00021c00ff067b82 */ /* 0x000eb00000000a00 */
[----:B0-----:R-:W0:Y:S01]  /*b380*/  LDC.64 R2, c[0x0][0x870] ;  /* 0x00021c00ff027b82 */ /* 0x001e220000000a00 */
[----:B-1----:R-:W-:-:S04]  /*b390*/  ISETP.NE.U32.AND P0, PT, R4, RZ, PT ;  /* 0x000000ff0400720c */ /* 0x002fc80003f05070 */
[----:B------:R-:W-:Y:S02]  /*b3a0*/  ISETP.NE.AND.EX P0, PT, R5, RZ, PT, P0 ;  /* 0x000000ff0500720c */ /* 0x000fe40003f05300 */
[----:B--2---:R-:W-:-:S04]  /*b3b0*/  ISETP.NE.U32.AND P1, PT, R6, RZ, PT ;  /* 0x000000ff0600720c */ /* 0x004fc80003f25070 */
[----:B------:R-:W-:Y:S01]  /*b3c0*/  ISETP.NE.AND.EX P1, PT, R7, RZ, PT, P1 ;  /* 0x000000ff0700720c */ /* 0x000fe20003f25310 */
[----:B0-----:R-:W-:-:S06]  /*b3d0*/  IMAD.WIDE R8, R231, 0x4, R2 ;  /* 0x00000004e7087825 */ /* 0x001fcc00078e0202 */
[----:B------:R-:W0:Y:S06]  /*b3e0*/  @P0 LDC.64 R4, c[0x0][0x878] ;  /* 0x00021e00ff040b82 */ /* 0x000e2c0000000a00 */
[----:B------:R-:W2:Y:S01]  /*b3f0*/  @P1 LDG.E R7, desc[UR4][R8.64] ;  /* 0x0000000408071981 */ /* 0x000ea2000c1e1900 */
[----:B0-----:R-:W-:-:S05]  /*b400*/  @P0 IMAD.WIDE R4, R231, 0x4, R4 ;  /* 0x00000004e7040825 */ /* 0x001fca00078e0204 */
[----:B------:R0:W3:Y:S01]  /*b410*/  @P0 LDG.E R0, desc[UR4][R4.64] ;  /* 0x0000000404000981 */ /* 0x0000e2000c1e1900 */
[----:B------:R-:W-:Y:S01]  /*b420*/  ULDC UR4, c[0x0][0x808] ;  /* 0x0002020000047ab9 */ /* 0x000fe20000000800 */
[----:B------:R-:W1:Y:S02]  /*b430*/  S2R R2, SR_TID.X ;  /* 0x0000000000027919 */ /* 0x000e640000002100 */
[----:B-1----:R-:W-:-:S05]  /*b440*/  VIADD R11, R2, 0xffffff80 ;  /* 0xffffff80020b7836 */ /* 0x002fca0000000000 */
[----:B------:R-:W-:-:S04]  /*b450*/  SHF.R.S32.HI R2, RZ, 0x1f, R11 ;  /* 0x0000001fff027819 */ /* 0x000fc8000001140b */
[----:B------:R-:W-:Y:S02]  /*b460*/  LEA.HI R10, R2, R11, RZ, 0x5 ;  /* 0x0000000b020a7211 */ /* 0x000fe400078f28ff */
[----:B------:R-:W-:Y:S02]  /*b470*/  CS2R R2, SRZ ;  /* 0x0000000000027805 */ /* 0x000fe4000001ff00 */
[----:B------:R-:W-:Y:S02]  /*b480*/  LOP3.LUT R6, R10, 0x1fffffe0, RZ, 0xc0, !PT ;  /* 0x1fffffe00a067812 */ /* 0x000fe400078ec0ff */
[----:B------:R-:W-:-:S03]  /*b490*/  SHF.R.S32.HI R15, RZ, 0x5, R10 ;  /* 0x00000005ff0f7819 */ /* 0x000fc6000001140a */
[----:B------:R-:W-:-:S04]  /*b4a0*/  IMAD.IADD R10, R11, 0x1, -R6 ;  /* 0x000000010b0a7824 */ /* 0x000fc800078e0a06 */
[----:B0-----:R-:W-:-:S05]  /*b4b0*/  IMAD.SHL.U32 R4, R10, 0x8, RZ ;  /* 0x000000080a047824 */ /* 0x001fca00078e00ff */
[----:B------:R-:W-:Y:S01]  /*b4c0*/  SHF.R.S32.HI R5, RZ, 0x1f, R4 ;  /* 0x0000001fff057819 */ /* 0x000fe20000011404 */
[--C-:B--2---:R-:W-:Y:S01]  /*b4d0*/  @P1 IMAD.MOV.U32 R2, RZ, RZ, R7.reuse ;  /* 0x000000ffff021224 */ /* 0x104fe200078e0007 */
[----:B------:R-:W-:-:S04]  /*b4e0*/  @P1 SHF.R.S32.HI R3, RZ, 0x1f, R7 ;  /* 0x0000001fff031819 */ /* 0x000fc80000011407 */
[----:B------:R-:W-:Y:S02]  /*b4f0*/  IADD3 R6, P2, R15, R2, RZ ;  /* 0x000000020f067210 */ /* 0x000fe40007f5e0ff */
        /* <DEDUP_REMOVED lines=9> */
.L_x_936:
[----:B------:R-:W2:Y:S01]  /*b590*/  LDL.LU R0, [R1] ;  /* 0x0000000001007983 */ /* 0x000ea20000300800 */
[----:B------:R-:W-:Y:S01]  /*b5a0*/  ULDC.64 UR6, c[0x0][0x820] ;  /* 0x0002080000067ab9 */ /* 0x000fe20000000a00 */
[----:B------:R-:W-:Y:S02]  /*b5b0*/  ULDC UR5, c[0x0][0x80c] ;  /* 0x0002030000057ab9 */ /* 0x000fe40000000800 */
[----:B------:R-:W3:Y:S01]  /*b5c0*/  LDL R23, [R1+0x4] ;  /* 0x0000040001177983 */ /* 0x000ee20000100800 */
[C---:B------:R-:W-:Y:S01]  /*b5d0*/  LEA.HI.X.SX32 R7, R15.reuse, R3, 0x1, P2 ;  /* 0x000000030f077211 */ /* 0x040fe200010f0eff */
[----:B------:R-:W-:Y:S01]  /*b5e0*/  VIADD R8, R15, 0x8 ;  /* 0x000000080f087836 */ /* 0x000fe20000000000 */
[----:B------:R-:W-:Y:S01]  /*b5f0*/  BSSY B1, `(.L_x_937) ;  /* 0x000002b000017945 */ /* 0x000fe20003800000 */
[----:B------:R-:W-:-:S04]  /*b600*/  IMAD.WIDE.U32 R2, R237, UR6, R4 ;  /* 0x00000006ed027c25 */ /* 0x000fc8000f8e0004 */
[----:B------:R-:W-:Y:S01]  /*b610*/  VIADD R10, R15, 0x20 ;  /* 0x000000200f0a7836 */ /* 0x000fe20000000000 */
[----:B--2---:R-:W-:Y:S01]  /*b620*/  R2UR UR8, R0 ;  /* 0x00000000000872ca */ /* 0x004fe200000e0000 */
[----:B---3--:R-:W-:-:S04]  /*b630*/  IMAD R0, R23, UR6, RZ ;  /* 0x0000000617007c24 */ /* 0x008fc8000f8e02ff */
[----:B------:R-:W-:Y:S01]  /*b640*/  IMAD R9, R237, UR7, R0 ;  /* 0x00000007ed097c24 */ /* 0x000fe2000f8e0200 */
[----:B------:R-:W-:Y:S01]  /*b650*/  ULDC.64 UR6, c[0x0][0x828] ;  /* 0x00020a0000067ab9 */ /* 0x000fe20000000a00 */
[----:B------:R-:W-:Y:S02]  /*b660*/  VIADD R0, R15, 0x10 ;  /* 0x000000100f007836 */ /* 0x000fe40000000000 */
[----:B------:R-:W-:-:S04]  /*b670*/  IMAD.IADD R3, R9, 0x1, R3 ;  /* 0x0000000109037824 */ /* 0x000fc800078e0203 */
[----:B------:R-:W-:Y:S02]  /*b680*/  UIMAD UR4, UR8, -0x50, UR4 ;  /* 0xffffffb0080478a4 */ /* 0x000fe4000f8e0204 */
[----:B------:R-:W-:-:S04]  /*b690*/  IMAD.U32 R13, RZ, RZ, UR8 ;  /* 0x00000008ff0d7e24 */ /* 0x000fc8000f8e00ff */
[C---:B------:R-:W-:Y:S02]  /*b6a0*/  ISETP.GE.AND P0, PT, R15.reuse, UR4, PT ;  /* 0x000000040f007c0c */ /* 0x040fe4000bf06270 */
[----:B------:R-:W-:Y:S02]  /*b6b0*/  ISETP.GE.AND P5, PT, R0, UR4, PT ;  /* 0x0000000400007c0c */ /* 0x000fe4000bfa6270 */
[----:B------:R-:W-:Y:S02]  /*b6c0*/  SHF.R.S32.HI R0, RZ, 0x1f, R231 ;  /* 0x0000001fff007819 */ /* 0x000fe400000114e7 */
[----:B------:R-:W-:Y:S02]  /*b6d0*/  ISETP.GE.OR P2, PT, R4, UR5, P0 ;  /* 0x0000000504007c0c */ /* 0x000fe40008746670 */
[----:B------:R-:W-:Y:S02]  /*b6e0*/  SEL R12, R0, RZ, !P1 ;  /* 0x000000ff000c7207 */ /* 0x000fe40004800000 */
[----:B------:R-:W-:Y:S01]  /*b6f0*/  ISETP.GE.AND P6, PT, R8, UR4, PT ;  /* 0x0000000408007c0c */ /* 0x000fe2000bfc6270 */
[----:B------:R-:W-:Y:S01]  /*b700*/  VIADD R8, R15, 0x18 ;  /* 0x000000180f087836 */ /* 0x000fe20000000000 */
[----:B------:R-:W-:Y:S01]  /*b710*/  SEL R231, R231, RZ, !P1 ;  /* 0x000000ffe7e77207 */ /* 0x000fe20004800000 */
[----:B------:R-:W-:Y:S01]  /*b720*/  IMAD R0, R12, UR6, RZ ;  /* 0x000000060c007c24 */ /* 0x000fe2000f8e02ff */
[----:B------:R-:W-:-:S02]  /*b730*/  ISETP.GE.AND P3, PT, R10, UR4, PT ;  /* 0x000000040a007c0c */ /* 0x000fc4000bf66270 */
[----:B------:R-:W-:Y:S01]  /*b740*/  ISETP.GE.AND P4, PT, R8, UR4, PT ;  /* 0x0000000408007c0c */ /* 0x000fe2000bf86270 */
[C---:B------:R-:W-:Y:S01]  /*b750*/  IMAD R9, R231.reuse, UR7, R0 ;  /* 0x00000007e7097c24 */ /* 0x040fe2000f8e0200 */
[----:B------:R-:W-:Y:S01]  /*b760*/  P2R R14, PR, RZ, 0x40 ;  /* 0x00000040ff0e7803 */ /* 0x000fe20000000000 */
[----:B------:R-:W-:Y:S01]  /*b770*/  IMAD.WIDE.U32 R10, R231, UR6, R2 ;  /* 0x00000006e70a7c25 */ /* 0x000fe2000f8e0002 */
[----:B------:R-:W-:Y:S02]  /*b780*/  P2R R16, PR, RZ, 0x20 ;  /* 0x00000020ff107803 */ /* 0x000fe40000000000 */
[----:B------:R-:W-:Y:S01]  /*b790*/  P2R R17, PR, RZ, 0x10 ;  /* 0x00000010ff117803 */ /* 0x000fe20000000000 */
[----:B------:R-:W-:Y:S01]  /*b7a0*/  IMAD.WIDE R2, R13, 0x50, R6 ;  /* 0x000000500d027825 */ /* 0x000fe200078e0206 */
        /* <DEDUP_REMOVED lines=15> */
.L_x_938:
[----:B------:R-:W-:Y:S05]  /*b8a0*/  BSYNC B1 ;  /* 0x0000000000017941 */ /* 0x000fea0003800000 */
.L_x_937:
        /* <DEDUP_REMOVED lines=13> */
[----:B0-----:R-:W-:Y:S01]  /*b980*/  LEA R20, P1, R6, UR6, 0x1 ;  /* 0x0000000606147c11 */ /* 0x001fe2000f8208ff */
[----:B------:R-:W-:-:S05]  /*b990*/  IMAD.IADD R7, R7, 0x1, R13 ;  /* 0x0000000107077824 */ /* 0x000fca00078e020d */
[----:B------:R-:W-:-:S05]  /*b9a0*/  LEA.HI.X R21, R6, UR7, R7, 0x1, P1 ;  /* 0x0000000706157c11 */ /* 0x000fca00088f0c07 */
[----:B------:R1:W-:Y:S02]  /*b9b0*/  STG.E.128 desc[UR8][R20.64], RZ ;  /* 0x000000ff14007986 */ /* 0x0003e4000c101d08 */
.L_x_940:
[----:B------:R-:W-:Y:S05]  /*b9c0*/  BSYNC B1 ;  /* 0x0000000000017941 */ /* 0x000fea0003800000 */
.L_x_939:
        /* <DEDUP_REMOVED lines=13> */
[----:B01----:R-:W-:Y:S01]  /*baa0*/  LEA R20, P2, R6, UR6, 0x1 ;  /* 0x0000000606147c11 */ /* 0x003fe2000f8408ff */
[----:B------:R-:W-:-:S05]  /*bab0*/  IMAD.IADD R7, R7, 0x1, R13 ;  /* 0x0000000107077824 */ /* 0x000fca00078e020d */
[----:B------:R-:W-:-:S05]  /*bac0*/  LEA.HI.X R21, R6, UR7, R7, 0x1, P2 ;  /* 0x0000000706157c11 */ /* 0x000fca00090f0c07 */
[----:B------:R2:W-:Y:S02]  /*bad0*/  STG.E.128 desc[UR8][R20.64], RZ ;  /* 0x000000ff14007986 */ /* 0x0005e4000c101d08 */
.L_x_942:
[----:B------:R-:W-:Y:S05]  /*bae0*/  BSYNC B1 ;  /* 0x0000000000017941 */ /* 0x000fea0003800000 */
.L_x_941:
        /* <DEDUP_REMOVED lines=14> */
[----:B012---:R-:W-:Y:S01]  /*bbd0*/  LEA R20, P1, R6, UR6, 0x1 ;  /* 0x0000000606147c11 */ /* 0x007fe2000f8208ff */
[----:B------:R-:W-:-:S05]  /*bbe0*/  IMAD.IADD R7, R7, 0x1, R13 ;  /* 0x0000000107077824 */ /* 0x000fca00078e020d */
[----:B------:R-:W-:-:S05]  /*bbf0*/  LEA.HI.X R21, R6, UR7, R7, 0x1, P1 ;  /* 0x0000000706157c11 */ /* 0x000fca00088f0c07 */
[----:B------:R3:W-:Y:S02]  /*bc00*/  STG.E.128 desc[UR8][R20.64], RZ ;  /* 0x000000ff14007986 */ /* 0x0007e4000c101d08 */
.L_x_944:
[----:B------:R-:W-:Y:S05]  /*bc10*/  BSYNC B1 ;  /* 0x0000000000017941 */ /* 0x000fea0003800000 */
.L_x_943:
[----:B------:R-:W-:Y:S01]  /*bc20*/  BSSY B1, `(.L_x_945) ;  /* 0x0000011000017945 */ /* 0x000fe20003800000 */
[----:B------:R-:W-:-:S03]  /*bc30*/  ISETP.GE.AND P1, PT, R19, UR4, PT ;  /* 0x0000000413007c0c */ /* 0x000fc6000bf26270 */
        /* <DEDUP_REMOVED lines=11> */
[----:B0123--:R-:W-:Y:S01]  /*bcf0*/  LEA R20, P2, R6, UR6, 0x1 ;  /* 0x0000000606147c11 */ /* 0x00ffe2000f8408ff */
[----:B------:R-:W-:-:S05]  /*bd00*/  IMAD.IADD R7, R7, 0x1, R13 ;  /* 0x0000000107077824 */ /* 0x000fca00078e020d */
[----:B------:R-:W-:-:S05]  /*bd10*/  LEA.HI.X R21, R6, UR7, R7, 0x1, P2 ;  /* 0x0000000706157c11 */ /* 0x000fca00090f0c07 */
[----:B------:R4:W-:Y:S02]  /*bd20*/  STG.E.128 desc[UR8][R20.64], RZ ;  /* 0x000000ff14007986 */ /* 0x0009e4000c101d08 */
.L_x_946:
[----:B------:R-:W-:Y:S05]  /*bd30*/  BSYNC B1 ;  /* 0x0000000000017941 */ /* 0x000fea0003800000 */
.L_x_945:
[----:B------:R-:W-:Y:S01]  /*bd40*/  ISETP.GE.OR P2, PT, R4, UR5, P1 ;  /* 0x0000000504007c0c */ /* 0x000fe20008f46670 */
[----:B------:R-:W-:Y:S01]  /*bd50*/  BSSY B1, `(.L_x_947) ;  /* 0x0000011000017945 */ /* 0x000fe20003800000 */
[----:B------:R-:W-:-:S11]  /*bd60*/  VIADD R19, R15, 0x30 ;  /* 0x000000300f137836 */ /* 0x000fd60000000000 */
        /* <DEDUP_REMOVED lines=15> */
.L_x_948:
[----:B------:R-:W-:Y:S05]  /*be60*/  BSYNC B1 ;  /* 0x0000000000017941 */ /* 0x000fea0003800000 */
.L_x_947:
[----:B------:R-:W-:Y:S01]  /*be70*/  ISETP.GE.AND P2, PT, R19, UR4, PT ;  /* 0x0000000413007c0c */ /* 0x000fe2000bf46270 */
[----:B------:R-:W-:Y:S01]  /*be80*/  BSSY B1, `(.L_x_949) ;  /* 0x0000014000017945 */ /* 0x000fe20003800000 */
[C---:B------:R-:W-:Y:S02]  /*be90*/  VIADD R19, R15.reuse, 0x38 ;  /* 0x000000380f137836 */ /* 0x040fe40000000000 */
        /* <DEDUP_REMOVED lines=18> */
.L_x_950:
[----:B------:R-:W-:Y:S05]  /*bfc0*/  BSYNC B1 ;  /* 0x0000000000017941 */ /* 0x000fea0003800000 */
.L_x_949:
[----:B------:R-:W-:Y:S01]  /*bfd0*/  ISETP.GE.AND P3, PT, R19, UR4, PT ;  /* 0x0000000413007c0c */ /* 0x000fe2000bf66270 */
        /* <DEDUP_REMOVED lines=17> */
.L_x_952:
[----:B------:R-:W-:Y:S05]  /*c0f0*/  BSYNC B1 ;  /* 0x0000000000017941 */ /* 0x000fea0003800000 */
.L_x_951:
        /* <DEDUP_REMOVED lines=18> */
.L_x_954:
[----:B------:R-:W-:Y:S05]  /*c220*/  BSYNC B1 ;  /* 0x0000000000017941 */ /* 0x000fea0003800000 */
.L_x_953:
        /* <DEDUP_REMOVED lines=18> */
.L_x_956:
[----:B------:R-:W-:Y:S05]  /*c350*/  BSYNC B1 ;  /* 0x0000000000017941 */ /* 0x000fea0003800000 */
.L_x_955:
[----:B------:R-:W-:Y:S01]  /*c360*/  ULDC.64 UR4, c[0x0][0x850] ;  /* 0x0002140000047ab9 */ /* 0x000fe20000000a00 */
[----:B------:R-:W-:Y:S01]  /*c370*/  ULDC UR6, c[0x0][0x83c] ;  /* 0x00020f0000067ab9 */ /* 0x000fe20000000800 */
[----:B------:R-:W-:Y:S01]  /*c380*/  IMAD R0, R23, UR4, RZ ;  /* 0x0000000417007c24 */ /* 0x000fe2000f8e02ff */
[----:B0-----:R-:W-:Y:S01]  /*c390*/  P2R R8, PR, RZ, 0x8 ;  /* 0x00000008ff087803 */ /* 0x001fe20000000000 */
[C---:B------:R-:W-:Y:S01]  /*c3a0*/  IMAD.WIDE.U32 R6, R237.reuse, UR4, R4 ;  /* 0x00000004ed067c25 */ /* 0x040fe2000f8e0004 */
[----:B------:R-:W-:Y:S01]  /*c3b0*/  P2R R9, PR, RZ, 0x10 ;  /* 0x00000010ff097803 */ /* 0x000fe20000000000 */
[----:B------:R-:W-:Y:S01]  /*c3c0*/  BSSY B1, `(.L_x_957) ;  /* 0x0000029000017945 */ /* 0x000fe20003800000 */
[----:B------:R-:W-:Y:S01]  /*c3d0*/  ISETP.GE.OR P0, PT, R4, UR6, P0 ;  /* 0x0000000604007c0c */ /* 0x000fe20008706670 */
[----:B------:R-:W-:Y:S01]  /*c3e0*/  IMAD R237, R237, UR5, R0 ;  /* 0x00000005eded7c24 */ /* 0x000fe2000f8e0200 */
[----:B------:R-:W-:Y:S01]  /*c3f0*/  ISETP.NE.AND P3, PT, R14, RZ, PT ;  /* 0x000000ff0e00720c */ /* 0x000fe20003f65270 */
[----:B------:R-:W-:Y:S01]  /*c400*/  ULDC.64 UR4, c[0x0][0x858] ;  /* 0x0002160000047ab9 */ /* 0x000fe20000000a00 */
[----:B------:R-:W-:Y:S01]  /*c410*/  ISETP.NE.AND P4, PT, R16, RZ, PT ;  /* 0x000000ff1000720c */ /* 0x000fe20003f85270 */
[----:B------:R-:W-:Y:S01]  /*c420*/  IMAD.IADD R7, R237, 0x1, R7 ;  /* 0x00000001ed077824 */ /* 0x000fe200078e0207 */
[----:B------:R-:W-:Y:S01]  /*c430*/  P2R R10, PR, RZ, 0x20 ;  /* 0x00000020ff0a7803 */ /* 0x000fe20000000000 */
[----:B------:R-:W-:Y:S01]  /*c440*/  IMAD R0, R12, UR4, RZ ;  /* 0x000000040c007c24 */ /* 0x000fe2000f8e02ff */
[----:B------:R-:W-:-:S02]  /*c450*/  ISETP.NE.AND P5, PT, R17, RZ, PT ;  /* 0x000000ff1100720c */ /* 0x000fc40003fa5270 */
[C---:B------:R-:W-:Y:S01]  /*c460*/  ISETP.GE.OR P3, PT, R4.reuse, UR6, P3 ;  /* 0x0000000604007c0c */ /* 0x040fe20009f66670 */
[----:B------:R-:W-:Y:S01]  /*c470*/  IMAD R5, R231, UR5, R0 ;  /* 0x00000005e7057c24 */ /* 0x000fe2000f8e0200 */
[C---:B------:R-:W-:Y:S02]  /*c480*/  ISETP.GE.OR P4, PT, R4.reuse, UR6, P4 ;  /* 0x0000000604007c0c */ /* 0x040fe4000a786670 */
[----:B------:R-:W-:Y:S02]  /*c490*/  ISETP.GE.OR P5, PT, R4, UR6, P5 ;  /* 0x0000000604007c0c */ /* 0x000fe4000afa6670 */
[----:B------:R-:W-:Y:S02]  /*c4a0*/  P2R R13, PR, RZ, 0x8 ;  /* 0x00000008ff0d7803 */ /* 0x000fe40000000000 */
[----:B------:R-:W-:Y:S02]  /*c4b0*/  P2R R14, PR, RZ, 0x10 ;  /* 0x00000010ff0e7803 */ /* 0x000fe40000000000 */
[----:B------:R-:W-:-:S02]  /*c4c0*/  ISETP.NE.AND P3, PT, R8, RZ, PT ;  /* 0x000000ff0800720c */ /* 0x000fc40003f65270 */
[----:B------:R-:W-:Y:S01]  /*c4d0*/  ISETP.NE.AND P4, PT, R9, RZ, PT ;  /* 0x000000ff0900720c */ /* 0x000fe20003f85270 */
[----:B------:R-:W-:Y:S01]  /*c4e0*/  IMAD.WIDE.U32 R8, R231, UR4, R6 ;  /* 0x00000004e7087c25 */ /* 0x000fe2000f8e0006 */
[----:B------:R-:W-:Y:S02]  /*c4f0*/  P2R R15, PR, RZ, 0x20 ;  /* 0x00000020ff0f7803 */ /* 0x000fe40000000000 */
[----:B------:R-:W-:Y:S01]  /*c500*/  ISETP.NE.AND P6, PT, R18, RZ, PT ;  /* 0x000000ff1200720c */ /* 0x000fe20003fc5270 */
[----:B------:R-:W-:Y:S01]  /*c510*/  IMAD.IADD R7, R9, 0x1, R5 ;  /* 0x0000000109077824 */ /* 0x000fe200078e0205 */
[----:B------:R-:W-:Y:S02]  /*c520*/  ISETP.NE.AND P5, PT, R10, RZ, PT ;  /* 0x000000ff0a00720c */ /* 0x000fe40003fa5270 */
[C---:B------:R-:W-:Y:S02]  /*c530*/  ISETP.GE.OR P6, PT, R4.reuse, UR6, P6 ;  /* 0x0000000604007c0c */ /* 0x040fe4000b7c6670 */
        /* <DEDUP_REMOVED lines=17> */
.L_x_958:
[----:B------:R-:W-:Y:S05]  /*c650*/  BSYNC B1 ;  /* 0x0000000000017941 */ /* 0x000fea0003800000 */
.L_x_957:
        /* <DEDUP_REMOVED lines=17> */
.L_x_960:
[----:B------:R-:W-:Y:S05]  /*c770*/  BSYNC B1 ;  /* 0x0000000000017941 */ /* 0x000fea0003800000 */
.L_x_959:
        /* <DEDUP_REMOVED lines=17> */
.L_x_962:
[----:B------:R-:W-:Y:S05]  /*c890*/  BSYNC B1 ;  /* 0x0000000000017941 */ /* 0x000fea0003800000 */
.L_x_961:
        /* <DEDUP_REMOVED lines=17> */
.L_x_964:
[----:B------:R-:W-:Y:S05]  /*c9b0*/  BSYNC B1 ;  /* 0x0000000000017941 */ /* 0x000fea0003800000 */
.L_x_963:
        /* <DEDUP_REMOVED lines=16> */
.L_x_966:
[----:B------:R-:W-:Y:S05]  /*cac0*/  BSYNC B1 ;  /* 0x0000000000017941 */ /* 0x000fea0003800000 */
.L_x_965:
        /* <DEDUP_REMOVED lines=16> */
.L_x_968:
[----:B------:R-:W-:Y:S05]  /*cbd0*/  BSYNC B1 ;  /* 0x0000000000017941 */ /* 0x000fea0003800000 */
.L_x_967:
        /* <DEDUP_REMOVED lines=16> */
.L_x_970:
[----:B------:R-:W-:Y:S05]  /*cce0*/  BSYNC B1 ;  /* 0x0000000000017941 */ /* 0x000fea0003800000 */
.L_x_969:
        /* <DEDUP_REMOVED lines=16> */
.L_x_972:
[----:B------:R-:W-:Y:S05]  /*cdf0*/  BSYNC B1 ;  /* 0x0000000000017941 */ /* 0x000fea0003800000 */
.L_x_971:
        /* <DEDUP_REMOVED lines=16> */
.L_x_974:
[----:B------:R-:W-:Y:S05]  /*cf00*/  BSYNC B1 ;  /* 0x0000000000017941 */ /* 0x000fea0003800000 */
.L_x_973:
        /* <DEDUP_REMOVED lines=16> */
.L_x_871:
[----:B------:R-:W-:-:S08]  /*d010*/  NOP ;  /* 0x0000000000007918 */ /* 0x000fd00000000000 */
[----:B------:R-:W0:-:S00]  /*d020*/  USETMAXREG.DEALLOC.CTAPOOL 0x18 ;  /* 0x00000018000079c8 */ /* 0x000e0000080e0500 */
[----:B0-----:R-:W-:-:S06]  /*d030*/  LOP3.LUT R0, R0, 0x3, RZ, 0xc0, !PT ;  /* 0x0000000300007812 */ /* 0x001fcc00078ec0ff */
[----:B------:R-:W0:Y:S02]  /*d040*/  SHFL.IDX PT, R0, R0, RZ, 0x1f ;  /* 0x00001fff00007589 */ /* 0x000e2400000e0000 */
[----:B0-----:R-:W-:-:S13]  /*d050*/  ISETP.NE.AND P0, PT, R0, RZ, PT ;  /* 0x000000ff0000720c */ /* 0x001fda0003f05270 */
[----:B------:R-:W-:Y:S05]  /*d060*/  @P0 BRA `(.L_x_878) ;  /* 0x0000002400300947 */ /* 0x000fea0003800000 */
[----:B------:R-:W0:Y:S01]  /*d070*/  S2UR UR6, SR_CTAID.X ;  /* 0x00000000000679c3 */ /* 0x000e220000002500 */
[----:B------:R-:W-:Y:S02]  /*d080*/  ULDC UR9, c[0x0][0x8d0] ;  /* 0x0002340000097ab9 */ /* 0x000fe40000000800 */
[----:B------:R-:W-:-:S11]  /*d090*/  UISETP.NE.AND UP0, UPT, UR9, 0x1, UPT ;  /* 0x000000010900788c */ /* 0x000fd6000bf05270 */
[----:B------:R-:W-:Y:S01]  /*d0a0*/  @UP0 ULDC UR4, c[0x0][0x8d4] ;  /* 0x0002350000040ab9 */ /* 0x000fe20000000800 */
[----:B------:R-:W-:Y:S01]  /*d0b0*/  @UP0 ULDC UR7, c[0x0][0x8d8] ;  /* 0x0002360000070ab9 */ /* 0x000fe20000000800 */
[----:B0-----:R-:W-:Y:S02]  /*d0c0*/  UIMAD.WIDE.U32 UR4, UR6, UR4, URZ ;  /* 0x00000004060472a5 */ /* 0x001fe4000f8e003f */
[----:B------:R-:W-:Y:S02]  /*d0d0*/  UMOV UR8, UR6 ;  /* 0x0000000600087c82 */ /* 0x000fe40008000000 */
[----:B------:R-:W-:-:S03]  /*d0e0*/  @UP0 USHF.R.U32.HI UR8, URZ, UR7, UR5 ;  /* 0x000000073f080299 */ /* 0x000fc60008011605 */
[----:B------:R-:W-:Y:S02]  /*d0f0*/  ULDC UR4, c[0x0][0x8e8] ;  /* 0x00023a0000047ab9 */ /* 0x000fe40000000800 */
[----:B------:R-:W-:Y:S02]  /*d100*/  UISETP.GE.AND UP0, UPT, UR8, UR4, UPT ;  /* 0x000000040800728c */ /* 0x000fe4000bf06270 */
[----:B------:R-:W-:-:S04]  /*d110*/  UIADD3 UR4, -UR8, URZ, URZ ;  /* 0x0000003f08047290 */ /* 0x000fc8000fffe13f */
[----:B------:R-:W-:Y:S01]  /*d120*/  PLOP3.LUT P0, PT, PT, PT, UP0, 0x80, 0x0 ;  /* 0x000000000000781c */ /* 0x000fe20003f0f008 */
[----:B------:R-:W-:-:S12]  /*d130*/  UIMAD UR9, UR9, UR4, UR6 ;  /* 0x00000004090972a4 */ /* 0x000fd8000f8e0206 */
        /* <DEDUP_REMOVED lines=9> */
.L_x_975:
[----:B------:R-:W-:Y:S01]  /*d1d0*/  ULDC UR5, c[0x0][0x8c4] ;  /* 0x0002310000057ab9 */ /* 0x000fe20000000800 */
[----:B------:R-:W-:Y:S01]  /*d1e0*/  UMOV UR4, UR9 ;  /* 0x0000000900047c82 */ /* 0x000fe20008000000 */
[----:B------:R-:W-:-:S11]  /*d1f0*/  UISETP.NE.AND UP0, UPT, UR5, 0x1, UPT ;  /* 0x000000010500788c */ /* 0x000fd6000bf05270 */
[----:B------:R-:W-:Y:S02]  /*d200*/  @UP0 ULDC.64 UR10, c[0x0][0x8c8] ;  /* 0x00023200000a0ab9 */ /* 0x000fe40000000a00 */
[----:B------:R-:W-:-:S04]  /*d210*/  UIMAD.WIDE.U32 UR6, UR9, UR10, URZ ;  /* 0x0000000a090672a5 */ /* 0x000fc8000f8e003f */
[----:B------:R-:W-:-:S04]  /*d220*/  @UP0 USHF.R.U32.HI UR4, URZ, UR11, UR7 ;  /* 0x0000000b3f040299 */ /* 0x000fc80008011607 */
[----:B------:R-:W-:-:S12]  /*d230*/  UIMAD UR5, UR4, UR5, URZ ;  /* 0x00000005040572a4 */ /* 0x000fd8000f8e023f */
.L_x_976:
        /* <DEDUP_REMOVED lines=9> */
[----:B------:R-:W-:-:S03]  /*d2d0*/  @UP0 USHF.R.U32.HI UR21, URZ, UR8, UR7 ;  /* 0x000000083f150299 */ /* 0x000fc60008011607 */
[----:B------:R-:W-:Y:S01]  /*d2e0*/  ULDC.64 UR6, c[0x0][0x8f8] ;  /* 0x00023e0000067ab9 */ /* 0x000fe20000000a00 */
[----:B------:R-:W-:Y:S01]  /*d2f0*/  UIADD3 UR20, -UR21, URZ, URZ ;  /* 0x0000003f15147290 */ /* 0x000fe2000fffe13f */
[----:B------:R-:W-:-:S03]  /*d300*/  ISETP.NE.U32.AND P0, PT, RZ, UR6, PT ;  /* 0x00000006ff007c0c */ /* 0x000fc6000bf05070 */
[----:B------:R-:W-:Y:S01]  /*d310*/  UIMAD UR20, UR10, UR20, UR5 ;  /* 0x000000140a1472a4 */ /* 0x000fe2000f8e0205 */
[----:B------:R-:W-:-:S13]  /*d320*/  ISETP.NE.AND.EX P0, PT, RZ, UR7, PT, P0 ;  /* 0x00000007ff007c0c */ /* 0x000fda000bf05300 */
        /* <DEDUP_REMOVED lines=9> */
.L_x_977:
[----:B------:R-:W-:Y:S02]  /*d3c0*/  ULDC.64 UR6, c[0x0][0x8f0] ;  /* 0x00023c0000067ab9 */ /* 0x000fe40000000a00 */
[----:B------:R-:W-:-:S04]  /*d3d0*/  ISETP.NE.U32.AND P0, PT, RZ, UR6, PT ;  /* 0x00000006ff007c0c */ /* 0x000fc8000bf05070 */
[----:B------:R-:W-:-:S13]  /*d3e0*/  ISETP.NE.AND.EX P0, PT, RZ, UR7, PT, P0 ;  /* 0x00000007ff007c0c */ /* 0x000fda000bf05300 */
[----:B------:R-:W-:Y:S05]  /*d3f0*/  @!P0 BRA `(.L_x_979) ;  /* 0x00000000002c8947 */ /* 0x000fea0003800000 */
[----:B------:R-:W-:Y:S01]  /*d400*/  ULDC.64 UR6, c[0x0][0x8f0] ;  /* 0x00023c0000067ab9 */ /* 0x000fe20000000a00 */
[----:B------:R-:W-:Y:S01]  /*d410*/  ULDC.64 UR8, c[0x0][0x208] ;  /* 0x0000820000087ab9 */ /* 0x000fe20000000a00 */
[----:B------:R-:W-:-:S06]  /*d420*/  UIMAD.WIDE UR6, UR21, 0x4, UR6 ;  /* 0x00000004150678a5 */ /* 0x000fcc000f8e0206 */
[----:B------:R-:W-:Y:S02]  /*d430*/  IMAD.U32 R2, RZ, RZ, UR6 ;  /* 0x00000006ff027e24 */ /* 0x000fe4000f8e00ff */
[----:B------:R-:W-:-:S05]  /*d440*/  IMAD.U32 R3, RZ, RZ, UR7 ;  /* 0x00000007ff037e24 */ /* 0x000fca000f8e00ff */
[----:B------:R-:W2:Y:S04]  /*d450*/  LDG.E R0, desc[UR8][R2.64] ;  /* 0x0000000802007981 */ /* 0x000ea8000c1e1900 */
[----:B------:R-:W3:Y:S01]  /*d460*/  LDG.E R4, desc[UR8][R2.64+0x4] ;  /* 0x0000040802047981 */ /* 0x000ee2000c1e1900 */
[----:B--2---:R-:W-:Y:S02]  /*d470*/  R2UR UR5, R0 ;  /* 0x00000000000572ca */ /* 0x004fe400000e0000 */
[----:B---3--:R-:W-:-:S13]  /*d480*/  R2UR UR6, R4 ;  /* 0x00000000040672ca */ /* 0x008fda00000e0000 */
[----:B------:R-:W-:Y:S01]  /*d490*/  UIADD3 UR5, -UR5, UR6, URZ ;  /* 0x0000000605057290 */ /* 0x000fe2000fffe13f */
[----:B------:R-:W-:Y:S11]  /*d4a0*/  BRA `(.L_x_978) ;  /* 0x0000000000047947 */ /* 0x000ff60003800000 */
.L_x_979:
[----:B------:R-:W-:-:S05]  /*d4b0*/  ULDC UR5, c[0x0][0x8ec] ;  /* 0x00023b0000057ab9 */ /* 0x000fca0000000800 */
.L_x_978:
[----:B------:R-:W-:Y:S01]  /*d4c0*/  UIADD3 UR5, UR5, 0x4f, URZ ;  /* 0x0000004f05057890 */ /* 0x000fe2000fffe03f */
[----:B------:R-:W-:Y:S02]  /*d4d0*/  IMAD.MOV.U32 R4, RZ, RZ, 0x1 ;  /* 0x00000001ff047424 */ /* 0x000fe400078e00ff */
[----:B------:R-:W-:Y:S01]  /*d4e0*/  IMAD.MOV.U32 R8, RZ, RZ, RZ ;  /* 0x000000ffff087224 */ /* 0x000fe200078e00ff */
[----:B------:R-:W-:Y:S01]  /*d4f0*/  UIMAD.WIDE UR6, UR5, 0x66666667, URZ ;  /* 0x66666667050678a5 */ /* 0x000fe2000f8e023f */
[----:B------:R-:W-:-:S03]  /*d500*/  IMAD.MOV.U32 R9, RZ, RZ, 0x1 ;  /* 0x00000001ff097424 */ /* 0x000fc600078e00ff */
[----:B------:R-:W-:-:S04]  /*d510*/  USHF.R.U32.HI UR5, URZ, 0x1f, UR7 ;  /* 0x0000001f3f057899 */ /* 0x000fc80008011607 */
[----:B------:R-:W-:-:S04]  /*d520*/  ULEA.HI.SX32 UR5, UR7, UR5, 0x1b ;  /* 0x0000000507057291 */ /* 0x000fc8000f8fda3f */
[----:B------:R-:W-:-:S04]  /*d530*/  UISETP.GE.AND UP0, UPT, UR4, UR5, UPT ;  /* 0x000000050400728c */ /* 0x000fc8000bf06270 */
[----:B------:R-:W-:-:S06]  /*d540*/  USEL UR21, UR21, 0xffffffff, !UP0 ;  /* 0xffffffff15157887 */ /* 0x000fcc000c000000 */
        /* <DEDUP_REMOVED lines=16> */
[----:B------:R-:W-:Y:S01]  /*d650*/  UISETP.NE.AND.EX UP2, UPT, UR11, URZ, UPT, UP2 ;  /* 0x0000003f0b00728c */ /* 0x000fe2000bf45320 */
[----:B------:R-:W-:-:S04]  /*d660*/  ULDC.64 UR12, c[0x0][0x778] ;  /* 0x0001de00000c7ab9 */ /* 0x000fc80000000a00 */
[----:B------:R-:W2:Y:S01]  /*d670*/  @P1 LDG.E R7, desc[UR16][R2.64] ;  /* 0x0000001002071981 */ /* 0x000ea2000c1e1900 */
[----:B------:R-:W-:Y:S01]  /*d680*/  PLOP3.LUT P2, PT, PT, PT, UP0, 0x80, 0x0 ;  /* 0x000000000000781c */ /* 0x000fe20003f4f008 */
[----:B------:R-:W-:Y:S01]  /*d690*/  UIMAD.WIDE UR12, UR21, 0x4, UR12 ;  /* 0x00000004150c78a5 */ /* 0x000fe2000f8e020c */
[----:B------:R-:W-:Y:S01]  /*d6a0*/  PLOP3.LUT P3, PT, PT, PT, UP2, 0x80, 0x0 ;  /* 0x000000000000781c */ /* 0x000fe20003f6f028 */
[----:B------:R0:W3:Y:S02]  /*d6b0*/  @P1 LDG.E R0, desc[UR16][R2.64] ;  /* 0x0000001002001981 */ /* 0x0000e4000c1e1900 */
[----:B------:R-:W-:Y:S02]  /*d6c0*/  @UP2 ULDC.64 UR6, c[0x0][0x780] ;  /* 0x0001e00000062ab9 */ /* 0x000fe40000000a00 */
[----:B------:R-:W-:Y:S01]  /*d6d0*/  @UP2 UIMAD.WIDE UR6, UR21, 0x4, UR6 ;  /* 0x00000004150628a5 */ /* 0x000fe2000f8e0206 */
[----:B0-----:R-:W-:Y:S02]  /*d6e0*/  IMAD.U32 R2, RZ, RZ, UR12 ;  /* 0x0000000cff027e24 */ /* 0x001fe4000f8e00ff */
[----:B------:R-:W-:-:S05]  /*d6f0*/  IMAD.U32 R3, RZ, RZ, UR13 ;  /* 0x0000000dff037e24 */ /* 0x000fca000f8e00ff */
[----:B------:R0:W4:Y:S02]  /*d700*/  @P2 LDG.E R5, desc[UR16][R2.64] ;  /* 0x0000001002052981 */ /* 0x000124000c1e1900 */
[----:B0-----:R-:W-:Y:S02]  /*d710*/  IMAD.U32 R2, RZ, RZ, UR6 ;  /* 0x00000006ff027e24 */ /* 0x001fe4000f8e00ff */
[----:B------:R-:W-:-:S05]  /*d720*/  IMAD.U32 R3, RZ, RZ, UR7 ;  /* 0x00000007ff037e24 */ /* 0x000fca000f8e00ff */
[----:B------:R-:W5:Y:S01]  /*d730*/  @P3 LDG.E R6, desc[UR16][R2.64] ;  /* 0x0000001002063981 */ /* 0x000f62000c1e1900 */
[----:B------:R-:W-:Y:S01]  /*d740*/  ULDC.64 UR16, c[0x0][0x788] ;  /* 0x0001e20000107ab9 */ /* 0x000fe20000000a00 */
[----:B------:R-:W-:Y:S01]  /*d750*/  UMOV UR54, URZ ;  /* 0x0000003f00367c82 */ /* 0x000fe20008000000 */
[----:B------:R-:W-:Y:S01]  /*d760*/  ISETP.NE.U32.AND P0, PT, RZ, UR16, PT ;  /* 0x00000010ff007c0c */ /* 0x000fe2000bf05070 */
[----:B------:R-:W-:-:S03]  /*d770*/  UMOV UR11, URZ ;  /* 0x0000003f000b7c82 */ /* 0x000fc60008000000 */
[----:B------:R-:W-:Y:S02]  /*d780*/  ISETP.NE.AND.EX P0, PT, RZ, UR17, PT, P0 ;  /* 0x00000011ff007c0c */ /* 0x000fe4000bf05300 */
[----:B--2---:R-:W-:Y:S02]  /*d790*/  @P1 R2UR UR5, R7 ;  /* 0x00000000070512ca */ /* 0x004fe400000e0000 */
[----:B---3--:R-:W-:-:S11]  /*d7a0*/  @P1 R2UR UR54, R0 ;  /* 0x00000000003612ca */ /* 0x008fd600000e0000 */
[----:B------:R-:W-:-:S04]  /*d7b0*/  @UP1 ULEA UR5, UR21, UR5, 0x6 ;  /* 0x0000000515051291 */ /* 0x000fc8000f8e303f */
[----:B------:R-:W-:-:S04]  /*d7c0*/  @UP1 USHF.R.S32.HI UR6, URZ, 0x1f, UR5 ;  /* 0x0000001f3f061899 */ /* 0x000fc80008011405 */
[----:B------:R-:W-:Y:S01]  /*d7d0*/  @UP1 ULEA.HI UR6, UR6, UR5, URZ, 0x6 ;  /* 0x0000000506061291 */ /* 0x000fe2000f8f303f */
[----:B----4-:R-:W-:Y:S02]  /*d7e0*/  @P2 R2UR UR11, R5 ;  /* 0x00000000050b22ca */ /* 0x010fe400000e0000 */
[----:B------:R-:W-:Y:S01]  /*d7f0*/  ULDC UR5, c[0x0][0x280] ;  /* 0x0000a00000057ab9 */ /* 0x000fe20000000800 */
[----:B------:R-:W-:-:S04]  /*d800*/  @UP1 ULOP3.LUT UR7, UR6, 0xffffffc0, URZ, 0xc0, !UPT ;  /* 0xffffffc006071892 */ /* 0x000fc8000f8ec03f */
[----:B------:R-:W-:Y:S01]  /*d810*/  @UP1 USHF.R.S32.HI UR10, URZ, 0x1f, UR7 ;  /* 0x0000001f3f0a1899 */ /* 0x000fe20008011407 */
[----:B-----5:R-:W-:Y:S01]  /*d820*/  @P3 R2UR UR5, R6 ;  /* 0x00000000060532ca */ /* 0x020fe200000e0000 */
        /* <DEDUP_REMOVED lines=10> */
.L_x_981:
        /* <DEDUP_REMOVED lines=14> */
.L_x_982:
        /* <DEDUP_REMOVED lines=9> */
.L_x_983:
[----:B------:R-:W-:Y:S01]  /*da40*/  UIMAD UR7, UR4, 0x50, UR5 ;  /* 0x00000050040778a4 */ /* 0x000fe2000f8e0205 */
[----:B------:R-:W-:Y:S01]  /*da50*/  IMAD.MOV.U32 R8, RZ, RZ, RZ ;  /* 0x000000ffff087224 */ /* 0x000fe200078e00ff */
[----:B------:R-:W-:Y:S01]  /*da60*/  ULDC UR8, c[0x0][0x74c] ;  /* 0x0001d30000087ab9 */ /* 0x000fe20000000800 */
[----:B------:R-:W-:Y:S01]  /*da70*/  UIADD3 UR5, UR5, 0x3f, URZ ;  /* 0x0000003f05057890 */ /* 0x000fe2000fffe03f */
[----:B------:R-:W-:Y:S01]  /*da80*/  IMAD.MOV.U32 R9, RZ, RZ, 0x1 ;  /* 0x00000001ff097424 */ /* 0x000fe200078e00ff */
[----:B------:R-:W-:Y:S02]  /*da90*/  UIADD3 UR7, UR7, -UR8, -UR6 ;  /* 0x8000000807077290 */ /* 0x000fe4000fffe806 */
[----:B------:R-:W-:Y:S02]  /*daa0*/  USHF.R.S32.HI UR6, URZ, 0x1f, UR5 ;  /* 0x0000001f3f067899 */ /* 0x000fe40008011405 */
[----:B------:R-:W-:Y:S02]  /*dab0*/  USHF.R.S32.HI UR8, URZ, 0x1f, UR7 ;  /* 0x0000001f3f087899 */ /* 0x000fe40008011407 */
[----:B------:R-:W-:-:S02]  /*dac0*/  ULEA.HI UR6, UR6, UR5, URZ, 0x6 ;  /* 0x0000000506067291 */ /* 0x000fc4000f8f303f */
[----:B------:R-:W-:Y:S02]  /*dad0*/  ULEA.HI UR8, UR8, UR7, URZ, 0x6 ;  /* 0x0000000708087291 */ /* 0x000fe4000f8f303f */
[----:B------:R-:W-:Y:S02]  /*dae0*/  USHF.R.S32.HI UR55, URZ, 0x6, UR6 ;  /* 0x000000063f377899 */ /* 0x000fe40008011406 */
[----:B------:R-:W-:-:S06]  /*daf0*/  USHF.R.S32.HI UR8, URZ, 0x6, UR8 ;  /* 0x000000063f087899 */ /* 0x000fcc0008011408 */
[----:B------:R-:W-:-:S04]  /*db00*/  VIMNMX R0, RZ, UR8, !PT ;  /* 0x00000008ff007c48 */ /* 0x000fc8000ffe0100 */
[----:B------:R-:W-:-:S13]  /*db10*/  ISETP.LT.AND P0, PT, R0, UR55, PT ;  /* 0x0000003700007c0c */ /* 0x000fda000bf01270 */
[----:B------:R-:W-:Y:S05]  /*db20*/  @!P0 BRA `(.L_x_980) ;  /* 0x0000001400f88947 */ /* 0x000fea0003800000 */
[----:B------:R-:W-:Y:S01]  /*db30*/  ULDC UR5, c[0x0][0x2e8] ;  /* 0x0000ba0000057ab9 */ /* 0x000fe20000000800 */
[----:B------:R-:W-:Y:S01]  /*db40*/  ELECT P0, URZ, PT ;  /* 0x00000000003f782f */ /* 0x000fe20003800000 */
[----:B------:R-:W-:Y:S01]  /*db50*/  IMAD.MOV.U32 R8, RZ, RZ, RZ ;  /* 0x000000ffff087224 */ /* 0x000fe200078e00ff */
[----:B------:R-:W-:Y:S01]  /*db60*/  UISETP.NE.AND UP2, UPT, UR5, 0x1, UPT ;  /* 0x000000010500788c */ /* 0x000fe2000bf45270 */
[----:B------:R-:W-:Y:S01]  /*db70*/  IMAD.MOV.U32 R9, RZ, RZ, 0x1 ;  /* 0x00000001ff097424 */ /* 0x000fe200078e00ff */
[----:B------:R-:W-:Y:S02]  /*db80*/  UISETP.NE.U32.AND UP1, UPT, UR14, URZ, UPT ;  /* 0x0000003f0e00728c */ /* 0x000fe4000bf25070 */
[----:B------:R-:W-:Y:S02]  /*db90*/  USHF.R.S32.HI UR47, URZ, 0x1f, UR21 ;  /* 0x0000001f3f2f7899 */ /* 0x000fe40008011415 */
[----:B------:R-:W-:Y:S02]  /*dba0*/  UISETP.NE.AND.EX UP1, UPT, UR15, URZ, UPT, UP1 ;  /* 0x0000003f0f00728c */ /* 0x000fe4000bf25310 */
[----:B------:R-:W-:Y:S01]  /*dbb0*/  UIMAD UR11, UR4, 0x50, UR11 ;  /* 0x00000050040b78a4 */ /* 0x000fe2000f8e020b */
        /* <DEDUP_REMOVED lines=10> */
[----:B------:R-:W-:-:S04]  /*dc60*/  MOV R6, 0x400 ;  /* 0x0000040000067802 */ /* 0x000fc80000000f00 */
[----:B0-----:R-:W-:Y:S01]  /*dc70*/  LEA R6, R3, R6, 0x18 ;  /* 0x0000000603067211 */ /* 0x001fe200078ec0ff */
[----:B------:R-:W-:-:S05]  /*dc80*/  IMAD.MOV.U32 R3, RZ, RZ, 0x1 ;  /* 0x00000001ff037424 */ /* 0x000fca00078e00ff */
[----:B------:R-:W-:-:S04]  /*dc90*/  SHF.L.U32 R3, R3, 0x1f, RZ ;  /* 0x0000001f03037819 */ /* 0x000fc800000006ff */
[----:B------:R-:W0:Y:S02]  /*dca0*/  SYNCS.PHASECHK.TRANS64.TRYWAIT P0, [R6+URZ+0x31620], R3 ;  /* 0x03162003060075a7 */ /* 0x000e24000800017f */
[----:B0-----:R-:W-:Y:S05]  /*dcb0*/  @!P0 BRA `(.L_x_984) ;  /* 0x0000001800608947 */ /* 0x001fea0003800000 */
.L_x_999:
[----:B------:R-:W-:Y:S01]  /*dcc0*/  ISETP.NE.AND P0, PT, R11, RZ, PT ;  /* 0x000000ff0b00720c */ /* 0x000fe20003f05270 */
[----:B------:R-:W-:Y:S02]  /*dcd0*/  IMAD.U32 R14, RZ, RZ, UR20 ;  /* 0x00000014ff0e7e24 */ /* 0x000fe4000f8e00ff */
[----:B------:R-:W-:-:S03]  /*dce0*/  IMAD.MOV.U32 R4, RZ, RZ, 0x1 ;  /* 0x00000001ff047424 */ /* 0x000fc600078e00ff */
[----:B------:R-:W-:-:S07]  /*dcf0*/  SHF.R.S32.HI R14, RZ, 0x1f, R14 ;  /* 0x0000001fff0e7819 */ /* 0x000fce000001140e */
[----:B------:R-:W-:Y:S05]  /*dd00*/  @P0 BRA `(.L_x_985) ;  /* 0x0000000000140947 */ /* 0x000fea0003800000 */
[----:B------:R-:W-:Y:S01]  /*dd10*/  LOP3.LUT P1, RZ, R21, 0x1f, RZ, 0xc0, !PT ;  /* 0x0000001f15ff7812 */ /* 0x000fe2000782c0ff */
[----:B0-----:R-:W-:-:S04]  /*dd20*/  IMAD.MOV.U32 R3, RZ, RZ, 0x8100 ;  /* 0x00008100ff037424 */ /* 0x001fc800078e00ff */
[----:B------:R1:W-:Y:S08]  /*dd30*/  SYNCS.ARRIVE.TRANS64 RZ, [R6+URZ+0x31610], R3 ;  /* 0x0316100306ff79a7 */ /* 0x0003f0000800003f */
[----:B------:R-:W-:Y:S05]  /*dd40*/  @!P1 BRA `(.L_x_985) ;  /* 0x0000000000049947 */ /* 0x000fea0003800000 */
[----:B------:R-:W-:Y:S01]  /*dd50*/  BPT.TRAP 0x1 ;  /* 0x000000040000795c */ /* 0x000fe20000300000 */
.L_x_985:
        /* <DEDUP_REMOVED lines=9> */
[----:B------:R-:W-:Y:S01]  /*ddf0*/  IMAD.U32 R10, RZ, RZ, UR55 ;  /* 0x00000037ff0a7e24 */ /* 0x000fe2000f8e00ff */
[----:B------:R-:W-:Y:S01]  /*de00*/  UMOV UR57, 0x14f00000 ;  /* 0x14f0000000397882 */ /* 0x000fe20000000000 */
[----:B------:R-:W-:Y:S01]  /*de10*/  UMOV UR18, URZ ;  /* 0x0000003f00127c82 */ /* 0x000fe20008000000 */
[----:B------:R-:W-:Y:S01]  /*de20*/  UIMAD UR23, UR21, UR23, UR10 ;  /* 0x00000017151772a4 */ /* 0x000fe2000f8e020a */
[----:B01----:R-:W-:Y:S01]  /*de30*/  IMAD.MOV.U32 R3, RZ, RZ, 0x14000 ;  /* 0x00014000ff037424 */ /* 0x003fe200078e00ff */
[----:B------:R-:W-:Y:S01]  /*de40*/  UIMAD UR9, UR9, UR14, URZ ;  /* 0x0000000e090972a4 */ /* 0x000fe2000f8e023f */
[----:B------:R-:W-:Y:S01]  /*de50*/  VIADD R10, R10, 0xffffffff ;  /* 0xffffffff0a0a7836 */ /* 0x000fe20000000000 */
[----:B------:R-:W-:Y:S01]  /*de60*/  USHF.L.U32 UR46, UR46, 0x6, URZ ;  /* 0x000000062e2e7899 */ /* 0x000fe2000800063f */
[----:B------:R-:W-:Y:S01]  /*de70*/  IMAD.MOV.U32 R8, RZ, RZ, 0x1 ;  /* 0x00000001ff087424 */ /* 0x000fe200078e00ff */
[----:B------:R-:W-:Y:S01]  /*de80*/  UIMAD UR15, UR20, UR15, UR9 ;  /* 0x0000000f140f72a4 */ /* 0x000fe2000f8e0209 */
[----:B------:R-:W-:Y:S01]  /*de90*/  IMAD.MOV.U32 R9, RZ, RZ, 0x1 ;  /* 0x00000001ff097424 */ /* 0x000fe200078e00ff */
[----:B------:R-:W-:-:S02]  /*dea0*/  UIADD3 UR16, UR8, 0x14100, URZ ;  /* 0x0001410008107890 */ /* 0x000fc4000fffe03f */
        /* <DEDUP_REMOVED lines=133> */
.L_x_991:
[----:B------:R-:W-:-:S04]  /*e700*/  SHF.L.U32 R5, R9, 0x1f, RZ ;  /* 0x0000001f09057819 */ /* 0x000fc800000006ff */
[----:B------:R-:W0:Y:S02]  /*e710*/  SYNCS.PHASECHK.TRANS64.TRYWAIT P1, [R6+URZ+0x31638], R5 ;  /* 0x03163805060075a7 */ /* 0x000e24000802017f */
[----:B0-----:R-:W-:Y:S05]  /*e720*/  @!P1 BRA `(.L_x_987) ;  /* 0x0000000c00d89947 */ /* 0x001fea0003800000 */
.L_x_1000:
[----:B------:R-:W-:Y:S05]  /*e730*/  @P0 BRA `(.L_x_988) ;  /* 0x0000000000140947 */ /* 0x000fea0003800000 */
[----:B------:R-:W-:Y:S01]  /*e740*/  ISETP.NE.AND P1, PT, R15, RZ, PT ;  /* 0x000000ff0f00720c */ /* 0x000fe20003f25270 */
[----:B0-----:R-:W-:-:S04]  /*e750*/  IMAD.MOV.U32 R5, RZ, RZ, 0x8100 ;  /* 0x00008100ff057424 */ /* 0x001fc800078e00ff */
[----:B------:R1:W-:Y:S08]  /*e760*/  SYNCS.ARRIVE.TRANS64 RZ, [R6+URZ+0x31630], R5 ;  /* 0x0316300506ff79a7 */ /* 0x0003f0000800003f */
[----:B------:R-:W-:Y:S05]  /*e770*/  @!P1 BRA `(.L_x_988) ;  /* 0x0000000000049947 */ /* 0x000fea0003800000 */
[----:B------:R-:W-:Y:S01]  /*e780*/  BPT.TRAP 0x1 ;  /* 0x000000040000795c */ /* 0x000fe20000300000 */
.L_x_988:
        /* <DEDUP_REMOVED lines=47> */
.L_x_1002:
[----:B------:R-:W-:Y:S01]  /*ea80*/  LOP3.LUT R9, R9, 0x1, RZ, 0x3c, !PT ;  /* 0x0000000109097812 */ /* 0x000fe200078e3cff */
[----:B------:R-:W-:Y:S06]  /*ea90*/  @P2 BRA `(.L_x_990) ;  /* 0x0000000000142947 */ /* 0x000fec0003800000 */
[----:B------:R-:W-:Y:S01]  /*eaa0*/  ISETP.NE.AND P1, PT, R15, RZ, PT ;  /* 0x000000ff0f00720c */ /* 0x000fe20003f25270 */
[----:B0-----:R-:W-:-:S04]  /*eab0*/  IMAD.MOV.U32 R2, RZ, RZ, 0x8100 ;  /* 0x00008100ff027424 */ /* 0x001fc800078e00ff */
[----:B------:R1:W-:Y:S08]  /*eac0*/  SYNCS.ARRIVE.TRANS64 RZ, [R20+URZ+0x31610], R2 ;  /* 0x0316100214ff79a7 */ /* 0x0003f0000800003f */
[----:B------:R-:W-:Y:S05]  /*ead0*/  @!P1 BRA `(.L_x_990) ;  /* 0x0000000000049947 */ /* 0x000fea0003800000 */
[----:B------:R-:W-:Y:S01]  /*eae0*/  BPT.TRAP 0x1 ;  /* 0x000000040000795c */ /* 0x000fe20000300000 */
.L_x_990:
        /* <DEDUP_REMOVED lines=53> */
.L_x_986:
[----:B------:R-:W-:Y:S01]  /*ee40*/  SHF.L.U32 R15, R9, 0x1f, RZ ;  /* 0x0000001f090f7819 */ /* 0x000fe200000006ff */
[----:B------:R-:W0:Y:S01]  /*ee50*/  LDC.64 R12, c[0x0][0x730] ;  /* 0x0001cc00ff0c7b82 */ /* 0x000e220000000a00 */
[----:B------:R-:W-:Y:S02]  /*ee60*/  IMAD.U32 R16, RZ, RZ, UR38 ;  /* 0x00000026ff107e24 */ /* 0x000fe4000f8e00ff */
[----:B------:R-:W-:Y:S02]  /*ee70*/  IMAD.U32 R2, RZ, RZ, UR38 ;  /* 0x00000026ff027e24 */ /* 0x000fe4000f8e00ff */
[----:B------:R-:W-:Y:S02]  /*ee80*/  IMAD.U32 R3, RZ, RZ, UR39 ;  /* 0x00000027ff037e24 */ /* 0x000fe4000f8e00ff */
[----:B------:R-:W-:Y:S01]  /*ee90*/  IMAD.MOV.U32 R2, RZ, RZ, R16 ;  /* 0x000000ffff027224 */ /* 0x000fe200078e0010 */
        /* <DEDUP_REMOVED lines=11> */
.L_x_1003:
[----:B------:R-:W-:Y:S01]  /*ef50*/  IMAD.IADD R10, R11, 0x1, R3 ;  /* 0x000000010b0a7824 */ /* 0x000fe200078e0203 */
[----:B------:R-:W-:Y:S06]  /*ef60*/  @P0 BRA `(.L_x_993) ;  /* 0x0000000000140947 */ /* 0x000fec0003800000 */
[----:B------:R-:W-:Y:S01]  /*ef70*/  LOP3.LUT P0, RZ, R21, 0x1f, RZ, 0xc0, !PT ;  /* 0x0000001f15ff7812 */ /* 0x000fe2000780c0ff */
[----:B------:R-:W-:-:S04]  /*ef80*/  IMAD.MOV.U32 R11, RZ, RZ, 0x8100 ;  /* 0x00008100ff0b7424 */ /* 0x000fc800078e00ff */
[----:B------:R1:W-:Y:S08]  /*ef90*/  SYNCS.ARRIVE.TRANS64 RZ, [R6+URZ+0x31630], R11 ;  /* 0x0316300b06ff79a7 */ /* 0x0003f0000800003f */
[----:B------:R-:W-:Y:S05]  /*efa0*/  @!P0 BRA `(.L_x_993) ;  /* 0x0000000000048947 */ /* 0x000fea0003800000 */
[----:B------:R-:W-:Y:S01]  /*efb0*/  BPT.TRAP 0x1 ;  /* 0x000000040000795c */ /* 0x000fe20000300000 */
.L_x_993:
        /* <DEDUP_REMOVED lines=52> */
[----:B--2---:R-:W-:Y:S01]  /*f300*/  NOP ;  /* 0x0000000000007918 */ /* 0x004fe20000000000 */
.L_x_980:
[----:B------:R-:W-:Y:S05]  /*f310*/  WARPSYNC.ALL ;  /* 0x0000000000007948 */ /* 0x000fea0003800000 */
[----:B------:R-:W-:-:S13]  /*f320*/  ELECT P0, URZ, PT ;  /* 0x00000000003f782f */ /* 0x000fda0003800000 */
[----:B------:R-:W-:Y:S05]  /*f330*/  @!P0 BRA `(.L_x_878) ;  /* 0x00000000007c8947 */ /* 0x000fea0003800000 */
[----:B------:R-:W2:Y:S02]  /*f340*/  LDL R0, [R1+0x8] ;  /* 0x0000080001007983 */ /* 0x000ea40000100800 */
[----:B--2---:R-:W-:-:S13]  /*f350*/  R2UR UR4, R0 ;  /* 0x00000000000472ca */ /* 0x004fda00000e0000 */
[----:B------:R-:W-:-:S06]  /*f360*/  ULOP3.LUT UR4, UR4, 0x2, URZ, 0xfc, !UPT ;  /* 0x0000000204047892 */ /* 0x000fcc000f8efc3f */
[----:B------:R-:W-:-:S05]  /*f370*/  IMAD.U32 R0, RZ, RZ, UR4 ;  /* 0x00000004ff007e24 */ /* 0x000fca000f8e00ff */
[----:B------:R-:W-:-:S13]  /*f380*/  ISETP.NE.AND P1, PT, R0, 0x3, PT ;  /* 0x000000030000780c */ /* 0x000fda0003f25270 */
[----:B------:R-:W-:Y:S05]  /*f390*/  @!P1 BRA `(.L_x_994) ;  /* 0x0000000000049947 */ /* 0x000fea0003800000 */
[----:B------:R-:W-:Y:S01]  /*f3a0*/  BPT.TRAP 0x1 ;  /* 0x000000040000795c */ /* 0x000fe20000300000 */
.L_x_994:
[----:B------:R-:W2:Y:S01]  /*f3b0*/  S2R R3, SR_CgaCtaId ;  /* 0x0000000000037919 */ /* 0x000ea20000008800 */
[----:B------:R-:W-:-:S04]  /*f3c0*/  MOV R0, 0x400 ;  /* 0x0000040000007802 */ /* 0x000fc80000000f00 */
[----:B--2---:R-:W-:Y:S02]  /*f3d0*/  LEA R2, R3, R0, 0x18 ;  /* 0x0000000003027211 */ /* 0x004fe400078ec0ff */
[----:B------:R-:W-:-:S03]  /*f3e0*/  SHF.L.U32 R0, R4, 0x1f, RZ ;  /* 0x0000001f04007819 */ /* 0x000fc600000006ff */
[----:B------:R-:W-:-:S04]  /*f3f0*/  VIADD R3, R2, 0x31620 ;  /* 0x0003162002037836 */ /* 0x000fc80000000000 */
[----:B------:R-:W-:-:S04]  /*f400*/  IMAD R5, R8, 0x8, R3 ;  /* 0x0000000808057824 */ /* 0x000fc800078e0203 */
[----:B------:R-:W2:Y:S02]  /*f410*/  SYNCS.PHASECHK.TRANS64.TRYWAIT P0, [R5+URZ], R0 ;  /* 0x00000000050075a7 */ /* 0x000ea4000800017f */
[----:B--2---:R-:W-:Y:S05]  /*f420*/  @!P0 BRA `(.L_x_995) ;  /* 0x0000000000d88947 */ /* 0x004fea0003800000 */
.L_x_1004:
[----:B------:R-:W-:-:S05]  /*f430*/  VIADD R8, R8, 0x1 ;  /* 0x0000000108087836 */ /* 0x000fca0000000000 */
[----:B------:R-:W-:-:S04]  /*f440*/  ISETP.NE.AND P0, PT, R8, 0x2, PT ;  /* 0x000000020800780c */ /* 0x000fc80003f05270 */
[----:B--2---:R-:W-:Y:S02]  /*f450*/  SEL R5, RZ, 0x1, P0 ;  /* 0x00000001ff057807 */ /* 0x004fe40000000000 */
[----:B------:R-:W-:Y:S02]  /*f460*/  SEL R8, R8, RZ, P0 ;  /* 0x000000ff08087207 */ /* 0x000fe40000000000 */
[----:B------:R-:W-:-:S03]  /*f470*/  LOP3.LUT R0, R4, R5, RZ, 0x3c, !PT ;  /* 0x0000000504007212 */ /* 0x000fc600078e3cff */
[----:B------:R-:W-:Y:S01]  /*f480*/  IMAD R3, R8, 0x8, R3 ;  /* 0x0000000808037824 */ /* 0x000fe200078e0203 */
[----:B------:R-:W-:-:S04]  /*f490*/  SHF.L.U32 R0, R0, 0x1f, RZ ;  /* 0x0000001f00007819 */ /* 0x000fc800000006ff */
[----:B------:R-:W2:Y:S02]  /*f4a0*/  SYNCS.PHASECHK.TRANS64.TRYWAIT P0, [R3+URZ], R0 ;  /* 0x00000000030075a7 */ /* 0x000ea4000800017f */
[----:B--2---:R-:W-:Y:S05]  /*f4b0*/  @!P0 BRA `(.L_x_996) ;  /* 0x0000000000c88947 */ /* 0x004fea0003800000 */
.L_x_1005:
[----:B------:R-:W-:Y:S05]  /*f4c0*/  @!P1 BRA `(.L_x_997) ;  /* 0x0000000000049947 */ /* 0x000fea0003800000 */
[----:B------:R-:W-:Y:S01]  /*f4d0*/  BPT.TRAP 0x1 ;  /* 0x000000040000795c */ /* 0x000fe20000300000 */
.L_x_997:
[----:B------:R-:W-:-:S07]  /*f4e0*/  SHF.L.U32 R9, R9, 0x1f, RZ ;  /* 0x0000001f09097819 */ /* 0x000fce00000006ff */
.L_x_998:
[----:B---3--:R3:W4:Y:S02]  /*f4f0*/  SYNCS.PHASECHK.TRANS64.TRYWAIT P0, [R2+URZ+0x31638], R9 ;  /* 0x03163809020075a7 */ /* 0x008724000800017f */
[----:B----4-:R-:W-:Y:S05]  /*f500*/  @!P0 NANOSLEEP.SYNCS 0x989680 ;  /* 0x009896800000895d */ /* 0x010fea0003900000 */
[----:B------:R-:W4:Y:S02]  /*f510*/  @!P0 SYNCS.PHASECHK.TRANS64 P0, [R2+URZ+0x31638], R9 ;  /* 0x03163809020085a7 */ /* 0x000f24000800007f */
[----:B----4-:R-:W-:Y:S05]  /*f520*/  @!P0 BRA `(.L_x_998) ;  /* 0xfffffffc00f08947 */ /* 0x010fea000383ffff */
.L_x_878:
[----:B------:R-:W-:Y:S05]  /*f530*/  BSYNC B0 ;  /* 0x0000000000007941 */ /* 0x000fea0003800000 */
.L_x_870:
[----:B------:R-:W-:Y:S05]  /*f540*/  EXIT ;  /* 0x000000000000794d */ /* 0x000fea0003800000 */
.L_x_884:
[----:B0-----:R0:W1:Y:S02]  /*f550*/  SYNCS.PHASECHK.TRANS64.TRYWAIT P0, [R225+URZ+0x31600], R10 ;  /* 0x0316000ae10075a7 */ /* 0x001064000800017f */
[----:B-1----:R-:W-:Y:S05]  /*f560*/  @!P0 NANOSLEEP.SYNCS 0x989680 ;  /* 0x009896800000895d */ /* 0x002fea0003900000 */
[----:B------:R-:W1:Y:S02]  /*f570*/  @!P0 SYNCS.PHASECHK.TRANS64 P0, [R225+URZ+0x31600], R10 ;  /* 0x0316000ae10085a7 */ /* 0x000e64000800007f */
[----:B-1----:R-:W-:Y:S05]  /*f580*/  @!P0 BRA `(.L_x_884) ;  /* 0xfffffffc00f08947 */ /* 0x002fea000383ffff */
[----:B------:R-:W-:Y:S05]  /*f590*/  BRA `(.L_x_883) ;  /* 0xffffff20002c7947 */ /* 0x000fea000383ffff */
.L_x_888:
[----:B-1----:R1:W2:Y:S02]  /*f5a0*/  SYNCS.PHASECHK.TRANS64.TRYWAIT P1, [R224+URZ+0x31610], R7 ;  /* 0x03161007e00075a7 */ /* 0x0022a4000802017f */
[----:B--2---:R-:W-:Y:S05]  /*f5b0*/  @!P1 NANOSLEEP.SYNCS 0x989680 ;  /* 0x009896800000995d */ /* 0x004fea0003900000 */
[----:B------:R-:W2:Y:S02]  /*f5c0*/  @!P1 SYNCS.PHASECHK.TRANS64 P1, [R224+URZ+0x31610], R7 ;  /* 0x03161007e00095a7 */ /* 0x000ea4000802007f */
[----:B--2---:R-:W-:Y:S05]  /*f5d0*/  @!P1 BRA `(.L_x_888) ;  /* 0xfffffffc00f09947 */ /* 0x004fea000383ffff */
[----:B------:R-:W-:Y:S05]  /*f5e0*/  BRA `(.L_x_887) ;  /* 0xffffff2800647947 */ /* 0x000fea000383ffff */
.L_x_892:
[----:B---3--:R3:W4:Y:S02]  /*f5f0*/  SYNCS.PHASECHK.TRANS64.TRYWAIT P1, [R225+URZ+0x31630], R8 ;  /* 0x03163008e10075a7 */ /* 0x008724000802017f */
[----:B----4-:R-:W-:Y:S05]  /*f600*/  @!P1 NANOSLEEP.SYNCS 0x989680 ;  /* 0x009896800000995d */ /* 0x010fea0003900000 */
[----:B------:R-:W4:Y:S02]  /*f610*/  @!P1 SYNCS.PHASECHK.TRANS64 P1, [R225+URZ+0x31630], R8 ;  /* 0x03163008e10095a7 */ /* 0x000f24000802007f */
[----:B----4-:R-:W-:Y:S05]  /*f620*/  @!P1 BRA `(.L_x_892) ;  /* 0xfffffffc00f09947 */ /* 0x010fea000383ffff */
[----:B------:R-:W-:Y:S05]  /*f630*/  BRA `(.L_x_891) ;  /* 0xffffff4400647947 */ /* 0x000fea000383ffff */
.L_x_984:
[----:B0-----:R0:W1:Y:S02]  /*f640*/  SYNCS.PHASECHK.TRANS64.TRYWAIT P0, [R6+URZ+0x31620], R3 ;  /* 0x03162003060075a7 */ /* 0x001064000800017f */
[----:B-1----:R-:W-:Y:S05]  /*f650*/  @!P0 NANOSLEEP.SYNCS 0x989680 ;  /* 0x009896800000895d */ /* 0x002fea0003900000 */
[----:B------:R-:W1:Y:S02]  /*f660*/  @!P0 SYNCS.PHASECHK.TRANS64 P0, [R6+URZ+0x31620], R3 ;  /* 0x03162003060085a7 */ /* 0x000e64000800007f */
[----:B-1----:R-:W-:Y:S05]  /*f670*/  @!P0 BRA `(.L_x_984) ;  /* 0xfffffffc00f08947 */ /* 0x002fea000383ffff */
[----:B------:R-:W-:Y:S05]  /*f680*/  BRA `(.L_x_999) ;  /* 0xffffffe4008c7947 */ /* 0x000fea000383ffff */
.L_x_987:
[----:B0-----:R0:W1:Y:S02]  /*f690*/  SYNCS.PHASECHK.TRANS64.TRYWAIT P1, [R6+URZ+0x31638], R5 ;  /* 0x03163805060075a7 */ /* 0x001064000802017f */
[----:B-1----:R-:W-:Y:S05]  /*f6a0*/  @!P1 NANOSLEEP.SYNCS 0x989680 ;  /* 0x009896800000995d */ /* 0x002fea0003900000 */
[----:B------:R-:W1:Y:S02]  /*f6b0*/  @!P1 SYNCS.PHASECHK.TRANS64 P1, [R6+URZ+0x31638], R5 ;  /* 0x03163805060095a7 */ /* 0x000e64000802007f */
[----:B-1----:R-:W-:Y:S05]  /*f6c0*/  @!P1 BRA `(.L_x_987) ;  /* 0xfffffffc00f09947 */ /* 0x002fea000383ffff */
[----:B------:R-:W-:Y:S05]  /*f6d0*/  BRA `(.L_x_1000) ;  /* 0xfffffff000147947 */ /* 0x000fea000383ffff */
.L_x_989:
[----:B------:R-:W-:-:S07]  /*f6e0*/  SHF.L.U32 R2, R4, 0x1f, RZ ;  /* 0x0000001f04027819 */ /* 0x000fce00000006ff */
.L_x_1001:
[----:B0-----:R0:W1:Y:S02]  /*f6f0*/  SYNCS.PHASECHK.TRANS64.TRYWAIT P1, [R20+URZ+0x31620], R2 ;  /* 0x03162002140075a7 */ /* 0x001064000802017f */
[----:B-1----:R-:W-:Y:S05]  /*f700*/  @!P1 NANOSLEEP.SYNCS 0x989680 ;  /* 0x009896800000995d */ /* 0x002fea0003900000 */
[----:B------:R-:W1:Y:S02]  /*f710*/  @!P1 SYNCS.PHASECHK.TRANS64 P1, [R20+URZ+0x31620], R2 ;  /* 0x03162002140095a7 */ /* 0x000e64000802007f */
[----:B-1----:R-:W-:Y:S05]  /*f720*/  @!P1 BRA `(.L_x_1001) ;  /* 0xfffffffc00f09947 */ /* 0x002fea000383ffff */
[----:B------:R-:W-:Y:S05]  /*f730*/  BRA `(.L_x_1002) ;  /* 0xfffffff000d07947 */ /* 0x000fea000383ffff */
.L_x_992:
[----:B0-----:R0:W1:Y:S02]  /*f740*/  SYNCS.PHASECHK.TRANS64.TRYWAIT P1, [R6+URZ+0x31638], R15 ;  /* 0x0316380f060075a7 */ /* 0x001064000802017f */
[----:B-1----:R-:W-:Y:S05]  /*f750*/  @!P1 NANOSLEEP.SYNCS 0x989680 ;  /* 0x009896800000995d */ /* 0x002fea0003900000 */
[----:B------:R-:W1:Y:S02]  /*f760*/  @!P1 SYNCS.PHASECHK.TRANS64 P1, [R6+URZ+0x31638], R15 ;  /* 0x0316380f060095a7 */ /* 0x000e64000802007f */
[----:B-1----:R-:W-:Y:S05]  /*f770*/  @!P1 BRA `(.L_x_992) ;  /* 0xfffffffc00f09947 */ /* 0x002fea000383ffff */
[----:B------:R-:W-:Y:S05]  /*f780*/  BRA `(.L_x_1003) ;  /* 0xfffffff400f07947 */ /* 0x000fea000383ffff */
.L_x_995:
[----:B--2---:R2:W3:Y:S02]  /*f790*/  SYNCS.PHASECHK.TRANS64.TRYWAIT P0, [R5+URZ], R0 ;  /* 0x00000000050075a7 */ /* 0x0044e4000800017f */
[----:B---3--:R-:W-:Y:S05]  /*f7a0*/  @!P0 NANOSLEEP.SYNCS 0x989680 ;  /* 0x009896800000895d */ /* 0x008fea0003900000 */
[----:B------:R-:W3:Y:S02]  /*f7b0*/  @!P0 SYNCS.PHASECHK.TRANS64 P0, [R5+URZ], R0 ;  /* 0x00000000050085a7 */ /* 0x000ee4000800007f */
[----:B---3--:R-:W-:Y:S05]  /*f7c0*/  @!P0 BRA `(.L_x_995) ;  /* 0xfffffffc00f08947 */ /* 0x008fea000383ffff */
[----:B------:R-:W-:Y:S05]  /*f7d0*/  BRA `(.L_x_1004) ;  /* 0xfffffffc00147947 */ /* 0x000fea000383ffff */
.L_x_996:
[----:B--2---:R2:W3:Y:S02]  /*f7e0*/  SYNCS.PHASECHK.TRANS64.TRYWAIT P0, [R3+URZ], R0 ;  /* 0x00000000030075a7 */ /* 0x0044e4000800017f */
[----:B---3--:R-:W-:Y:S05]  /*f7f0*/  @!P0 NANOSLEEP.SYNCS 0x989680 ;  /* 0x009896800000895d */ /* 0x008fea0003900000 */
[----:B------:R-:W3:Y:S02]  /*f800*/  @!P0 SYNCS.PHASECHK.TRANS64 P0, [R3+URZ], R0 ;  /* 0x00000000030085a7 */ /* 0x000ee4000800007f */
[----:B---3--:R-:W-:Y:S05]  /*f810*/  @!P0 BRA `(.L_x_996) ;  /* 0xfffffffc00f08947 */ /* 0x008fea000383ffff */
[----:B------:R-:W-:Y:S05]  /*f820*/  BRA `(.L_x_1005) ;  /* 0xfffffffc00247947 */ /* 0x000fea000383ffff */
.L_x_1006:
        /* <DEDUP_REMOVED lines=13> */
.L_x_1156:


//--------------------- .text._ZN7cutlass13device_kernelIN5flash32FlashAttnBwdPostprocessConvertdQIN4cute5tupleIJNS3_1CILi80EEENS5_ILi256EEEEEENS_6half_tEfNS_4arch4Sm90ELi256ENS3_8TiledMMAINS3_8MMA_AtomIJNS3_4SM904GMMA25MMA_64x16x16_F32F16F16_SSILNSF_5MajorE1ELSH_1ELNSF_7ScaleInE1ELSI_1EEEEEENS3_6LayoutINS4_IJNS5_ILi2EEENS5_ILi1EEESN_EEENS4_IJSN_NS5_ILi0EEESP_EEEEENS4_IJNS3_10UnderscoreESS_SS_EEEEELb1EEEEEvNT_6ParamsE --------------------------
	.section	.text._ZN7cutlass13device_kernelIN5flash32FlashAttnBwdPostprocessConvertdQIN4cute5tupleIJNS3_1CILi80EEENS5_ILi256EEEEEENS_6half_tEfNS_4arch4Sm90ELi256ENS3_8TiledMMAINS3_8MMA_AtomIJNS3_4SM904GMMA25MMA_64x16x16_F32F16F16_SSILNSF_5MajorE1ELSH_1ELNSF_7ScaleInE1ELSI_1EEEEEENS3_6LayoutINS4_IJNS5_ILi2EEENS5_ILi1EEESN_EEENS4_IJSN_NS5_ILi0EEESP_EEEEENS4_IJNS3_10UnderscoreESS_SS_EEEEELb1EEEEEvNT_6ParamsE,"ax",@progbits
	.align	128
.text._ZN7cutlass13device_kernelIN5flash32FlashAttnBwdPostprocessConvertdQIN4cute5tupleIJNS3_1CILi80EEENS5_ILi256EEEEEENS_6half_tEfNS_4arch4Sm90ELi256ENS3_8TiledMMAINS3_8MMA_AtomIJNS3_4SM904GMMA25MMA_64x16x16_F32F16F16_SSILNSF_5MajorE1ELSH_1ELNSF_7ScaleInE1ELSI_1EEEEEENS3_6LayoutINS4_IJNS5_ILi2EEENS5_ILi1EEESN_EEENS4_IJSN_NS5_ILi0EEESP_EEEEENS4_IJNS3_10UnderscoreESS_SS_EEEEELb1EEEEEvNT_6ParamsE:
        .type           _ZN7cutlass13device_kernelIN5flash32FlashAttnBwdPostprocessConvertdQIN4cute5tupleIJNS3_1CILi80EEENS5_ILi256EEEEEENS_6half_tEfNS_4arch4Sm90ELi256ENS3_8TiledMMAINS3_8MMA_AtomIJNS3_4SM904GMMA25MMA_64x16x16_F32F16F16_SSILNSF_5MajorE1ELSH_1ELNSF_7ScaleInE1ELSI_1EEEEEENS3_6LayoutINS4_IJNS5_ILi2EEENS5_ILi1EEESN_EEENS4_IJSN_NS5_ILi0EEESP_EEEEENS4_IJNS3_10UnderscoreESS_SS_EEEEELb1EEEEEvNT_6ParamsE,@function
        .size           _ZN7cutlass13device_kernelIN5flash32FlashAttnBwdPostprocessConvertdQIN4cute5tupleIJNS3_1CILi80EEENS5_ILi256EEEEEENS_6half_tEfNS_4arch4Sm90ELi256ENS3_8TiledMMAINS3_8MMA_AtomIJNS3_4SM904GMMA25MMA_64x16x16_F32F16F16_SSILNSF_5MajorE1ELSH_1ELNSF_7ScaleInE1ELSI_1EEEEEENS3_6LayoutINS4_IJNS5_ILi2EEENS5_ILi1EEESN_EEENS4_IJSN_NS5_ILi0EEESP_EEEEENS4_IJNS3_10UnderscoreESS_SS_EEEEELb1EEEEEvNT_6ParamsE,(.L_x_1157 - _ZN7cutlass13device_kernelIN5flash32FlashAttnBwdPostprocessConvertdQIN4cute5tupleIJNS3_1CILi80EEENS5_ILi256EEEEEENS_6half_tEfNS_4arch4Sm90ELi256ENS3_8TiledMMAINS3_8MMA_AtomIJNS3_4SM904GMMA25MMA_64x16x16_F32F16F16_SSILNSF_5MajorE1ELSH_1ELNSF_7ScaleInE1ELSI_1EEEEEENS3_6LayoutINS4_IJNS5_ILi2EEENS5_ILi1EEESN_EEENS4_IJSN_NS5_ILi0EEESP_EEEEENS4_IJNS3_10UnderscoreESS_SS_EEEEELb1EEEEEvNT_6ParamsE)
        .other          _ZN7cutlass13device_kernelIN5flash32FlashAttnBwdPostprocessConvertdQIN4cute5tupleIJNS3_1CILi80EEENS5_ILi256EEEEEENS_6half_tEfNS_4arch4Sm90ELi256ENS3_8TiledMMAINS3_8MMA_AtomIJNS3_4SM904GMMA25MMA_64x16x16_F32F16F16_SSILNSF_5MajorE1ELSH_1ELNSF_7ScaleInE1ELSI_1EEEEEENS3_6LayoutINS4_IJNS5_ILi2EEENS5_ILi1EEESN_EEENS4_IJSN_NS5_ILi0EEESP_EEEEENS4_IJNS3_10UnderscoreESS_SS_EEEEELb1EEEEEvNT_6ParamsE,@"STO_CUDA_ENTRY STV_DEFAULT"
_ZN7cutlass13device_kernelIN5flash32FlashAttnBwdPostprocessConvertdQIN4cute5tupleIJNS3_1CILi80EEENS5_ILi256EEEEEENS_6half_tEfNS_4arch4Sm90ELi256ENS3_8TiledMMAINS3_8MMA_AtomIJNS3_4SM904GMMA25MMA_64x16x16_F32F16F16_SSILNSF_5MajorE1ELSH_1ELNSF_7ScaleInE1ELSI_1EEEEEENS3_6LayoutINS4_IJNS5_ILi2EEENS5_ILi1EEESN_EEENS4_IJSN_NS5_ILi0EEESP_EEEEENS4_IJNS3_10UnderscoreESS_SS_EEEEELb1EEEEEvNT_6ParamsE:
[----:B------:R-:W-:Y:S08]  /*0000*/  LDC R1, c[0x0][0x28] ;  /* 0x00000a00ff017b82 */ /* 0x000ff00000000800 */
[----:B------:R-:W0:Y:S01]  /*0010*/  LDC.64 R4, c[0x0][0x278] ;  /* 0x00009e00ff047b82 */ /* 0x000e220000000a00 */
[----:B------:R-:W1:Y:S01]  /*0020*/  S2R R15, SR_CTAID.Z ;  /* 0x00000000000f7919 */ /* 0x000e620000002700 */
[----:B------:R-:W-:-:S06]  /*0030*/  ULDC.64 UR8, c[0x0][0x208] ;  /* 0x0000820000087ab9 */ /* 0x000fcc0000000a00 */
[----:B------:R-:W2:Y:S08]  /*0040*/  LDC.64 R10, c[0x0][0x270] ;  /* 0x00009c00ff0a7b82 */ /* 0x000eb00000000a00 */
[----:B------:R-:W1:Y:S01]  /*0050*/  LDC.64 R2, c[0x0][0x270] ;  /* 0x00009c00ff027b82 */ /* 0x000e620000000a00 */
[----:B0-----:R-:W-:-:S04]  /*0060*/  ISETP.NE.U32.AND P2, PT, R4, RZ, PT ;  /* 0x000000ff0400720c */ /* 0x001fc80003f45070 */
[----:B------:R-:W-:-:S03]  /*0070*/  ISETP.NE.AND.EX P2, PT, R5, RZ, PT, P2 ;  /* 0x000000ff0500720c */ /* 0x000fc60003f45320 */
[----:B------:R-:W0:Y:S01]  /*0080*/  LDC R9, c[0x0][0x240] ;  /* 0x00009000ff097b82 */ /* 0x000e220000000800 */
[----:B--2---:R-:W-:-:S04]  /*0090*/  ISETP.NE.U32.AND P1, PT, R10, RZ, PT ;  /* 0x000000ff0a00720c */ /* 0x004fc80003f25070 */
[----:B------:R-:W-:Y:S01]  /*00a0*/  ISETP.NE.AND.EX P1, PT, R11, RZ, PT, P1 ;  /* 0x000000ff0b00720c */ /* 0x000fe20003f25310 */
[----:B-1----:R-:W-:-:S04]  /*00b0*/  IMAD.WIDE R2, R15, 0x4, R2 ;  /* 0x000000040f027825 */ /* 0x002fc800078e0202 */
[----:B------:R-:W1:Y:S08]  /*00c0*/  @P2 LDC.64 R6, c[0x0][0x278] ;  /* 0x00009e00ff062b82 */ /* 0x000e700000000a00 */
[----:B------:R2:W5:Y:S01]  /*00d0*/  @P1 LDG.E R13, desc[UR8][R2.64] ;  /* 0x00000008020d1981 */ /* 0x000562000c1e1900 */
[----:B-1----:R-:W-:-:S05]  /*00e0*/  @P2 IMAD.WIDE R6, R15, 0x4, R6 ;  /* 0x000000040f062825 */ /* 0x002fca00078e0206 */
[----:B0-----:R2:W5:Y:S01]  /*00f0*/  @P2 LDG.E R9, desc[UR8][R6.64] ;  /* 0x0000000806092981 */ /* 0x001562000c1e1900 */
[----:B------:R-:W-:Y:S01]  /*0100*/  ISETP.NE.U32.AND P0, PT, R10, RZ, PT ;  /* 0x000000ff0a00720c */ /* 0x000fe20003f05070 */
[----:B------:R-:W0:Y:S03]  /*0110*/  S2R R4, SR_CTAID.X ;  /* 0x0000000000047919 */ /* 0x000e260000002500 */
[----:B------:R-:W-:Y:S01]  /*0120*/  ISETP.NE.AND.EX P0, PT, R11, RZ, PT, P0 ;  /* 0x000000ff0b00720c */ /* 0x000fe20003f05300 */
[----:B0-----:R-:W-:Y:S01]  /*0130*/  IMAD R0, R4, 0x50, RZ ;  /* 0x0000005004007824 */ /* 0x001fe200078e02ff */
[----:B--2---:R-:W-:Y:S11]  /*0140*/  @P2 BRA `(.L_x_1007) ;  /* 0x0000000000102947 */ /* 0x004ff60003800000 */
[----:B------:R-:W-:Y:S05]  /*0150*/  @!P1 BRA `(.L_x_1007) ;  /* 0x00000000000c9947 */ /* 0x000fea0003800000 */
[----:B------:R-:W2:Y:S04]  /*0160*/  LDG.E R6, desc[UR8][R2.64] ;  /* 0x0000000802067981 */ /* 0x000ea8000c1e1900 */
[----:B-----5:R-:W2:Y:S02]  /*0170*/  LDG.E R9, desc[UR8][R2.64+0x4] ;  /* 0x0000040802097981 */ /* 0x020ea4000c1e1900 */
[----:B--2---:R-:W-:-:S07]  /*0180*/  IMAD.IADD R9, R9, 0x1, -R6 ;  /* 0x0000000109097824 */ /* 0x004fce00078e0a06 */
.L_x_1007:
[----:B-----5:R-:W-:-:S13]  /*0190*/  ISETP.GE.AND P2, PT, R0, R9, PT ;  /* 0x000000090000720c */ /* 0x020fda0003f46270 */
[----:B------:R-:W-:Y:S05]  /*01a0*/  @P0 EXIT P2 ;  /* 0x000000000000094d */ /* 0x000fea0001000000 */
[----:B------:R-:W0:Y:S01]  /*01b0*/  S2R R7, SR_CTAID.Y ;  /* 0x0000000000077919 */ /* 0x000e220000002600 */
[C---:B------:R-:W-:Y:S01]  /*01c0*/  @P1 IMAD R0, R15.reuse, 0x50, R13 ;  /* 0x000000500f001824 */ /* 0x040fe200078e020d */
[----:B------:R-:W1:Y:S01]  /*01d0*/  LDC.64 R18, c[0x0][0x228] ;  /* 0x00008a00ff127b82 */ /* 0x000e620000000a00 */
[----:B------:R-:W-:Y:S01]  /*01e0*/  IMAD R11, R4, 0x5000, RZ ;  /* 0x00005000040b7824 */ /* 0x000fe200078e02ff */
[----:B------:R-:W2:Y:S01]  /*01f0*/  S2R R17, SR_TID.X ;  /* 0x0000000000117919 */ /* 0x000ea20000002100 */
[----:B------:R-:W-:Y:S01]  /*0200*/  @P1 IMAD.HI R0, R0, 0x66666667, RZ ;  /* 0x6666666700001827 */ /* 0x000fe200078e02ff */
[----:B------:R-:W-:Y:S01]  /*0210*/  SEL R6, R15, RZ, !P0 ;  /* 0x000000ff0f067207 */ /* 0x000fe20004000000 */
[----:B------:R-:W-:Y:S01]  /*0220*/  BSSY B0, `(.L_x_1008) ;  /* 0x0000030000007945 */ /* 0x000fe20003800000 */
[----:B------:R-:W3:Y:S02]  /*0230*/  S2R R25, SR_CgaCtaId ;  /* 0x0000000000197919 */ /* 0x000ee40000008800 */
[----:B------:R-:W-:Y:S01]  /*0240*/  @P1 SHF.R.U32.HI R3, RZ, 0x1f, R0 ;  /* 0x0000001fff031819 */ /* 0x000fe20000011600 */
[----:B------:R-:W4:Y:S03]  /*0250*/  LDC.64 R20, c[0x0][0x230] ;  /* 0x00008c00ff147b82 */ /* 0x000f260000000a00 */
[----:B------:R-:W-:-:S05]  /*0260*/  @P1 LEA.HI.SX32 R3, R0, R3, 0x1b ;  /* 0x0000000300031211 */ /* 0x000fca00078fdaff */
[----:B------:R-:W-:Y:S01]  /*0270*/  @P1 IMAD R5, R3, 0x5000, RZ ;  /* 0x0000500003051824 */ /* 0x000fe200078e02ff */
[----:B------:R-:W-:Y:S01]  /*0280*/  CS2R R2, SRZ ;  /* 0x0000000000027805 */ /* 0x000fe2000001ff00 */
[----:B------:R-:W5:Y:S02]  /*0290*/  LDC.64 R22, c[0x0][0x210] ;  /* 0x00008400ff167b82 */ /* 0x000f640000000a00 */
[--C-:B------:R-:W-:Y:S01]  /*02a0*/  @P1 IMAD.MOV.U32 R2, RZ, RZ, R5.reuse ;  /* 0x000000ffff021224 */ /* 0x100fe200078e0005 */
[----:B------:R-:W-:-:S04]  /*02b0*/  @P1 SHF.R.S32.HI R3, RZ, 0x1f, R5 ;  /* 0x0000001fff031819 */ /* 0x000fc80000011405 */
[C---:B------:R-:W-:Y:S02]  /*02c0*/  IADD3 R10, P2, R11.reuse, R2, RZ ;  /* 0x000000020b0a7210 */ /* 0x040fe40007f5e0ff */
[----:B0-----:R-:W-:Y:S02]  /*02d0*/  SHF.R.S32.HI R5, RZ, 0x1f, R7 ;  /* 0x0000001fff057819 */ /* 0x001fe40000011407 */
[----:B------:R-:W-:Y:S02]  /*02e0*/  LEA.HI.X.SX32 R11, R11, R3, 0x1, P2 ;  /* 0x000000030b0b7211 */ /* 0x000fe400010f0eff */
[----:B------:R-:W-:Y:S01]  /*02f0*/  SHF.R.S32.HI R3, RZ, 0x1f, R15 ;  /* 0x0000001fff037819 */ /* 0x000fe2000001140f */
[-C--:B-1----:R-:W-:Y:S02]  /*0300*/  IMAD R0, R5, R18.reuse, RZ ;  /* 0x0000001205007224 */ /* 0x082fe400078e02ff */
[----:B------:R-:W-:Y:S01]  /*0310*/  IMAD.WIDE.U32 R10, R7, R18, R10 ;  /* 0x00000012070a7225 */ /* 0x000fe200078e000a */
[----:B------:R-:W-:-:S02]  /*0320*/  SEL R3, R3, RZ, !P0 ;  /* 0x000000ff03037207 */ /* 0x000fc40004000000 */
[----:B--2---:R-:W-:Y:S01]  /*0330*/  ISETP.NE.AND P0, PT, R17, RZ, PT ;  /* 0x000000ff1100720c */ /* 0x004fe20003f05270 */
[----:B------:R-:W-:Y:S02]  /*0340*/  IMAD R19, R7, R19, R0 ;  /* 0x0000001307137224 */ /* 0x000fe400078e0200 */
[----:B----4-:R-:W-:-:S03]  /*0350*/  IMAD R0, R3, R20, RZ ;  /* 0x0000001403007224 */ /* 0x010fc600078e02ff */
[----:B------:R-:W-:Y:S01]  /*0360*/  IADD3 R11, R11, R19, RZ ;  /* 0x000000130b0b7210 */ /* 0x000fe20007ffe0ff */
[C---:B------:R-:W-:Y:S02]  /*0370*/  IMAD R15, R6.reuse, R21, R0 ;  /* 0x00000015060f7224 */ /* 0x040fe400078e0200 */
[----:B------:R-:W-:-:S04]  /*0380*/  IMAD.WIDE.U32 R10, R6, R20, R10 ;  /* 0x00000014060a7225 */ /* 0x000fc800078e000a */
[----:B------:R-:W-:Y:S01]  /*0390*/  IMAD.IADD R0, R11, 0x1, R15 ;  /* 0x000000010b007824 */ /* 0x000fe200078e020f */
[----:B-----5:R-:W-:-:S04]  /*03a0*/  LEA R22, P2, R10, R22, 0x2 ;  /* 0x000000160a167211 */ /* 0x020fc800078410ff */
[----:B------:R-:W-:Y:S01]  /*03b0*/  LEA.HI.X R0, R10, R23, R0, 0x2, P2 ;  /* 0x000000170a007211 */ /* 0x000fe200010f1400 */
[----:B---3--:R-:W-:Y:S08]  /*03c0*/  @P0 BRA `(.L_x_1009) ;  /* 0x0000000000540947 */ /* 0x008ff00003800000 */
[----:B------:R-:W0:Y:S01]  /*03d0*/  S2UR UR7, SR_CgaCtaId ;  /* 0x00000000000779c3 */ /* 0x000e220000008800 */
[----:B------:R-:W-:Y:S01]  /*03e0*/  UMOV UR6, 0x400 ;  /* 0x0000040000067882 */ /* 0x000fe20000000000 */
[----:B------:R-:W-:Y:S01]  /*03f0*/  UMOV UR4, 0x1 ;  /* 0x0000000100047882 */ /* 0x000fe20000000000 */
[----:B------:R-:W-:Y:S01]  /*0400*/  IMAD.MOV.U32 R2, RZ, RZ, 0x14000 ;  /* 0x00014000ff027424 */ /* 0x000fe200078e00ff */
[----:B------:R-:W-:-:S04]  /*0410*/  UIADD3 UR4, -UR4, 0x100000, URZ ;  /* 0x0010000004047890 */ /* 0x000fc8000fffe13f */
[----:B------:R-:W-:Y:S02]  /*0420*/  USHF.L.U32 UR5, UR4, 0xb, URZ ;  /* 0x0000000b04057899 */ /* 0x000fe4000800063f */
[----:B------:R-:W-:Y:S01]  /*0430*/  USHF.L.U32 UR4, UR4, 0x1, URZ ;  /* 0x0000000104047899 */ /* 0x000fe2000800063f */
[----:B------:R-:W-:Y:S01]  /*0440*/  PLOP3.LUT P0, PT, PT, PT, PT, 0x80, 0x0 ;  /* 0x000000000000781c */ /* 0x000fe20003f0f070 */
[----:B------:R-:W-:Y:S01]  /*0450*/  UMOV UR10, 0x1400 ;  /* 0x00001400000a7882 */ /* 0x000fe20000000000 */
[----:B0-----:R-:W-:-:S04]  /*0460*/  ULEA UR6, UR7, UR6, 0x18 ;  /* 0x0000000607067291 */ /* 0x001fc8000f8ec03f */
[----:B------:R-:W-:Y:S01]  /*0470*/  UIADD3 UR7, UR6, 0x1e000, URZ ;  /* 0x0001e00006077890 */ /* 0x000fe2000fffe03f */
[----:B------:R-:W0:Y:S07]  /*0480*/  FENCE.VIEW.ASYNC.S ;  /* 0x00000000000073c6 */ /* 0x000e2e0000000000 */
[----:B0-----:R0:W1:Y:S02]  /*0490*/  SYNCS.EXCH.64 URZ, [UR6+0x1e000], UR4 ;  /* 0x01e00004063f75b2 */ /* 0x0010640008000100 */
[----:B0-----:R-:W-:-:S02]  /*04a0*/  R2UR UR4, R22 ;  /* 0x00000000160472ca */ /* 0x001fc400000e0000 */
[----:B------:R-:W-:Y:S01]  /*04b0*/  R2UR UR5, R0 ;  /* 0x00000000000572ca */ /* 0x000fe200000e0000 */
[----:B-1----:R0:W-:-:S14]  /*04c0*/  SYNCS.ARRIVE.TRANS64 RZ, [UR6+0x1e000], R2 ;  /* 0x01e00002ffff79a7 */ /* 0x0021dc0008000006 */
.L_x_1010:
[----:B------:R-:W-:Y:S01]  /*04d0*/  @P0 ELECT P2, URZ, PT ;  /* 0x00000000003f082f */ /* 0x000fe20003840000 */
[----:B------:R1:W-:-:S12]  /*04e0*/  UBLKCP.S.G [UR6], [UR4], UR10 ;  /* 0x00000006040073ba */ /* 0x0003d8000800020a */
[----:B------:R-:W-:Y:S02]  /*04f0*/  @P2 PLOP3.LUT P0, PT, P2, PT, PT, 0x8, 0x0 ;  /* 0x000000000000281c */ /* 0x000fe4000170e170 */
[----:B------:R-:W-:-:S11]  /*0500*/  PLOP3.LUT P2, PT, PT, PT, PT, 0x8, 0x0 ;  /* 0x000000000000781c */ /* 0x000fd60003f4e170 */
[----:B-1----:R-:W-:Y:S05]  /*0510*/  @P0 BRA.U.ANY `(.L_x_1010) ;  /* 0xfffffffd00ec0947 */ /* 0x002fea000393ffff */
.L_x_1009:
[----:B------:R-:W-:Y:S05]  /*0520*/  BSYNC B0 ;  /* 0x0000000000007941 */ /* 0x000fea0003800000 */
.L_x_1008:
[----:B------:R-:W-:Y:S01]  /*0530*/  BAR.SYNC.DEFER_BLOCKING 0x0 ;  /* 0x0000000000007b1d */ /* 0x000fe20000010000 */
[----:B0-----:R-:W-:Y:S02]  /*0540*/  MOV R2, 0x400 ;  /* 0x0000040000027802 */ /* 0x001fe40000000f00 */
[----:B------:R-:W-:Y:S02]  /*0550*/  CS2R R98, SRZ ;  /* 0x0000000000627805 */ /* 0x000fe4000001ff00 */
[----:B------:R-:W-:Y:S02]  /*0560*/  SHF.L.U32 R11, RZ, 0x1f, RZ ;  /* 0x0000001fff0b7819 */ /* 0x000fe400000006ff */
[----:B------:R-:W-:Y:S02]  /*0570*/  LEA R2, R25, R2, 0x18 ;  /* 0x0000000219027211 */ /* 0x000fe400078ec0ff */
[----:B------:R-:W-:Y:S02]  /*0580*/  @P1 SHF.R.S32.HI R99, RZ, 0x1f, R13 ;  /* 0x0000001fff631819 */ /* 0x000fe4000001140d */
[----:B------:R-:W-:-:S07]  /*0590*/  @P1 MOV R98, R13 ;  /* 0x0000000d00621202 */ /* 0x000fce0000000f00 */
.L_x_1011:
[----:B0-----:R0:W1:Y:S02]  /*05a0*/  SYNCS.PHASECHK.TRANS64.TRYWAIT P0, [R2+URZ+0x1e000], R11 ;  /* 0x01e0000b020075a7 */ /* 0x001064000800017f */
[----:B-1----:R-:W-:Y:S05]  /*05b0*/  @!P0 NANOSLEEP.SYNCS 0x989680 ;  /* 0x009896800000895d */ /* 0x002fea0003900000 */
[----:B------:R-:W1:Y:S02]  /*05c0*/  @!P0 SYNCS.PHASECHK.TRANS64 P0, [R2+URZ+0x1e000], R11 ;  /* 0x01e0000b020085a7 */ /* 0x000e64000800007f */
[----:B-1----:R-:W-:Y:S05]  /*05d0*/  @!P0 BRA `(.L_x_1011) ;  /* 0xfffffffc00f08947 */ /* 0x002fea000383ffff */
[----:B------:R-:W-:Y:S01]  /*05e0*/  SHF.R.S32.HI R0, RZ, 0x1f, R17 ;  /* 0x0000001fff007819 */ /* 0x000fe20000011411 */
[----:B------:R-:W-:Y:S01]  /*05f0*/  ULDC UR4, c[0x0][0x268] ;  /* 0x00009a0000047ab9 */ /* 0x000fe20000000800 */
[----:B------:R-:W-:Y:S01]  /*0600*/  IMAD R9, R4, -0x50, R9 ;  /* 0xffffffb004097824 */ /* 0x000fe200078e0209 */
[----:B------:R-:W-:Y:S01]  /*0610*/  ULDC.64 UR6, c[0x0][0x258] ;  /* 0x0000960000067ab9 */ /* 0x000fe20000000a00 */
[CC--:B------:R-:W-:Y:S01]  /*0620*/  LEA.HI R8, R0.reuse, R17.reuse, RZ, 0x7 ;  /* 0x0000001100087211 */ /* 0x0c0fe200078f38ff */
[----:B------:R-:W-:Y:S01]  /*0630*/  BSSY B0, `(.L_x_1012) ;  /* 0x00000f1000007945 */ /* 0x000fe20003800000 */
[----:B------:R-:W-:Y:S02]  /*0640*/  LEA.HI R12, R0, R17, RZ, 0x4 ;  /* 0x00000011000c7211 */ /* 0x000fe400078f20ff */
[----:B------:R-:W-:Y:S02]  /*0650*/  LOP3.LUT R10, R8, 0x3fffff80, RZ, 0xc0, !PT ;  /* 0x3fffff80080a7812 */ /* 0x000fe400078ec0ff */
[----:B0-----:R-:W-:-:S02]  /*0660*/  SHF.R.S32.HI R11, RZ, 0x7, R8 ;  /* 0x00000007ff0b7819 */ /* 0x001fc40000011408 */
[CC--:B------:R-:W-:Y:S01]  /*0670*/  LEA.HI R8, R0.reuse, R17.reuse, RZ, 0x3 ;  /* 0x0000001100087211 */ /* 0x0c0fe200078f18ff */
[----:B------:R-:W-:Y:S01]  /*0680*/  IMAD.IADD R10, R17, 0x1, -R10 ;  /* 0x00000001110a7824 */ /* 0x000fe200078e0a0a */
[----:B------:R-:W-:Y:S02]  /*0690*/  LEA.HI R16, R0, R17, RZ, 0x5 ;  /* 0x0000001100107211 */ /* 0x000fe400078f28ff */
[----:B------:R-:W-:Y:S01]  /*06a0*/  SHF.R.S32.HI R15, RZ, 0x4, R12 ;  /* 0x00000004ff0f7819 */ /* 0x000fe2000001140c */
[C---:B------:R-:W-:Y:S01]  /*06b0*/  IMAD R10, R11.reuse, 0xa00, R10 ;  /* 0x00000a000b0a7824 */ /* 0x040fe200078e020a */
[----:B------:R-:W-:Y:S01]  /*06c0*/  SHF.R.S32.HI R0, RZ, 0x5, R16 ;  /* 0x00000005ff007819 */ /* 0x000fe20000011410 */
[----:B------:R-:W-:Y:S01]  /*06d0*/  IMAD.SHL.U32 R11, R11, 0x40, RZ ;  /* 0x000000400b0b7824 */ /* 0x000fe200078e00ff */
[----:B------:R-:W-:Y:S01]  /*06e0*/  LEA.HI R12, R12, R15, RZ, 0x1 ;  /* 0x0000000f0c0c7211 */ /* 0x000fe200078f08ff */
[----:B------:R-:W-:Y:S01]  /*06f0*/  IMAD.SHL.U32 R13, R10, 0x4, RZ ;  /* 0x000000040a0d7824 */ /* 0x000fe200078e00ff */
[----:B------:R-:W-:-:S02]  /*0700*/  LOP3.LUT R10, R8, 0xfffffff8, RZ, 0xc0, !PT ;  /* 0xfffffff8080a7812 */ /* 0x000fc400078ec0ff */
[----:B------:R-:W-:Y:S02]  /*0710*/  LOP3.LUT R12, R12, 0x1fffffe, RZ, 0xc0, !PT ;  /* 0x01fffffe0c0c7812 */ /* 0x000fe400078ec0ff */
[----:B------:R-:W-:Y:S01]  /*0720*/  LEA R14, R13, R2, 0x2 ;  /* 0x000000020d0e7211 */ /* 0x000fe200078e10ff */
[----:B------:R-:W-:Y:S01]  /*0730*/  IMAD.IADD R10, R17, 0x1, -R10 ;  /* 0x00000001110a7824 */ /* 0x000fe200078e0a0a */
[----:B------:R-:W-:Y:S02]  /*0740*/  SHF.R.S32.HI R13, RZ, 0x1f, R16 ;  /* 0x0000001fff0d7819 */ /* 0x000fe40000011410 */
[----:B------:R-:W-:Y:S01]  /*0750*/  LOP3.LUT R16, R16, 0xffffffe0, RZ, 0xc0, !PT ;  /* 0xffffffe010107812 */ /* 0x000fe200078ec0ff */
[----:B------:R-:W0:Y:S01]  /*0760*/  LDS.128 R40, [R14+0x800] ;  /* 0x000800000e287984 */ /* 0x000e220000000c00 */
[----:B------:R-:W-:Y:S02]  /*0770*/  LEA.HI R13, R13, R0, RZ, 0x2 ;  /* 0x000000000d0d7211 */ /* 0x000fe400078f10ff */
[----:B------:R-:W-:Y:S01]  /*0780*/  IADD3 R15, R15, -R12, RZ ;  /* 0x8000000c0f0f7210 */ /* 0x000fe20007ffe0ff */
[----:B------:R-:W-:Y:S01]  /*0790*/  IMAD.IADD R16, R17, 0x1, -R16 ;  /* 0x0000000111107824 */ /* 0x000fe200078e0a10 */
[----:B------:R-:W-:Y:S01]  /*07a0*/  LOP3.LUT R17, R13, 0xffffffc, RZ, 0xc0, !PT ;  /* 0x0ffffffc0d117812 */ /* 0x000fe200078ec0ff */
[----:B------:R-:W1:Y:S01]  /*07b0*/  LDS.128 R36, [R14+0x1000] ;  /* 0x001000000e247984 */ /* 0x000e620000000c00 */
[----:B------:R-:W-:-:S02]  /*07c0*/  SHF.R.S32.HI R13, RZ, 0x1f, R10 ;  /* 0x0000001fff0d7819 */ /* 0x000fc4000001140a */
[----:B------:R-:W-:Y:S01]  /*07d0*/  LEA.HI R12, R16, R16, RZ, 0x1 ;  /* 0x00000010100c7211 */ /* 0x000fe200078f08ff */
[----:B------:R-:W-:Y:S01]  /*07e0*/  IMAD.IADD R19, R0, 0x1, -R17 ;  /* 0x0000000100137824 */ /* 0x000fe200078e0a11 */
[----:B------:R-:W-:Y:S01]  /*07f0*/  LEA.HI R13, R13, R10, RZ, 0x2 ;  /* 0x0000000a0d0d7211 */ /* 0x000fe200078f10ff */
[----:B------:R-:W2:Y:S01]  /*0800*/  LDS.128 R32, [R14+0x1800] ;  /* 0x001800000e207984 */ /* 0x000ea20000000c00 */
[----:B------:R-:W-:Y:S02]  /*0810*/  SHF.R.S32.HI R12, RZ, 0x1, R12 ;  /* 0x00000001ff0c7819 */ /* 0x000fe4000001140c */
[----:B------:R-:W-:Y:S01]  /*0820*/  LOP3.LUT R17, R11, 0x40, RZ, 0xc0, !PT ;  /* 0x000000400b117812 */ /* 0x000fe200078ec0ff */
[C---:B------:R-:W-:Y:S01]  /*0830*/  IMAD.SHL.U32 R11, R13.reuse, 0x10, RZ ;  /* 0x000000100d0b7824 */ /* 0x040fe200078e00ff */
[----:B------:R-:W-:Y:S01]  /*0840*/  SHF.L.U32 R96, R16, 0x3, RZ ;  /* 0x0000000310607819 */ /* 0x000fe200000006ff */
[----:B------:R-:W-:Y:S01]  /*0850*/  IMAD R19, R12, 0x50, R19 ;  /* 0x000000500c137824 */ /* 0x000fe200078e0213 */
[----:B------:R-:W3:Y:S01]  /*0860*/  LDS.128 R20, [R14+0x3000] ;  /* 0x003000000e147984 */ /* 0x000ee20000000c00 */
[----:B------:R-:W-:-:S02]  /*0870*/  LOP3.LUT R13, R13, 0x7fffffc, RZ, 0xc0, !PT ;  /* 0x07fffffc0d0d7812 */ /* 0x000fc400078ec0ff */
[----:B------:R-:W-:Y:S01]  /*0880*/  LOP3.LUT R12, R17, 0x8, R96, 0xf8, !PT ;  /* 0x00000008110c7812 */ /* 0x000fe200078ef860 */
[----:B------:R-:W4:Y:S01]  /*0890*/  LDS.128 R28, [R14+0x2000] ;  /* 0x002000000e1c7984 */ /* 0x000f220000000c00 */
[----:B------:R-:W-:Y:S01]  /*08a0*/  LOP3.LUT R11, R11, 0x40, RZ, 0xc0, !PT ;  /* 0x000000400b0b7812 */ /* 0x000fe200078ec0ff */
[----:B------:R-:W-:Y:S01]  /*08b0*/  IMAD.IADD R13, R10, 0x1, -R13 ;  /* 0x000000010a0d7824 */ /* 0x000fe200078e0a0d */
[----:B------:R-:W-:Y:S01]  /*08c0*/  SHF.R.U32.HI R17, RZ, 0x3, R17 ;  /* 0x00000003ff117819 */ /* 0x000fe20000011611 */
[----:B------:R-:W5:Y:S01]  /*08d0*/  LDS.128 R56, [R14+0x3800] ;  /* 0x003800000e387984 */ /* 0x000f620000000c00 */
[----:B------:R-:W-:Y:S01]  /*08e0*/  LOP3.LUT R8, R11, 0x8, R8, 0xf8, !PT ;  /* 0x000000080b087812 */ /* 0x000fe200078ef808 */
[----:B------:R-:W-:Y:S01]  /*08f0*/  IMAD R10, R0, 0xa, R15 ;  /* 0x0000000a000a7824 */ /* 0x000fe200078e020f */
[----:B------:R-:W-:Y:S01]  /*0900*/  LOP3.LUT R12, R12, R17, RZ, 0x3c, !PT ;  /* 0x000000110c0c7212 */ /* 0x000fe200078e3cff */
[----:B------:R-:W5:Y:S01]  /*0910*/  LDS.128 R44, [R14] ;  /* 0x000000000e2c7984 */ /* 0x000f620000000c00 */
[----:B------:R-:W-:-:S02]  /*0920*/  SHF.R.U32.HI R11, RZ, 0x3, R11 ;  /* 0x00000003ff0b7819 */ /* 0x000fc4000001160b */
[----:B------:R-:W-:Y:S01]  /*0930*/  LEA R13, R10, R13, 0x3 ;  /* 0x0000000d0a0d7211 */ /* 0x000fe200078e18ff */
[----:B------:R-:W5:Y:S01]  /*0940*/  LDS.128 R24, [R14+0x2800] ;  /* 0x002800000e187984 */ /* 0x000f620000000c00 */
[----:B------:R-:W-:Y:S01]  /*0950*/  LOP3.LUT R8, R8, R11, RZ, 0x3c, !PT ;  /* 0x0000000b08087212 */ /* 0x000fe200078e3cff */
[----:B------:R-:W-:Y:S02]  /*0960*/  IMAD.U32 R11, R19, 0x10, R12 ;  /* 0x00000010130b7824 */ /* 0x000fe400078e000c */
[----:B------:R-:W5:Y:S01]  /*0970*/  LDS.128 R16, [R14+0x4000] ;  /* 0x004000000e107984 */ /* 0x000f620000000c00 */
[----:B0-----:R-:W-:Y:S01]  /*0980*/  FMUL.FTZ R12, R40, UR4 ;  /* 0x00000004280c7c20 */ /* 0x001fe20008410000 */
[----:B------:R-:W-:Y:S01]  /*0990*/  FMUL.FTZ R63, R41, UR4 ;  /* 0x00000004293f7c20 */ /* 0x000fe20008410000 */
[----:B------:R-:W-:Y:S01]  /*09a0*/  FMUL.FTZ R60, R42, UR4 ;  /* 0x000000042a3c7c20 */ /* 0x000fe20008410000 */
[----:B------:R-:W0:Y:S01]  /*09b0*/  LDS.128 R52, [R14+0x4800] ;  /* 0x004800000e347984 */ /* 0x000e220000000c00 */
[----:B------:R-:W-:Y:S01]  /*09c0*/  FMUL.FTZ R65, R43, UR4 ;  /* 0x000000042b417c20 */ /* 0x000fe20008410000 */
[----:B------:R-:W-:-:S02]  /*09d0*/  IMAD.U32 R13, R13, 0x10, R8 ;  /* 0x000000100d0d7824 */ /* 0x000fc400078e0008 */
[----:B-1----:R-:W-:Y:S01]  /*09e0*/  FMUL.FTZ R62, R36, UR4 ;  /* 0x00000004243e7c20 */ /* 0x002fe20008410000 */
[----:B------:R-:W1:Y:S01]  /*09f0*/  LDS.128 R48, [R14+0x5000] ;  /* 0x005000000e307984 */ /* 0x000e620000000c00 */
[----:B------:R-:W-:Y:S01]  /*0a00*/  FMUL.FTZ R67, R37, UR4 ;  /* 0x0000000425437c20 */ /* 0x000fe20008410000 */
[----:B------:R-:W-:Y:S01]  /*0a10*/  FMUL.FTZ R64, R38, UR4 ;  /* 0x0000000426407c20 */ /* 0x000fe20008410000 */
[----:B------:R-:W-:Y:S01]  /*0a20*/  FMUL.FTZ R69, R39, UR4 ;  /* 0x0000000427457c20 */ /* 0x000fe20008410000 */
[----:B------:R-:W1:Y:S01]  /*0a30*/  LDS.128 R40, [R14+0x6000] ;  /* 0x006000000e287984 */ /* 0x000e620000000c00 */
[----:B--2---:R-:W-:Y:S01]  /*0a40*/  FMUL.FTZ R66, R32, UR4 ;  /* 0x0000000420427c20 */ /* 0x004fe20008410000 */
[----:B------:R-:W-:Y:S01]  /*0a50*/  FMUL.FTZ R71, R33, UR4 ;  /* 0x0000000421477c20 */ /* 0x000fe20008410000 */
[----:B------:R-:W-:Y:S01]  /*0a60*/  FMUL.FTZ R68, R34, UR4 ;  /* 0x0000000422447c20 */ /* 0x000fe20008410000 */
[----:B------:R-:W2:Y:S01]  /*0a70*/  LDS.128 R36, [R14+0x6800] ;  /* 0x006800000e247984 */ /* 0x000ea20000000c00 */
[----:B------:R-:W-:-:S03]  /*0a80*/  FMUL.FTZ R73, R35, UR4 ;  /* 0x0000000423497c20 */ /* 0x000fc60008410000 */
[----:B------:R-:W2:Y:S01]  /*0a90*/  LDS.128 R32, [R14+0x7000] ;  /* 0x007000000e207984 */ /* 0x000ea20000000c00 */
[----:B---3--:R-:W-:Y:S01]  /*0aa0*/  FMUL.FTZ R78, R20, UR4 ;  /* 0x00000004144e7c20 */ /* 0x008fe20008410000 */
[----:B------:R-:W-:Y:S01]  /*0ab0*/  FMUL.FTZ R83, R21, UR4 ;  /* 0x0000000415537c20 */ /* 0x000fe20008410000 */
[----:B------:R-:W-:Y:S01]  /*0ac0*/  FMUL.FTZ R80, R22, UR4 ;  /* 0x0000000416507c20 */ /* 0x000fe20008410000 */
[----:B------:R-:W-:Y:S01]  /*0ad0*/  FMUL.FTZ R85, R23, UR4 ;  /* 0x0000000417557c20 */ /* 0x000fe20008410000 */
[----:B----4-:R-:W-:Y:S01]  /*0ae0*/  FMUL.FTZ R70, R28, UR4 ;  /* 0x000000041c467c20 */ /* 0x010fe20008410000 */
[----:B------:R-:W-:Y:S01]  /*0af0*/  FMUL.FTZ R75, R29, UR4 ;  /* 0x000000041d4b7c20 */ /* 0x000fe20008410000 */
[----:B------:R-:W-:Y:S01]  /*0b00*/  FMUL.FTZ R72, R30, UR4 ;  /* 0x000000041e487c20 */ /* 0x000fe20008410000 */
[----:B------:R-:W-:Y:S01]  /*0b10*/  FMUL.FTZ R77, R31, UR4 ;  /* 0x000000041f4d7c20 */ /* 0x000fe20008410000 */
[----:B------:R-:W3:Y:S01]  /*0b20*/  LDS.128 R20, [R14+0x8800] ;  /* 0x008800000e147984 */ /* 0x000ee20000000c00 */
[----:B-----5:R-:W-:Y:S01]  /*0b30*/  FMUL.FTZ R82, R56, UR4 ;  /* 0x0000000438527c20 */ /* 0x020fe20008410000 */
[----:B------:R-:W-:Y:S01]  /*0b40*/  FMUL.FTZ R87, R57, UR4 ;  /* 0x0000000439577c20 */ /* 0x000fe20008410000 */
[----:B------:R-:W-:Y:S01]  /*0b50*/  FMUL.FTZ R84, R58, UR4 ;  /* 0x000000043a547c20 */ /* 0x000fe20008410000 */
[----:B------:R-:W4:Y:S01]  /*0b60*/  LDS.128 R28, [R14+0x7800] ;  /* 0x007800000e1c7984 */ /* 0x000f220000000c00 */
        /* <DEDUP_REMOVED lines=9> */
[----:B------:R-:W5:Y:S01]  /*0c00*/  LDS.128 R56, [R14+0x9000] ;  /* 0x009000000e387984 */ /* 0x000f620000000c00 */
[----:B------:R-:W-:Y:S01]  /*0c10*/  FMUL.FTZ R86, R16, UR4 ;  /* 0x0000000410567c20 */ /* 0x000fe20008410000 */
[----:B------:R-:W-:Y:S01]  /*0c20*/  FMUL.FTZ R91, R17, UR4 ;  /* 0x00000004115b7c20 */ /* 0x000fe20008410000 */
[----:B------:R-:W-:Y:S01]  /*0c30*/  FMUL.FTZ R88, R18, UR4 ;  /* 0x0000000412587c20 */ /* 0x000fe20008410000 */
[----:B------:R-:W5:Y:S01]  /*0c40*/  LDS.128 R44, [R14+0x5800] ;  /* 0x005800000e2c7984 */ /* 0x000f620000000c00 */
[----:B------:R-:W-:Y:S01]  /*0c50*/  FMUL.FTZ R93, R19, UR4 ;  /* 0x00000004135d7c20 */ /* 0x000fe20008410000 */
[----:B0-----:R-:W-:Y:S01]  /*0c60*/  FMUL.FTZ R90, R53, UR4 ;  /* 0x00000004355a7c20 */ /* 0x001fe20008410000 */
[----:B------:R-:W-:Y:S01]  /*0c70*/  FMUL.FTZ R53, R54, UR4 ;  /* 0x0000000436357c20 */ /* 0x000fe20008410000 */
[----:B------:R-:W0:Y:S01]  /*0c80*/  LDS.128 R24, [R14+0x8000] ;  /* 0x008000000e187984 */ /* 0x000e220000000c00 */
[----:B------:R-:W-:Y:S01]  /*0c90*/  FMUL.FTZ R54, R55, UR4 ;  /* 0x0000000437367c20 */ /* 0x000fe20008410000 */
[----:B-1----:R-:W-:Y:S01]  /*0ca0*/  FMUL.FTZ R55, R49, UR4 ;  /* 0x0000000431377c20 */ /* 0x002fe20008410000 */
[----:B------:R-:W-:Y:S01]  /*0cb0*/  FMUL.FTZ R49, R50, UR4 ;  /* 0x0000000432317c20 */ /* 0x000fe20008410000 */
[----:B------:R-:W1:Y:S01]  /*0cc0*/  LDS.128 R16, [R14+0x9800] ;  /* 0x009800000e107984 */ /* 0x000e620000000c00 */
[----:B------:R-:W-:Y:S01]  /*0cd0*/  FMUL.FTZ R50, R51, UR4 ;  /* 0x0000000433327c20 */ /* 0x000fe20008410000 */
[----:B------:R-:W-:Y:S01]  /*0ce0*/  FMUL.FTZ R51, R41, UR4 ;  /* 0x0000000429337c20 */ /* 0x000fe20008410000 */
[----:B------:R-:W-:Y:S01]  /*0cf0*/  FMUL.FTZ R41, R42, UR4 ;  /* 0x000000042a297c20 */ /* 0x000fe20008410000 */
[----:B------:R-:W-:Y:S01]  /*0d00*/  FMUL.FTZ R42, R43, UR4 ;  /* 0x000000042b2a7c20 */ /* 0x000fe20008410000 */
[----:B--2---:R-:W-:Y:S01]  /*0d10*/  FMUL.FTZ R43, R37, UR4 ;  /* 0x00000004252b7c20 */ /* 0x004fe20008410000 */
        /* <DEDUP_REMOVED lines=8> */
[----:B---3--:R-:W-:Y:S01]  /*0da0*/  FMUL.FTZ R101, R20, UR4 ;  /* 0x0000000414657c20 */ /* 0x008fe20008410000 */
[----:B------:R-:W-:Y:S01]  /*0db0*/  FMUL.FTZ R104, R21, UR4 ;  /* 0x0000000415687c20 */ /* 0x000fe20008410000 */
[----:B------:R-:W-:Y:S01]  /*0dc0*/  FMUL.FTZ R103, R22, UR4 ;  /* 0x0000000416677c20 */ /* 0x000fe20008410000 */
[----:B------:R-:W-:Y:S01]  /*0dd0*/  FMUL.FTZ R106, R23, UR4 ;  /* 0x00000004176a7c20 */ /* 0x000fe20008410000 */
[----:B----4-:R-:W-:Y:S01]  /*0de0*/  FMUL.FTZ R35, R29, UR4 ;  /* 0x000000041d237c20 */ /* 0x010fe20008410000 */
[----:B------:R-:W-:Y:S01]  /*0df0*/  F2FP.F16.F32.PACK_AB R20, R15, R8 ;  /* 0x000000080f14723e */ /* 0x000fe200000000ff */
[----:B------:R-:W-:Y:S01]  /*0e00*/  FMUL.FTZ R29, R30, UR4 ;  /* 0x000000041e1d7c20 */ /* 0x000fe20008410000 */
[----:B------:R-:W-:Y:S01]  /*0e10*/  FMUL.FTZ R100, R31, UR4 ;  /* 0x000000041f647c20 */ /* 0x000fe20008410000 */
[----:B------:R-:W-:Y:S01]  /*0e20*/  F2FP.F16.F32.PACK_AB R21, R61, R10 ;  /* 0x0000000a3d15723e */ /* 0x000fe200000000ff */
[----:B------:R-:W-:Y:S01]  /*0e30*/  FMUL.FTZ R40, R40, UR4 ;  /* 0x0000000428287c20 */ /* 0x000fe20008410000 */
[----:B------:R-:W-:Y:S01]  /*0e40*/  F2FP.F16.F32.PACK_AB R22, R63, R12 ;  /* 0x0000000c3f16723e */ /* 0x000fe200000000ff */
[----:B------:R-:W-:Y:S01]  /*0e50*/  FMUL.FTZ R28, R28, UR4 ;  /* 0x000000041c1c7c20 */ /* 0x000fe20008410000 */
[----:B------:R-:W-:Y:S01]  /*0e60*/  F2FP.F16.F32.PACK_AB R23, R65, R60 ;  /* 0x0000003c4117723e */ /* 0x000fe200000000ff */
[----:B------:R-:W-:Y:S01]  /*0e70*/  FMUL.FTZ R32, R32, UR4 ;  /* 0x0000000420207c20 */ /* 0x000fe20008410000 */
[----:B-----5:R-:W-:Y:S01]  /*0e80*/  FMUL.FTZ R105, R57, UR4 ;  /* 0x0000000439697c20 */ /* 0x020fe20008410000 */
[----:B------:R-:W-:Y:S01]  /*0e90*/  LEA R8, R13, R2, 0x1 ;  /* 0x000000020d087211 */ /* 0x000fe200078e08ff */
[----:B------:R-:W-:Y:S01]  /*0ea0*/  FMUL.FTZ R57, R58, UR4 ;  /* 0x000000043a397c20 */ /* 0x000fe20008410000 */
[----:B------:R-:W-:Y:S01]  /*0eb0*/  FMUL.FTZ R58, R59, UR4 ;  /* 0x000000043b3a7c20 */ /* 0x000fe20008410000 */
[----:B------:R-:W-:Y:S01]  /*0ec0*/  FMUL.FTZ R44, R44, UR4 ;  /* 0x000000042c2c7c20 */ /* 0x000fe20008410000 */
[----:B------:R-:W-:Y:S01]  /*0ed0*/  FMUL.FTZ R45, R45, UR4 ;  /* 0x000000042d2d7c20 */ /* 0x000fe20008410000 */
[----:B------:R-:W-:Y:S01]  /*0ee0*/  FMUL.FTZ R46, R46, UR4 ;  /* 0x000000042e2e7c20 */ /* 0x000fe20008410000 */
[----:B------:R-:W-:Y:S01]  /*0ef0*/  FMUL.FTZ R47, R47, UR4 ;  /* 0x000000042f2f7c20 */ /* 0x000fe20008410000 */
[----:B0-----:R-:W-:Y:S01]  /*0f00*/  FMUL.FTZ R30, R24, UR4 ;  /* 0x00000004181e7c20 */ /* 0x001fe20008410000 */
[----:B------:R-:W-:Y:S01]  /*0f10*/  FMUL.FTZ R97, R25, UR4 ;  /* 0x0000000419617c20 */ /* 0x000fe20008410000 */
[----:B------:R-:W-:Y:S01]  /*0f20*/  FMUL.FTZ R31, R26, UR4 ;  /* 0x000000041a1f7c20 */ /* 0x000fe20008410000 */
[----:B------:R-:W-:Y:S01]  /*0f30*/  FMUL.FTZ R102, R27, UR4 ;  /* 0x000000041b667c20 */ /* 0x000fe20008410000 */
[----:B------:R-:W-:Y:S01]  /*0f40*/  F2FP.F16.F32.PACK_AB R24, R67, R62 ;  /* 0x0000003e4318723e */ /* 0x000fe200000000ff */
[----:B-1----:R-:W-:Y:S01]  /*0f50*/  FMUL.FTZ R10, R16, UR4 ;  /* 0x00000004100a7c20 */ /* 0x002fe20008410000 */
[----:B------:R-:W-:Y:S01]  /*0f60*/  F2FP.F16.F32.PACK_AB R25, R69, R64 ;  /* 0x000000404519723e */ /* 0x000fe200000000ff */
[----:B------:R-:W-:Y:S01]  /*0f70*/  FMUL.FTZ R61, R17, UR4 ;  /* 0x00000004113d7c20 */ /* 0x000fe20008410000 */
[----:B------:R-:W-:Y:S01]  /*0f80*/  F2FP.F16.F32.PACK_AB R26, R71, R66 ;  /* 0x00000042471a723e */ /* 0x000fe200000000ff */
[----:B------:R-:W-:Y:S01]  /*0f90*/  FMUL.FTZ R59, R18, UR4 ;  /* 0x00000004123b7c20 */ /* 0x000fe20008410000 */
[----:B------:R-:W-:Y:S01]  /*0fa0*/  F2FP.F16.F32.PACK_AB R27, R73, R68 ;  /* 0x00000044491b723e */ /* 0x000fe200000000ff */
[----:B------:R-:W-:Y:S01]  /*0fb0*/  FMUL.FTZ R60, R19, UR4 ;  /* 0x00000004133c7c20 */ /* 0x000fe20008410000 */
[----:B------:R-:W-:Y:S01]  /*0fc0*/  F2FP.F16.F32.PACK_AB R12, R75, R70 ;  /* 0x000000464b0c723e */ /* 0x000fe200000000ff */
[----:B------:R-:W-:Y:S01]  /*0fd0*/  FMUL.FTZ R56, R56, UR4 ;  /* 0x0000000438387c20 */ /* 0x000fe20008410000 */
[----:B------:R-:W-:Y:S01]  /*0fe0*/  F2FP.F16.F32.PACK_AB R13, R77, R72 ;  /* 0x000000484d0d723e */ /* 0x000fe200000000ff */
[----:B------:R0:W-:Y:S01]  /*0ff0*/  STSM.16.MT88.4 [R8+0x14000], R20 ;  /* 0x0140001408007844 */ /* 0x0001e20000004200 */
[----:B------:R-:W-:Y:S01]  /*1000*/  F2FP.F16.F32.PACK_AB R14, R79, R74 ;  /* 0x0000004a4f0e723e */ /* 0x000fe200000000ff */
[----:B------:R-:W-:Y:S01]  /*1010*/  ULDC UR4, c[0x0][0x244] ;  /* 0x0000910000047ab9 */ /* 0x000fe20000000800 */
[----:B------:R-:W-:Y:S01]  /*1020*/  F2FP.F16.F32.PACK_AB R15, R81, R76 ;  /* 0x0000004c510f723e */ /* 0x000fe200000000ff */
[----:B------:R-:W-:Y:S01]  /*1030*/  STSM.16.MT88.4 [R8+0x19000], R24 ;  /* 0x0190001808007844 */ /* 0x000fe20000004200 */
[----:B------:R-:W-:-:S02]  /*1040*/  F2FP.F16.F32.PACK_AB R16, R83, R78 ;  /* 0x0000004e5310723e */ /* 0x000fc400000000ff */
[----:B------:R-:W-:Y:S01]  /*1050*/  F2FP.F16.F32.PACK_AB R17, R85, R80 ;  /* 0x000000505511723e */ /* 0x000fe200000000ff */
[----:B------:R-:W-:Y:S01]  /*1060*/  STSM.16.MT88.4 [R8+0x14200], R12 ;  /* 0x0142000c08007844 */ /* 0x000fe20000004200 */
        /* <DEDUP_REMOVED lines=8> */
[----:B0-----:R-:W-:Y:S01]  /*10f0*/  F2FP.F16.F32.PACK_AB R20, R55, R48 ;  /* 0x000000303714723e */ /* 0x001fe200000000ff */
[----:B------:R-:W-:Y:S01]  /*1100*/  STSM.16.MT88.4 [R8+0x14400], R92 ;  /* 0x0144005c08007844 */ /* 0x000fe20000004200 */
[----:B------:R-:W-:Y:S02]  /*1110*/  F2FP.F16.F32.PACK_AB R21, R50, R49 ;  /* 0x000000313215723e */ /* 0x000fe400000000ff */
[----:B------:R-:W-:Y:S02]  /*1120*/  F2FP.F16.F32.PACK_AB R22, R45, R44 ;  /* 0x0000002c2d16723e */ /* 0x000fe400000000ff */
[----:B------:R-:W-:-:S02]  /*1130*/  F2FP.F16.F32.PACK_AB R23, R47, R46 ;  /* 0x0000002e2f17723e */ /* 0x000fc400000000ff */
[----:B------:R-:W-:Y:S01]  /*1140*/  F2FP.F16.F32.PACK_AB R42, R43, R36 ;  /* 0x000000242b2a723e */ /* 0x000fe200000000ff */
[----:B-1----:R-:W-:Y:S01]  /*1150*/  IMAD R18, R5, UR6, RZ ;  /* 0x0000000605127c24 */ /* 0x002fe2000f8e02ff */
[----:B------:R-:W-:Y:S01]  /*1160*/  F2FP.F16.F32.PACK_AB R33, R34, R33 ;  /* 0x000000212221723e */ /* 0x000fe200000000ff */
[----:B------:R0:W-:Y:S01]  /*1170*/  STSM.16.MT88.4 [R8+0x19400], R20 ;  /* 0x0194001408007844 */ /* 0x0001e20000004200 */
[----:B------:R-:W-:Y:S02]  /*1180*/  F2FP.F16.F32.PACK_AB R40, R51, R40 ;  /* 0x000000283328723e */ /* 0x000fe400000000ff */
        /* <DEDUP_REMOVED lines=10> */
[----:B------:R-:W-:Y:S02]  /*1230*/  F2FP.F16.F32.PACK_AB R57, R58, R57 ;  /* 0x000000393a39723e */ /* 0x000fe400000000ff */
[----:B------:R-:W-:Y:S01]  /*1240*/  F2FP.F16.F32.PACK_AB R56, R105, R56 ;  /* 0x000000386938723e */ /* 0x000fe200000000ff */
[----:B------:R-:W-:Y:S01]  /*1250*/  STSM.16.MT88.4 [R8+0x14800], R24 ;  /* 0x0148001808007844 */ /* 0x000fe20000004200 */
[----:B------:R-:W-:Y:S01]  /*1260*/  F2FP.F16.F32.PACK_AB R58, R61, R10 ;  /* 0x0000000a3d3a723e */ /* 0x000fe200000000ff */
[----:B------:R-:W-:Y:S01]  /*1270*/  IMAD R10, R11, 0x2, R2 ;  /* 0x000000020b0a7824 */ /* 0x000fe200078e0202 */
[----:B------:R-:W-:Y:S01]  /*1280*/  F2FP.F16.F32.PACK_AB R59, R60, R59 ;  /* 0x0000003b3c3b723e */ /* 0x000fe200000000ff */
[----:B------:R-:W-:Y:S01]  /*1290*/  VIADD R2, R2, 0x14000 ;  /* 0x0001400002027836 */ /* 0x000fe20000000000 */
[----:B0-----:R-:W-:Y:S01]  /*12a0*/  VIMNMX R22, R9, 0x50, PT ;  /* 0x0000005009167848 */ /* 0x001fe20003fe0100 */
[----:B------:R-:W-:Y:S01]  /*12b0*/  VIADD R9, R0, 0x8 ;  /* 0x0000000800097836 */ /* 0x000fe20000000000 */
[----:B------:R-:W-:Y:S01]  /*12c0*/  ISETP.GE.AND P0, PT, R96, UR4, PT ;  /* 0x0000000460007c0c */ /* 0x000fe2000bf06270 */
[----:B------:R0:W-:Y:S01]  /*12d0*/  STSM.16.MT88.4 [R8+0x19800], R56 ;  /* 0x0198003808007844 */ /* 0x0001e20000004200 */
[----:B------:R-:W-:Y:S01]  /*12e0*/  SHF.R.S32.HI R97, RZ, 0x1f, R96 ;  /* 0x0000001fff617819 */ /* 0x000fe20000011460 */
[----:B------:R-:W-:Y:S01]  /*12f0*/  ULDC.64 UR4, c[0x0][0x260] ;  /* 0x0000980000047ab9 */ /* 0x000fe20000000a00 */
[-C--:B------:R-:W-:Y:S01]  /*1300*/  ISETP.GE.OR P2, PT, R9, R22.reuse, P0 ;  /* 0x000000160900720c */ /* 0x080fe20000746670 */
[----:B------:R-:W-:Y:S01]  /*1310*/  BAR.SYNC.DEFER_BLOCKING 0x0 ;  /* 0x0000000000007b1d */ /* 0x000fe20000010000 */
[C---:B------:R-:W-:Y:S01]  /*1320*/  IMAD R9, R7.reuse, UR7, R18 ;  /* 0x0000000707097c24 */ /* 0x040fe2000f8e0212 */
[C---:B------:R-:W-:Y:S01]  /*1330*/  ISETP.GE.OR P3, PT, R0.reuse, R22, P0 ;  /* 0x000000160000720c */ /* 0x040fe20000766670 */
[----:B------:R-:W-:Y:S01]  /*1340*/  IMAD.WIDE.U32 R96, R7, UR6, R96 ;  /* 0x0000000607607c25 */ /* 0x000fe2000f8e0060 */
[----:B------:R-:W-:-:S02]  /*1350*/  IADD3 R16, P1, R0, R98, RZ ;  /* 0x0000006200107210 */ /* 0x000fc40007f3e0ff */
[C---:B------:R-:W-:Y:S01]  /*1360*/  IADD3 R5, R0.reuse, 0x10, RZ ;  /* 0x0000001000057810 */ /* 0x040fe20007ffe0ff */
[C---:B------:R-:W-:Y:S01]  /*1370*/  VIADD R7, R0.reuse, 0x28 ;  /* 0x0000002800077836 */ /* 0x040fe20000000000 */
[----:B------:R-:W-:Y:S01]  /*1380*/  IADD3 R97, R97, R9, RZ ;  /* 0x0000000961617210 */ /* 0x000fe20007ffe0ff */
[----:B------:R-:W-:Y:S01]  /*1390*/  IMAD R3, R3, UR4, RZ ;  /* 0x0000000403037c24 */ /* 0x000fe2000f8e02ff */
[----:B------:R-:W-:Y:S02]  /*13a0*/  LEA.HI.X.SX32 R17, R0, R99, 0x1, P1 ;  /* 0x0000006300117211 */ /* 0x000fe400008f0eff */
[-C--:B------:R-:W-:Y:S01]  /*13b0*/  ISETP.GE.OR P1, PT, R5, R22.reuse, P0 ;  /* 0x000000160500720c */ /* 0x080fe20000726670 */
[----:B------:R-:W-:Y:S01]  /*13c0*/  IMAD R3, R6, UR5, R3 ;  /* 0x0000000506037c24 */ /* 0x000fe2000f8e0203 */
[----:B------:R-:W-:Y:S01]  /*13d0*/  ISETP.GE.OR P4, PT, R7, R22, P0 ;  /* 0x000000160700720c */ /* 0x000fe20000786670 */
[C---:B0-----:R-:W-:Y:S01]  /*13e0*/  VIADD R8, R0.reuse, 0x18 ;  /* 0x0000001800087836 */ /* 0x041fe20000000000 */
[----:B------:R-:W-:Y:S01]  /*13f0*/  IADD3 R5, R0, 0x20, RZ ;  /* 0x0000002000057810 */ /* 0x000fe20007ffe0ff */
[----:B------:R-:W-:Y:S01]  /*1400*/  IMAD.WIDE.U32 R6, R6, UR4, R96 ;  /* 0x0000000406067c25 */ /* 0x000fe2000f8e0060 */
[----:B------:R-:W-:-:S02]  /*1410*/  LEA R2, R11, R2, 0x1 ;  /* 0x000000020b027211 */ /* 0x000fc400078e08ff */
[-C--:B------:R-:W-:Y:S01]  /*1420*/  ISETP.GE.OR P5, PT, R5, R22.reuse, P0 ;  /* 0x000000160500720c */ /* 0x080fe200007a6670 */
[----:B------:R-:W-:Y:S01]  /*1430*/  IMAD.WIDE R4, R4, 0x50, R16 ;  /* 0x0000005004047825 */ /* 0x000fe200078e0210 */
[----:B------:R-:W-:Y:S01]  /*1440*/  ISETP.GE.OR P6, PT, R8, R22, P0 ;  /* 0x000000160800720c */ /* 0x000fe200007c6670 */
[----:B------:R0:W1:Y:S02]  /*1450*/  LDS.128 R12, [R10+0x14900] ;  /* 0x014900000a0c7984 */ /* 0x0000640000000c00 */
[----:B------:R-:W-:Y:S01]  /*1460*/  VIADD R11, R0, 0x30 ;  /* 0x00000030000b7836 */ /* 0x000fe20000000000 */
[----:B------:R-:W-:Y:S01]  /*1470*/  IADD3 R3, R7, R3, RZ ;  /* 0x0000000307037210 */ /* 0x000fe20007ffe0ff */
[----:B------:R-:W-:Y:S08]  /*1480*/  @P3 BRA `(.L_x_1013) ;  /* 0x00000000002c3947 */ /* 0x000ff00003800000 */
[----:B------:R2:W3:Y:S01]  /*1490*/  LDS.128 R16, [R2] ;  /* 0x0000000002107984 */ /* 0x0004e20000000c00 */
[----:B------:R-:W-:Y:S02]  /*14a0*/  ULDC.64 UR4, c[0x0][0x250] ;  /* 0x0000940000047ab9 */ /* 0x000fe40000000a00 */
[----:B------:R-:W-:-:S04]  /*14b0*/  IMAD R21, R5, UR4, RZ ;  /* 0x0000000405157c24 */ /* 0x000fc8000f8e02ff */
[----:B------:R-:W-:Y:S02]  /*14c0*/  IMAD R21, R4, UR5, R21 ;  /* 0x0000000504157c24 */ /* 0x000fe4000f8e0215 */
[----:B--2---:R-:W-:-:S04]  /*14d0*/  IMAD.MOV.U32 R2, RZ, RZ, R6 ;  /* 0x000000ffff027224 */ /* 0x004fc800078e0006 */
[----:B------:R-:W-:Y:S01]  /*14e0*/  IMAD.WIDE.U32 R8, R4, UR4, R2 ;  /* 0x0000000404087c25 */ /* 0x000fe2000f8e0002 */
[----:B------:R-:W-:Y:S02]  /*14f0*/  ULDC.64 UR4, c[0x0][0x238] ;  /* 0x00008e0000047ab9 */ /* 0x000fe40000000a00 */
[----:B------:R-:W-:Y:S02]  /*1500*/  LEA R20, P3, R8, UR4, 0x1 ;  /* 0x0000000408147c11 */ /* 0x000fe4000f8608ff */
[----:B------:R-:W-:-:S04]  /*1510*/  IADD3 R9, R9, R21, RZ ;  /* 0x0000001509097210 */ /* 0x000fc80007ffe0ff */
[----:B------:R-:W-:-:S05]  /*1520*/  LEA.HI.X R21, R8, UR5, R9, 0x1, P3 ;  /* 0x0000000508157c11 */ /* 0x000fca00098f0c09 */
[----:B---3--:R2:W-:Y:S02]  /*1530*/  STG.E.128 desc[UR8][R20.64], R16 ;  /* 0x0000001014007986 */ /* 0x0085e4000c101d08 */
.L_x_1013:
[----:B------:R-:W-:Y:S05]  /*1540*/  BSYNC B0 ;  /* 0x0000000000007941 */ /* 0x000fea0003800000 */
.L_x_1012:
[----:B--2---:R2:W3:Y:S01]  /*1550*/  LDS.128 R16, [R10+0x14100] ;  /* 0x014100000a107984 */ /* 0x0044e20000000c00 */
[----:B------:R-:W-:Y:S01]  /*1560*/  BSSY B0, `(.L_x_1014) ;  /* 0x0000011000007945 */ /* 0x000fe20003800000 */
[----:B------:R-:W-:Y:S01]  /*1570*/  ISETP.GE.OR P3, PT, R11, R22, P0 ;  /* 0x000000160b00720c */ /* 0x000fe20000766670 */
[----:B------:R-:W-:Y:S02]  /*1580*/  VIADD R11, R0, 0x38 ;  /* 0x00000038000b7836 */ /* 0x000fe40000000000 */
[----:B------:R-:W-:Y:S10]  /*1590*/  @P2 BRA `(.L_x_1015) ;  /* 0x0000000000342947 */ /* 0x000ff40003800000 */
[----:B------:R-:W-:Y:S01]  /*15a0*/  IADD3 R21, P2, R4, 0x8, RZ ;  /* 0x0000000804157810 */ /* 0x000fe20007f5e0ff */
[----:B------:R-:W-:Y:S01]  /*15b0*/  ULDC.64 UR4, c[0x0][0x250] ;  /* 0x0000940000047ab9 */ /* 0x000fe20000000a00 */
[----:B------:R-:W-:Y:S02]  /*15c0*/  MOV R9, R3 ;  /* 0x0000000300097202 */ /* 0x000fe40000000f00 */
[----:B------:R-:W-:-:S05]  /*15d0*/  IADD3.X R8, RZ, R5, RZ, P2, !PT ;  /* 0x00000005ff087210 */ /* 0x000fca00017fe4ff */
        /* <DEDUP_REMOVED lines=9> */
.L_x_1015:
[----:B------:R-:W-:Y:S05]  /*1670*/  BSYNC B0 ;  /* 0x0000000000007941 */ /* 0x000fea0003800000 */
.L_x_1014:
[----:B---34-:R3:W4:Y:S01]  /*1680*/  LDS.128 R16, [R10+0x14200] ;  /* 0x014200000a107984 */ /* 0x0187220000000c00 */
[----:B------:R-:W-:Y:S01]  /*1690*/  BSSY B0, `(.L_x_1016) ;  /* 0x0000012000007945 */ /* 0x000fe20003800000 */
[----:B------:R-:W-:Y:S02]  /*16a0*/  ISETP.GE.OR P2, PT, R11, R22, P0 ;  /* 0x000000160b00720c */ /* 0x000fe40000746670 */
[C---:B------:R-:W-:Y:S01]  /*16b0*/  IADD3 R11, R0.reuse, 0x40, RZ ;  /* 0x00000040000b7810 */ /* 0x040fe20007ffe0ff */
[----:B------:R-:W-:Y:S01]  /*16c0*/  VIADD R0, R0, 0x48 ;  /* 0x0000004800007836 */ /* 0x000fe20000000000 */
[----:B------:R-:W-:Y:S09]  /*16d0*/  @P1 BRA `(.L_x_1017) ;  /* 0x0000000000341947 */ /* 0x000ff20003800000 */
        /* <DEDUP_REMOVED lines=13> */
.L_x_1017:
[----:B------:R-:W-:Y:S05]  /*17b0*/  BSYNC B0 ;  /* 0x0000000000007941 */ /* 0x000fea0003800000 */
.L_x_1016:
[----:B----4-:R4:W0:Y:S01]  /*17c0*/  LDS.128 R16, [R10+0x14300] ;  /* 0x014300000a107984 */ /* 0x0108220000000c00 */
[----:B------:R-:W-:Y:S01]  /*17d0*/  BSSY B0, `(.L_x_1018) ;  /* 0x0000011000007945 */ /* 0x000fe20003800000 */
[-C--:B------:R-:W-:Y:S02]  /*17e0*/  ISETP.GE.OR P1, PT, R11, R22.reuse, P0 ;  /* 0x000000160b00720c */ /* 0x080fe40000726670 */
[----:B------:R-:W-:Y:S01]  /*17f0*/  ISETP.GE.OR P0, PT, R0, R22, P0 ;  /* 0x000000160000720c */ /* 0x000fe20000706670 */
[----:B------:R-:W-:-:S12]  /*1800*/  @P6 BRA `(.L_x_1019) ;  /* 0x0000000000346947 */ /* 0x000fd80003800000 */
[----:B------:R-:W-:Y:S01]  /*1810*/  IADD3 R11, P6, R4, 0x18, RZ ;  /* 0x00000018040b7810 */ /* 0x000fe20007fde0ff */
[----:B------:R-:W-:Y:S01]  /*1820*/  ULDC.64 UR4, c[0x0][0x250] ;  /* 0x0000940000047ab9 */ /* 0x000fe20000000a00 */
[----:B------:R-:W-:Y:S01]  /*1830*/  MOV R9, R3 ;  /* 0x0000000300097202 */ /* 0x000fe20000000f00 */
[----:B------:R-:W-:Y:S01]  /*1840*/  IMAD.MOV.U32 R8, RZ, RZ, R6 ;  /* 0x000000ffff087224 */ /* 0x000fe200078e0006 */
[----:B------:R-:W-:-:S03]  /*1850*/  IADD3.X R0, RZ, R5, RZ, P6, !PT ;  /* 0x00000005ff007210 */ /* 0x000fc600037fe4ff */
        /* <DEDUP_REMOVED lines=8> */
.L_x_1019:
[----:B------:R-:W-:Y:S05]  /*18e0*/  BSYNC B0 ;  /* 0x0000000000007941 */ /* 0x000fea0003800000 */
.L_x_1018:
[----:B0-----:R0:W0:Y:S01]  /*18f0*/  LDS.128 R16, [R10+0x14400] ;  /* 0x014400000a107984 */ /* 0x0010220000000c00 */
[----:B------:R-:W-:Y:S04]  /*1900*/  BSSY B0, `(.L_x_1020) ;  /* 0x000000f000007945 */ /* 0x000fe80003800000 */
[----:B------:R-:W-:Y:S05]  /*1910*/  @P5 BRA `(.L_x_1021) ;  /* 0x0000000000345947 */ /* 0x000fea0003800000 */
        /* <DEDUP_REMOVED lines=13> */
.L_x_1021:
[----:B------:R-:W-:Y:S05]  /*19f0*/  BSYNC B0 ;  /* 0x0000000000007941 */ /* 0x000fea0003800000 */
.L_x_1020:
        /* <DEDUP_REMOVED lines=16> */
.L_x_1023:
[----:B------:R-:W-:Y:S05]  /*1b00*/  BSYNC B0 ;  /* 0x0000000000007941 */ /* 0x000fea0003800000 */
.L_x_1022:
        /* <DEDUP_REMOVED lines=16> */
.L_x_1025:
[----:B------:R-:W-:Y:S05]  /*1c10*/  BSYNC B0 ;  /* 0x0000000000007941 */ /* 0x000fea0003800000 */
.L_x_1024:
        /* <DEDUP_REMOVED lines=16> */
.L_x_1027:
[----:B------:R-:W-:Y:S05]  /*1d20*/  BSYNC B0 ;  /* 0x0000000000007941 */ /* 0x000fea0003800000 */
.L_x_1026:
[----:B0-234-:R-:W0:Y:S01]  /*1d30*/  LDS.128 R8, [R10+0x14800] ;  /* 0x014800000a087984 */ /* 0x01de220000000c00 */
        /* <DEDUP_REMOVED lines=15> */
.L_x_1029:
[----:B------:R-:W-:Y:S05]  /*1e30*/  BSYNC B0 ;  /* 0x0000000000007941 */ /* 0x000fea0003800000 */
.L_x_1028:
[----:B------:R-:W-:Y:S05]  /*1e40*/  @P0 EXIT ;  /* 0x000000000000094d */ /* 0x000fea0003800000 */
[----:B------:R-:W-:Y:S01]  /*1e50*/  IADD3 R7, P0, R4, 0x48, RZ ;  /* 0x0000004804077810 */ /* 0x000fe20007f1e0ff */
[----:B------:R-:W-:Y:S01]  /*1e60*/  ULDC.64 UR4, c[0x0][0x250] ;  /* 0x0000940000047ab9 */ /* 0x000fe20000000a00 */
[----:B------:R-:W-:Y:S02]  /*1e70*/  IMAD.MOV.U32 R2, RZ, RZ, R6 ;  /* 0x000000ffff027224 */ /* 0x000fe400078e0006 */
[----:B------:R-:W-:Y:S02]  /*1e80*/  IADD3.X R4, RZ, R5, RZ, P0, !PT ;  /* 0x00000005ff047210 */ /* 0x000fe400007fe4ff */
[----:B------:R-:W-:-:S04]  /*1e90*/  IMAD.WIDE.U32 R2, R7, UR4, R2 ;  /* 0x0000000407027c25 */ /* 0x000fc8000f8e0002 */
[----:B------:R-:W-:-:S04]  /*1ea0*/  IMAD R4, R4, UR4, RZ ;  /* 0x0000000404047c24 */ /* 0x000fc8000f8e02ff */
[----:B------:R-:W-:Y:S01]  /*1eb0*/  IMAD R7, R7, UR5, R4 ;  /* 0x0000000507077c24 */ /* 0x000fe2000f8e0204 */
[----:B------:R-:W-:Y:S02]  /*1ec0*/  ULDC.64 UR4, c[0x0][0x238] ;  /* 0x00008e0000047ab9 */ /* 0x000fe40000000a00 */
[----:B------:R-:W-:Y:S02]  /*1ed0*/  LEA R4, P0, R2, UR4, 0x1 ;  /* 0x0000000402047c11 */ /* 0x000fe4000f8008ff */
[----:B------:R-:W-:-:S04]  /*1ee0*/  IADD3 R3, R3, R7, RZ ;  /* 0x0000000703037210 */ /* 0x000fc80007ffe0ff */
[----:B------:R-:W-:-:S05]  /*1ef0*/  LEA.HI.X R5, R2, UR5, R3, 0x1, P0 ;  /* 0x0000000502057c11 */ /* 0x000fca00080f0c03 */
[----:B-1----:R-:W-:Y:S01]  /*1f00*/  STG.E.128 desc[UR8][R4.64], R12 ;  /* 0x0000000c04007986 */ /* 0x002fe2000c101d08 */
[----:B------:R-:W-:Y:S05]  /*1f10*/  EXIT ;  /* 0x000000000000794d */ /* 0x000fea0003800000 */
.L_x_1030:
        /* <DEDUP_REMOVED lines=14> */
.L_x_1157:


//--------------------- .text._ZN7cutlass13device_kernelIN5flash32FlashAttnBwdPostprocessConvertdQIN4cute5tupleIJNS3_1CILi64EEENS5_ILi256EEEEEENS_6half_tEfNS_4arch4Sm90ELi256ENS3_8TiledMMAINS3_8MMA_AtomIJNS3_4SM904GMMA25MMA_64x64x16_F32F16F16_SSILNSF_5MajorE1ELSH_0ELNSF_7ScaleInE1ELSI_1EEEEEENS3_6LayoutINS4_IJNS5_ILi2EEENS5_ILi1EEESN_EEENS4_IJSN_NS5_ILi0EEESP_EEEEENS4_IJNS3_10UnderscoreESS_SS_EEEEELb1EEEEEvNT_6ParamsE --------------------------
	.section	.text._ZN7cutlass13device_kernelIN5flash32FlashAttnBwdPostprocessConvertdQIN4cute5tupleIJNS3_1CILi64EEENS5_ILi256EEEEEENS_6half_tEfNS_4arch4Sm90ELi256ENS3_8TiledMMAINS3_8MMA_AtomIJNS3_4SM904GMMA25MMA_64x64x16_F32F16F16_SSILNSF_5MajorE1ELSH_0ELNSF_7ScaleInE1ELSI_1EEEEEENS3_6LayoutINS4_IJNS5_ILi2EEENS5_ILi1EEESN_EEENS4_IJSN_NS5_ILi0EEESP_EEEEENS4_IJNS3_10UnderscoreESS_SS_EEEEELb1EEEEEvNT_6ParamsE,"ax",@progbits
	.align	128
.text._ZN7cutlass13device_kernelIN5flash32FlashAttnBwdPostprocessConvertdQIN4cute5tupleIJNS3_1CILi64EEENS5_ILi256EEEEEENS_6half_tEfNS_4arch4Sm90ELi256ENS3_8TiledMMAINS3_8MMA_AtomIJNS3_4SM904GMMA25MMA_64x64x16_F32F16F16_SSILNSF_5MajorE1ELSH_0ELNSF_7ScaleInE1ELSI_1EEEEEENS3_6LayoutINS4_IJNS5_ILi2EEENS5_ILi1EEESN_EEENS4_IJSN_NS5_ILi0EEESP_EEEEENS4_IJNS3_10UnderscoreESS_SS_EEEEELb1EEEEEvNT_6ParamsE:
        .type           _ZN7cutlass13device_kernelIN5flash32FlashAttnBwdPostprocessConvertdQIN4cute5tupleIJNS3_1CILi64EEENS5_ILi256EEEEEENS_6half_tEfNS_4arch4Sm90ELi256ENS3_8TiledMMAINS3_8MMA_AtomIJNS3_4SM904GMMA25MMA_64x64x16_F32F16F16_SSILNSF_5MajorE1ELSH_0ELNSF_7ScaleInE1ELSI_1EEEEEENS3_6LayoutINS4_IJNS5_ILi2EEENS5_ILi1EEESN_EEENS4_IJSN_NS5_ILi0EEESP_EEEEENS4_IJNS3_10UnderscoreESS_SS_EEEEELb1EEEEEvNT_6ParamsE,@function
        .size           _ZN7cutlass13device_kernelIN5flash32FlashAttnBwdPostprocessConvertdQIN4cute5tupleIJNS3_1CILi64EEENS5_ILi256EEEEEENS_6half_tEfNS_4arch4Sm90ELi256ENS3_8TiledMMAINS3_8MMA_AtomIJNS3_4SM904GMMA25MMA_64x64x16_F32F16F16_SSILNSF_5MajorE1ELSH_0ELNSF_7ScaleInE1ELSI_1EEEEEENS3_6LayoutINS4_IJNS5_ILi2EEENS5_ILi1EEESN_EEENS4_IJSN_NS5_ILi0EEESP_EEEEENS4_IJNS3_10UnderscoreESS_SS_EEEEELb1EEEEEvNT_6ParamsE,(.L_x_1158 - _ZN7cutlass13device_kernelIN5flash32FlashAttnBwdPostprocessConvertdQIN4cute5tupleIJNS3_1CILi64EEENS5_ILi256EEEEEENS_6half_tEfNS_4arch4Sm90ELi256ENS3_8TiledMMAINS3_8MMA_AtomIJNS3_4SM904GMMA25MMA_64x64x16_F32F16F16_SSILNSF_5MajorE1ELSH_0ELNSF_7ScaleInE1ELSI_1EEEEEENS3_6LayoutINS4_IJNS5_ILi2EEENS5_ILi1EEESN_EEENS4_IJSN_NS5_ILi0EEESP_EEEEENS4_IJNS3_10UnderscoreESS_SS_EEEEELb1EEEEEvNT_6ParamsE)
        .other          _ZN7cutlass13device_kernelIN5flash32FlashAttnBwdPostprocessConvertdQIN4cute5tupleIJNS3_1CILi64EEENS5_ILi256EEEEEENS_6half_tEfNS_4arch4Sm90ELi256ENS3_8TiledMMAINS3_8MMA_AtomIJNS3_4SM904GMMA25MMA_64x64x16_F32F16F16_SSILNSF_5MajorE1ELSH_0ELNSF_7ScaleInE1ELSI_1EEEEEENS3_6LayoutINS4_IJNS5_ILi2EEENS5_ILi1EEESN_EEENS4_IJSN_NS5_ILi0EEESP_EEEEENS4_IJNS3_10UnderscoreESS_SS_EEEEELb1EEEEEvNT_6ParamsE,@"STO_CUDA_ENTRY STV_DEFAULT"
_ZN7cutlass13device_kernelIN5flash32FlashAttnBwdPostprocessConvertdQIN4cute5tupleIJNS3_1CILi64EEENS5_ILi256EEEEEENS_6half_tEfNS_4arch4Sm90ELi256ENS3_8TiledMMAINS3_8MMA_AtomIJNS3_4SM904GMMA25MMA_64x64x16_F32F16F16_SSILNSF_5MajorE1ELSH_0ELNSF_7ScaleInE1ELSI_1EEEEEENS3_6LayoutINS4_IJNS5_ILi2EEENS5_ILi1EEESN_EEENS4_IJSN_NS5_ILi0EEESP_EEEEENS4_IJNS3_10UnderscoreESS_SS_EEEEELb1EEEEEvNT_6ParamsE:
[----:B------:R-:W-:Y:S08]  /*0000*/  LDC R1, c[0x0][0x28] ;  /* 0x00000a00ff017b82 */ /* 0x000ff00000000800 */
[----:B------:R-:W0:Y:S01]  /*0010*/  LDC.64 R4, c[0x0][0x278] ;  /* 0x00009e00ff047b82 */ /* 0x000e220000000a00 */
[----:B------:R-:W1:Y:S01]  /*0020*/  S2R R15, SR_CTAID.Z ;  /* 0x00000000000f7919 */ /* 0x000e620000002700 */
[----:B------:R-:W-:-:S06]  /*0030*/  ULDC.64 UR8, c[0x0][0x208] ;  /* 0x0000820000087ab9 */ /* 0x000fcc0000000a00 */
[----:B------:R-:W2:Y:S08]  /*0040*/  LDC.64 R8, c[0x0][0x270] ;  /* 0x00009c00ff087b82 */ /* 0x000eb00000000a00 */
[----:B------:R-:W1:Y:S01]  /*0050*/  LDC.64 R2, c[0x0][0x270] ;  /* 0x00009c00ff027b82 */ /* 0x000e620000000a00 */
[----:B0-----:R-:W-:-:S04]  /*0060*/  ISETP.NE.U32.AND P2, PT, R4, RZ, PT ;  /* 0x000000ff0400720c */ /* 0x001fc80003f45070 */
[----:B------:R-:W-:Y:S02]  /*0070*/  ISETP.NE.AND.EX P2, PT, R5, RZ, PT, P2 ;  /* 0x000000ff0500720c */ /* 0x000fe40003f45320 */
[----:B--2---:R-:W-:-:S04]  /*0080*/  ISETP.NE.U32.AND P1, PT, R8, RZ, PT ;  /* 0x000000ff0800720c */ /* 0x004fc80003f25070 */
[----:B------:R-:W-:Y:S01]  /*0090*/  ISETP.NE.AND.EX P1, PT, R9, RZ, PT, P1 ;  /* 0x000000ff0900720c */ /* 0x000fe20003f25310 */
[----:B------:R-:W-:Y:S01]  /*00a0*/  ULDC UR4, c[0x0][0x240] ;  /* 0x0000900000047ab9 */ /* 0x000fe20000000800 */
[----:B-1----:R-:W-:-:S05]  /*00b0*/  IMAD.WIDE R2, R15, 0x4, R2 ;  /* 0x000000040f027825 */ /* 0x002fca00078e0202 */
[----:B------:R-:W0:Y:S01]  /*00c0*/  @P2 LDC.64 R6, c[0x0][0x278] ;  /* 0x00009e00ff062b82 */ /* 0x000e220000000a00 */
[----:B------:R-:W-:-:S05]  /*00d0*/  IMAD.U32 R0, RZ, RZ, UR4 ;  /* 0x00000004ff007e24 */ /* 0x000fca000f8e00ff */
[----:B------:R1:W5:Y:S01]  /*00e0*/  @P1 LDG.E R13, desc[UR8][R2.64] ;  /* 0x00000008020d1981 */ /* 0x000362000c1e1900 */
[----:B0-----:R-:W-:-:S05]  /*00f0*/  @P2 IMAD.WIDE R6, R15, 0x4, R6 ;  /* 0x000000040f062825 */ /* 0x001fca00078e0206 */
[----:B------:R1:W5:Y:S01]  /*0100*/  @P2 LDG.E R0, desc[UR8][R6.64] ;  /* 0x0000000806002981 */ /* 0x000362000c1e1900 */
[----:B------:R-:W-:Y:S01]  /*0110*/  ISETP.NE.U32.AND P0, PT, R8, RZ, PT ;  /* 0x000000ff0800720c */ /* 0x000fe20003f05070 */
[----:B------:R-:W0:Y:S03]  /*0120*/  S2R R4, SR_CTAID.X ;  /* 0x0000000000047919 */ /* 0x000e260000002500 */
[----:B------:R-:W-:Y:S01]  /*0130*/  ISETP.NE.AND.EX P0, PT, R9, RZ, PT, P0 ;  /* 0x000000ff0900720c */ /* 0x000fe20003f05300 */
[----:B0-----:R-:W-:Y:S01]  /*0140*/  IMAD.SHL.U32 R9, R4, 0x40, RZ ;  /* 0x0000004004097824 */ /* 0x001fe200078e00ff */
[----:B-1----:R-:W-:Y:S11]  /*0150*/  @P2 BRA `(.L_x_1031) ;  /* 0x0000000000102947 */ /* 0x002ff60003800000 */
[----:B------:R-:W-:Y:S05]  /*0160*/  @!P1 BRA `(.L_x_1031) ;  /* 0x00000000000c9947 */ /* 0x000fea0003800000 */
[----:B------:R-:W2:Y:S04]  /*0170*/  LDG.E R5, desc[UR8][R2.64] ;  /* 0x0000000802057981 */ /* 0x000ea8000c1e1900 */
[----:B-----5:R-:W2:Y:S02]  /*0180*/  LDG.E R0, desc[UR8][R2.64+0x4] ;  /* 0x0000040802007981 */ /* 0x020ea4000c1e1900 */
[----:B--2---:R-:W-:-:S07]  /*0190*/  IADD3 R0, -R5, R0, RZ ;  /* 0x0000000005007210 */ /* 0x004fce0007ffe1ff */
.L_x_1031:
[----:B-----5:R-:W-:-:S13]  /*01a0*/  ISETP.LE.AND P2, PT, R0, R9, PT ;  /* 0x000000090000720c */ /* 0x020fda0003f43270 */
[----:B------:R-:W-:Y:S05]  /*01b0*/  @P0 EXIT P2 ;  /* 0x000000000000094d */ /* 0x000fea0001000000 */
[----:B------:R-:W0:Y:S01]  /*01c0*/  S2R R8, SR_CTAID.Y ;  /* 0x0000000000087919 */ /* 0x000e220000002600 */
[C---:B------:R-:W-:Y:S01]  /*01d0*/  @P1 IMAD R2, R15.reuse, 0x40, R13 ;  /* 0x000000400f021824 */ /* 0x040fe200078e020d */
[----:B------:R-:W1:Y:S01]  /*01e0*/  LDC.64 R18, c[0x0][0x228] ;  /* 0x00008a00ff127b82 */ /* 0x000e620000000a00 */
[----:B------:R-:W-:Y:S01]  /*01f0*/  SHF.L.U32 R7, R4, 0xe, RZ ;  /* 0x0000000e04077819 */ /* 0x000fe200000006ff */
[----:B------:R-:W2:Y:S01]  /*0200*/  S2R R16, SR_TID.X ;  /* 0x0000000000107919 */ /* 0x000ea20000002100 */
[----:B------:R-:W-:Y:S01]  /*0210*/  SEL R6, R15, RZ, !P0 ;  /* 0x000000ff0f067207 */ /* 0x000fe20004000000 */
[----:B------:R-:W-:Y:S01]  /*0220*/  BSSY B0, `(.L_x_1032) ;  /* 0x0000031000007945 */ /* 0x000fe20003800000 */
[----:B------:R-:W-:Y:S01]  /*0230*/  @P1 SHF.R.S32.HI R3, RZ, 0x1f, R2 ;  /* 0x0000001fff031819 */ /* 0x000fe20000011402 */
[----:B------:R-:W3:Y:S02]  /*0240*/  S2R R17, SR_CgaCtaId ;  /* 0x0000000000117919 */ /* 0x000ee40000008800 */
[----:B------:R-:W4:Y:S01]  /*0250*/  LDC.64 R20, c[0x0][0x230] ;  /* 0x00008c00ff147b82 */ /* 0x000f220000000a00 */
[----:B------:R-:W-:-:S05]  /*0260*/  @P1 LEA.HI R3, R3, R2, RZ, 0x6 ;  /* 0x0000000203031211 */ /* 0x000fca00078f30ff */
[----:B------:R-:W-:Y:S02]  /*0270*/  @P1 IMAD.SHL.U32 R3, R3, 0x100, RZ ;  /* 0x0000010003031824 */ /* 0x000fe400078e00ff */
[----:B------:R-:W5:Y:S03]  /*0280*/  LDC.64 R22, c[0x0][0x210] ;  /* 0x00008400ff167b82 */ /* 0x000f660000000a00 */
[----:B------:R-:W-:Y:S02]  /*0290*/  @P1 LOP3.LUT R5, R3, 0xffffc000, RZ, 0xc0, !PT ;  /* 0xffffc00003051812 */ /* 0x000fe400078ec0ff */
[----:B------:R-:W-:Y:S02]  /*02a0*/  CS2R R2, SRZ ;  /* 0x0000000000027805 */ /* 0x000fe4000001ff00 */
[--C-:B------:R-:W-:Y:S01]  /*02b0*/  @P1 SHF.R.S32.HI R3, RZ, 0x1f, R5.reuse ;  /* 0x0000001fff031819 */ /* 0x100fe20000011405 */
[----:B------:R-:W-:-:S05]  /*02c0*/  @P1 IMAD.MOV.U32 R2, RZ, RZ, R5 ;  /* 0x000000ffff021224 */ /* 0x000fca00078e0005 */
        /* <DEDUP_REMOVED lines=9> */
[-C--:B----4-:R-:W-:Y:S02]  /*0360*/  IMAD R2, R3, R20.reuse, RZ ;  /* 0x0000001403027224 */ /* 0x090fe400078e02ff */
[----:B------:R-:W-:Y:S02]  /*0370*/  IMAD.IADD R11, R11, 0x1, R7 ;  /* 0x000000010b0b7824 */ /* 0x000fe400078e0207 */
[C---:B------:R-:W-:Y:S02]  /*0380*/  IMAD R7, R6.reuse, R21, R2 ;  /* 0x0000001506077224 */ /* 0x040fe400078e0202 */
[----:B------:R-:W-:-:S05]  /*0390*/  IMAD.WIDE.U32 R10, R6, R20, R10 ;  /* 0x00000014060a7225 */ /* 0x000fca00078e000a */
[----:B------:R-:W-:Y:S02]  /*03a0*/  IADD3 R2, R11, R7, RZ ;  /* 0x000000070b027210 */ /* 0x000fe40007ffe0ff */
        /* <DEDUP_REMOVED lines=19> */
.L_x_1034:
[----:B------:R-:W-:Y:S01]  /*04e0*/  @P0 ELECT P2, URZ, PT ;  /* 0x00000000003f082f */ /* 0x000fe20003840000 */
[----:B------:R1:W-:-:S12]  /*04f0*/  UBLKCP.S.G [UR6], [UR4], UR10 ;  /* 0x00000006040073ba */ /* 0x0003d8000800020a */
[----:B------:R-:W-:Y:S02]  /*0500*/  @P2 PLOP3.LUT P0, PT, P2, PT, PT, 0x8, 0x0 ;  /* 0x000000000000281c */ /* 0x000fe4000170e170 */
[----:B------:R-:W-:-:S11]  /*0510*/  PLOP3.LUT P2, PT, PT, PT, PT, 0x8, 0x0 ;  /* 0x000000000000781c */ /* 0x000fd60003f4e170 */
[----:B-1----:R-:W-:Y:S05]  /*0520*/  @P0 BRA.U.ANY `(.L_x_1034) ;  /* 0xfffffffd00ec0947 */ /* 0x002fea000393ffff */
.L_x_1033:
[----:B------:R-:W-:Y:S05]  /*0530*/  BSYNC B0 ;  /* 0x0000000000007941 */ /* 0x000fea0003800000 */
.L_x_1032:
[----:B------:R-:W-:Y:S01]  /*0540*/  BAR.SYNC.DEFER_BLOCKING 0x0 ;  /* 0x0000000000007b1d */ /* 0x000fe20000010000 */
[----:B------:R-:W-:Y:S02]  /*0550*/  MOV R2, 0x400 ;  /* 0x0000040000027802 */ /* 0x000fe40000000f00 */
[----:B------:R-:W-:Y:S02]  /*0560*/  CS2R R84, SRZ ;  /* 0x0000000000547805 */ /* 0x000fe4000001ff00 */
[----:B0-----:R-:W-:Y:S01]  /*0570*/  SHF.L.U32 R7, RZ, 0x1f, RZ ;  /* 0x0000001fff077819 */ /* 0x001fe200000006ff */
[--C-:B------:R-:W-:Y:S01]  /*0580*/  @P1 IMAD.MOV.U32 R84, RZ, RZ, R13.reuse ;  /* 0x000000ffff541224 */ /* 0x100fe200078e000d */
[----:B------:R-:W-:Y:S02]  /*0590*/  LEA R2, R17, R2, 0x18 ;  /* 0x0000000211027211 */ /* 0x000fe400078ec0ff */
[----:B------:R-:W-:-:S07]  /*05a0*/  @P1 SHF.R.S32.HI R85, RZ, 0x1f, R13 ;  /* 0x0000001fff551819 */ /* 0x000fce000001140d */
.L_x_1035:
[----:B0-----:R0:W1:Y:S02]  /*05b0*/  SYNCS.PHASECHK.TRANS64.TRYWAIT P0, [R2+URZ+0x18000], R7 ;  /* 0x01800007020075a7 */ /* 0x001064000800017f */
[----:B-1----:R-:W-:Y:S05]  /*05c0*/  @!P0 NANOSLEEP.SYNCS 0x989680 ;  /* 0x009896800000895d */ /* 0x002fea0003900000 */
[----:B------:R-:W1:Y:S02]  /*05d0*/  @!P0 SYNCS.PHASECHK.TRANS64 P0, [R2+URZ+0x18000], R7 ;  /* 0x01800007020085a7 */ /* 0x000e64000800007f */
[----:B-1----:R-:W-:Y:S05]  /*05e0*/  @!P0 BRA `(.L_x_1035) ;  /* 0xfffffffc00f08947 */ /* 0x002fea000383ffff */
[----:B0-----:R-:W-:Y:S01]  /*05f0*/  SHF.R.S32.HI R7, RZ, 0x1f, R16 ;  /* 0x0000001fff077819 */ /* 0x001fe20000011410 */
[----:B------:R-:W-:Y:S01]  /*0600*/  ULDC UR4, c[0x0][0x268] ;  /* 0x00009a0000047ab9 */ /* 0x000fe20000000800 */
[----:B------:R-:W-:Y:S01]  /*0610*/  VIADDMNMX R0, R0, -R9, 0x40, PT ;  /* 0x0000004000007446 */ /* 0x000fe20003800909 */
[----:B------:R-:W-:Y:S01]  /*0620*/  ULDC.64 UR6, c[0x0][0x258] ;  /* 0x0000960000067ab9 */ /* 0x000fe20000000a00 */
[-C--:B------:R-:W-:Y:S01]  /*0630*/  LEA.HI R10, R7, R16.reuse, RZ, 0x7 ;  /* 0x00000010070a7211 */ /* 0x080fe200078f38ff */
[----:B------:R-:W-:Y:S01]  /*0640*/  IMAD R5, R5, UR6, RZ ;  /* 0x0000000605057c24 */ /* 0x000fe2000f8e02ff */
[----:B------:R-:W-:Y:S01]  /*0650*/  LEA.HI R12, R7, R16, RZ, 0x4 ;  /* 0x00000010070c7211 */ /* 0x000fe200078f20ff */
[----:B------:R-:W-:Y:S01]  /*0660*/  BSSY B0, `(.L_x_1036) ;  /* 0x00000c8000007945 */ /* 0x000fe20003800000 */
[----:B------:R-:W-:Y:S02]  /*0670*/  LOP3.LUT R11, R10, 0xfffff80, RZ, 0xc0, !PT ;  /* 0x0fffff800a0b7812 */ /* 0x000fe400078ec0ff */
[----:B------:R-:W-:-:S02]  /*0680*/  SHF.R.S32.HI R10, RZ, 0x7, R10 ;  /* 0x00000007ff0a7819 */ /* 0x000fc4000001140a */
[-C--:B------:R-:W-:Y:S02]  /*0690*/  IADD3 R11, -R11, R16.reuse, RZ ;  /* 0x000000100b0b7210 */ /* 0x080fe40007ffe1ff */
[----:B------:R-:W-:Y:S02]  /*06a0*/  SHF.R.S32.HI R17, RZ, 0x4, R12 ;  /* 0x00000004ff117819 */ /* 0x000fe4000001140c */
[----:B------:R-:W-:Y:S01]  /*06b0*/  LEA.HI R20, R7, R16, RZ, 0x3 ;  /* 0x0000001007147211 */ /* 0x000fe200078f18ff */
[----:B------:R-:W-:Y:S01]  /*06c0*/  IMAD R11, R10, 0x800, R11 ;  /* 0x000008000a0b7824 */ /* 0x000fe200078e020b */
[----:B------:R-:W-:-:S03]  /*06d0*/  LEA.HI R18, R12, R17, RZ, 0x1 ;  /* 0x000000110c127211 */ /* 0x000fc600078f08ff */
[----:B------:R-:W-:Y:S01]  /*06e0*/  IMAD.SHL.U32 R81, R11, 0x4, RZ ;  /* 0x000000040b517824 */ /* 0x000fe200078e00ff */
[----:B------:R-:W-:Y:S02]  /*06f0*/  LEA.HI R11, R7, R16, RZ, 0x5 ;  /* 0x00000010070b7211 */ /* 0x000fe400078f28ff */
[----:B------:R-:W-:Y:S02]  /*0700*/  LOP3.LUT R18, R18, 0x3ffffe, RZ, 0xc0, !PT ;  /* 0x003ffffe12127812 */ /* 0x000fe400078ec0ff */
[----:B------:R-:W-:Y:S02]  /*0710*/  LOP3.LUT R13, R11, 0xffffffe0, RZ, 0xc0, !PT ;  /* 0xffffffe00b0d7812 */ /* 0x000fe400078ec0ff */
[----:B------:R-:W-:Y:S01]  /*0720*/  LEA R81, R81, R2, 0x2 ;  /* 0x0000000251517211 */ /* 0x000fe200078e10ff */
[----:B------:R-:W-:Y:S01]  /*0730*/  IMAD.IADD R25, R17, 0x1, -R18 ;  /* 0x0000000111197824 */ /* 0x000fe200078e0a12 */
[----:B------:R-:W-:Y:S01]  /*0740*/  SHF.R.S32.HI R7, RZ, 0x5, R11 ;  /* 0x00000005ff077819 */ /* 0x000fe2000001140b */
[----:B------:R-:W-:-:S02]  /*0750*/  IMAD.IADD R22, R16, 0x1, -R13 ;  /* 0x0000000110167824 */ /* 0x000fc400078e0a0d */
[----:B------:R-:W-:Y:S01]  /*0760*/  IMAD.SHL.U32 R16, R16, 0x40, RZ ;  /* 0x0000004010107824 */ /* 0x000fe200078e00ff */
[----:B------:R-:W0:Y:S01]  /*0770*/  LDS.128 R40, [R81] ;  /* 0x0000000051287984 */ /* 0x000e220000000c00 */
[C---:B------:R-:W-:Y:S01]  /*0780*/  IMAD.SHL.U32 R19, R7.reuse, 0x40, RZ ;  /* 0x0000004007137824 */ /* 0x040fe200078e00ff */
[----:B------:R-:W-:Y:S01]  /*0790*/  SHF.R.S32.HI R23, RZ, 0x1f, R22 ;  /* 0x0000001fff177819 */ /* 0x000fe20000011416 */
[----:B------:R-:W-:Y:S01]  /*07a0*/  IMAD R32, R10, 0x8, R25 ;  /* 0x000000080a207824 */ /* 0x000fe200078e0219 */
[----:B------:R-:W-:Y:S01]  /*07b0*/  LOP3.LUT R11, R16, 0x1c0, RZ, 0xc0, !PT ;  /* 0x000001c0100b7812 */ /* 0x000fe200078ec0ff */
[----:B------:R-:W1:Y:S01]  /*07c0*/  LDS.128 R44, [R81+0x800] ;  /* 0x00080000512c7984 */ /* 0x000e620000000c00 */
[----:B------:R-:W-:Y:S02]  /*07d0*/  SHF.L.U32 R16, R7, 0x4, RZ ;  /* 0x0000000407107819 */ /* 0x000fe400000006ff */
[----:B------:R-:W-:Y:S01]  /*07e0*/  LOP3.LUT R27, R19, 0x1c0, RZ, 0xc0, !PT ;  /* 0x000001c0131b7812 */ /* 0x000fe200078ec0ff */
[----:B------:R-:W2:Y:S01]  /*07f0*/  LDS.128 R52, [R81+0x1800] ;  /* 0x0018000051347984 */ /* 0x000ea20000000c00 */
[----:B------:R-:W-:-:S02]  /*0800*/  LOP3.LUT R21, R11, 0x30, R16, 0xf8, !PT ;  /* 0x000000300b157812 */ /* 0x000fc400078ef810 */
[----:B------:R-:W-:Y:S01]  /*0810*/  SHF.L.U32 R82, R22, 0x3, RZ ;  /* 0x0000000316527819 */ /* 0x000fe200000006ff */
[----:B------:R-:W3:Y:S01]  /*0820*/  LDS.128 R12, [R81+0x1000] ;  /* 0x00100000510c7984 */ /* 0x000ee20000000c00 */
[----:B------:R-:W-:Y:S02]  /*0830*/  LEA.HI R29, R23, R22, RZ, 0x3 ;  /* 0x00000016171d7211 */ /* 0x000fe400078f18ff */
[----:B------:R-:W-:Y:S01]  /*0840*/  LOP3.LUT R28, R27, 0x38, R82, 0xf8, !PT ;  /* 0x000000381b1c7812 */ /* 0x000fe200078ef852 */
[----:B------:R-:W4:Y:S01]  /*0850*/  LDS.128 R16, [R81+0x2000] ;  /* 0x0020000051107984 */ /* 0x000f220000000c00 */
[----:B------:R-:W-:Y:S01]  /*0860*/  SHF.R.U32.HI R31, RZ, 0x3, R27 ;  /* 0x00000003ff1f7819 */ /* 0x000fe2000001161b */
[----:B------:R-:W-:Y:S01]  /*0870*/  IMAD.SHL.U32 R10, R29, 0x200, RZ ;  /* 0x000002001d0a7824 */ /* 0x000fe200078e00ff */
[----:B------:R-:W-:Y:S01]  /*0880*/  LOP3.LUT R24, R21, 0x8, R20, 0xf8, !PT ;  /* 0x0000000815187812 */ /* 0x000fe200078ef814 */
[----:B------:R-:W-:Y:S01]  /*0890*/  LDS.128 R36, [R81+0x4800] ;  /* 0x0048000051247984 */ /* 0x000fe20000000c00 */
[----:B------:R-:W-:-:S02]  /*08a0*/  SHF.R.U32.HI R11, RZ, 0x3, R11 ;  /* 0x00000003ff0b7819 */ /* 0x000fc4000001160b */
[----:B------:R-:W-:Y:S01]  /*08b0*/  LOP3.LUT R33, R28, R31, RZ, 0x3c, !PT ;  /* 0x0000001f1c217212 */ /* 0x000fe200078e3cff */
[----:B------:R-:W5:Y:S01]  /*08c0*/  LDS.128 R20, [R81+0x2800] ;  /* 0x0028000051147984 */ /* 0x000f620000000c00 */
[----:B------:R-:W-:Y:S02]  /*08d0*/  LOP3.LUT R11, R24, R11, RZ, 0x3c, !PT ;  /* 0x0000000b180b7212 */ /* 0x000fe400078e3cff */
[----:B------:R-:W-:Y:S01]  /*08e0*/  LOP3.LUT R9, R33, 0x7ffff000, R10, 0xf8, !PT ;  /* 0x7ffff00021097812 */ /* 0x000fe200078ef80a */
[----:B------:R-:W5:Y:S01]  /*08f0*/  LDS.128 R24, [R81+0x3000] ;  /* 0x0030000051187984 */ /* 0x000f620000000c00 */
[----:B------:R-:W-:-:S03]  /*0900*/  LEA R11, R32, R11, 0x9 ;  /* 0x0000000b200b7211 */ /* 0x000fc600078e48ff */
[----:B------:R-:W5:Y:S02]  /*0910*/  LDS.128 R28, [R81+0x3800] ;  /* 0x00380000511c7984 */ /* 0x000f640000000c00 */
[--C-:B------:R-:W-:Y:S02]  /*0920*/  IMAD R11, R11, 0x2, R2.reuse ;  /* 0x000000020b0b7824 */ /* 0x100fe400078e0202 */
[----:B------:R-:W5:Y:S01]  /*0930*/  LDS.128 R32, [R81+0x4000] ;  /* 0x0040000051207984 */ /* 0x000f620000000c00 */
[----:B0-----:R-:W-:Y:S01]  /*0940*/  FMUL.FTZ R10, R40, UR4 ;  /* 0x00000004280a7c20 */ /* 0x001fe20008410000 */
[----:B------:R-:W-:Y:S01]  /*0950*/  FMUL.FTZ R57, R41, UR4 ;  /* 0x0000000429397c20 */ /* 0x000fe20008410000 */
[----:B------:R-:W-:Y:S01]  /*0960*/  FMUL.FTZ R56, R42, UR4 ;  /* 0x000000042a387c20 */ /* 0x000fe20008410000 */
[----:B------:R-:W-:Y:S01]  /*0970*/  FMUL.FTZ R59, R43, UR4 ;  /* 0x000000042b3b7c20 */ /* 0x000fe20008410000 */
[----:B------:R-:W0:Y:S01]  /*0980*/  LDS.128 R48, [R81+0x6000] ;  /* 0x0060000051307984 */ /* 0x000e220000000c00 */
[----:B-1----:R-:W-:Y:S01]  /*0990*/  FMUL.FTZ R58, R44, UR4 ;  /* 0x000000042c3a7c20 */ /* 0x002fe20008410000 */
[----:B------:R-:W-:Y:S01]  /*09a0*/  FMUL.FTZ R61, R45, UR4 ;  /* 0x000000042d3d7c20 */ /* 0x000fe20008410000 */
[----:B------:R-:W-:Y:S01]  /*09b0*/  FMUL.FTZ R60, R46, UR4 ;  /* 0x000000042e3c7c20 */ /* 0x000fe20008410000 */
[----:B------:R-:W1:Y:S01]  /*09c0*/  LDS.128 R40, [R81+0x5000] ;  /* 0x0050000051287984 */ /* 0x000e620000000c00 */
[----:B------:R-:W-:Y:S01]  /*09d0*/  FMUL.FTZ R63, R47, UR4 ;  /* 0x000000042f3f7c20 */ /* 0x000fe20008410000 */
[----:B--2---:R-:W-:Y:S01]  /*09e0*/  FMUL.FTZ R66, R52, UR4 ;  /* 0x0000000434427c20 */ /* 0x004fe20008410000 */
[----:B------:R-:W-:Y:S01]  /*09f0*/  FMUL.FTZ R71, R53, UR4 ;  /* 0x0000000435477c20 */ /* 0x000fe20008410000 */
[----:B------:R-:W2:Y:S01]  /*0a00*/  LDS.128 R44, [R81+0x5800] ;  /* 0x00580000512c7984 */ /* 0x000ea20000000c00 */
[----:B------:R-:W-:Y:S01]  /*0a10*/  FMUL.FTZ R68, R54, UR4 ;  /* 0x0000000436447c20 */ /* 0x000fe20008410000 */
[----:B------:R-:W-:Y:S01]  /*0a20*/  FMUL.FTZ R73, R55, UR4 ;  /* 0x0000000437497c20 */ /* 0x000fe20008410000 */
[----:B---3--:R-:W-:Y:S01]  /*0a30*/  FMUL.FTZ R62, R12, UR4 ;  /* 0x000000040c3e7c20 */ /* 0x008fe20008410000 */
[----:B------:R-:W-:Y:S01]  /*0a40*/  FMUL.FTZ R65, R13, UR4 ;  /* 0x000000040d417c20 */ /* 0x000fe20008410000 */
[----:B------:R-:W-:Y:S01]  /*0a50*/  FMUL.FTZ R64, R14, UR4 ;  /* 0x000000040e407c20 */ /* 0x000fe20008410000 */
[----:B------:R-:W-:Y:S01]  /*0a60*/  FMUL.FTZ R67, R15, UR4 ;  /* 0x000000040f437c20 */ /* 0x000fe20008410000 */
[----:B------:R-:W3:Y:S01]  /*0a70*/  LDS.128 R52, [R81+0x7000] ;  /* 0x0070000051347984 */ /* 0x000ee20000000c00 */
[----:B----4-:R-:W-:Y:S01]  /*0a80*/  FMUL.FTZ R69, R16, UR4 ;  /* 0x0000000410457c20 */ /* 0x010fe20008410000 */
[----:B------:R-:W-:Y:S01]  /*0a90*/  FMUL.FTZ R72, R17, UR4 ;  /* 0x0000000411487c20 */ /* 0x000fe20008410000 */
[----:B------:R-:W-:Y:S01]  /*0aa0*/  FMUL.FTZ R70, R18, UR4 ;  /* 0x0000000412467c20 */ /* 0x000fe20008410000 */
[----:B------:R-:W4:Y:S01]  /*0ab0*/  LDS.128 R12, [R81+0x6800] ;  /* 0x00680000510c7984 */ /* 0x000f220000000c00 */
[----:B------:R-:W-:Y:S01]  /*0ac0*/  FMUL.FTZ R75, R19, UR4 ;  /* 0x00000004134b7c20 */ /* 0x000fe20008410000 */
[----:B-----5:R-:W-:Y:S01]  /*0ad0*/  FMUL.FTZ R74, R20, UR4 ;  /* 0x00000004144a7c20 */ /* 0x020fe20008410000 */
[----:B------:R-:W-:Y:S01]  /*0ae0*/  FMUL.FTZ R77, R21, UR4 ;  /* 0x00000004154d7c20 */ /* 0x000fe20008410000 */
[----:B------:R5:W5:Y:S01]  /*0af0*/  LDS.128 R16, [R81+0x7800] ;  /* 0x0078000051107984 */ /* 0x000b620000000c00 */
        /* <DEDUP_REMOVED lines=18> */
[----:B------:R-:W-:Y:S01]  /*0c20*/  F2FP.F16.F32.PACK_AB R23, R73, R68 ;  /* 0x000000444917723e */ /* 0x000fe200000000ff */
[----:B0-----:R-:W-:Y:S01]  /*0c30*/  FMUL.FTZ R49, R49, UR4 ;  /* 0x0000000431317c20 */ /* 0x001fe20008410000 */
[----:B-1----:R-:W-:Y:S01]  /*0c40*/  FMUL.FTZ R39, R42, UR4 ;  /* 0x000000042a277c20 */ /* 0x002fe20008410000 */
        /* <DEDUP_REMOVED lines=13> */
[----:B------:R-:W-:Y:S01]  /*0d20*/  F2FP.F16.F32.PACK_AB R20, R65, R62 ;  /* 0x0000003e4114723e */ /* 0x000fe200000000ff */
[----:B----4-:R-:W-:Y:S01]  /*0d30*/  FMUL.FTZ R48, R12, UR4 ;  /* 0x000000040c307c20 */ /* 0x010fe20008410000 */
[----:B-----5:R-:W-:Y:S01]  /*0d40*/  FMUL.FTZ R81, R13, UR4 ;  /* 0x000000040d517c20 */ /* 0x020fe20008410000 */
        /* <DEDUP_REMOVED lines=13> */
[----:B------:R-:W-:Y:S01]  /*0e20*/  STSM.16.MT88.4 [R11+0x10000], R12 ;  /* 0x0100000c0b007844 */ /* 0x000fe20000004200 */
[----:B------:R-:W-:Y:S01]  /*0e30*/  F2FP.F16.F32.PACK_AB R73, R75, R70 ;  /* 0x000000464b49723e */ /* 0x000fe200000000ff */
[----:B------:R-:W-:Y:S01]  /*0e40*/  IMAD R10, R9, 0x2, R2 ;  /* 0x00000002090a7824 */ /* 0x000fe200078e0202 */
[----:B------:R-:W-:Y:S01]  /*0e50*/  F2FP.F16.F32.PACK_AB R26, R29, R26 ;  /* 0x0000001a1d1a723e */ /* 0x000fe200000000ff */
[----:B------:R0:W-:Y:S01]  /*0e60*/  STSM.16.MT88.4 [R11+0x10800], R20 ;  /* 0x010800140b007844 */ /* 0x0001e20000004200 */
[----:B------:R-:W-:Y:S01]  /*0e70*/  F2FP.F16.F32.PACK_AB R72, R72, R69 ;  /* 0x000000454848723e */ /* 0x000fe200000000ff */
[----:B------:R-:W-:Y:S01]  /*0e80*/  ULDC UR4, c[0x0][0x244] ;  /* 0x0000910000047ab9 */ /* 0x000fe20000000800 */
[----:B------:R-:W-:-:S02]  /*0e90*/  F2FP.F16.F32.PACK_AB R74, R77, R74 ;  /* 0x0000004a4d4a723e */ /* 0x000fc400000000ff */
[----:B------:R-:W-:Y:S02]  /*0ea0*/  F2FP.F16.F32.PACK_AB R75, R78, R76 ;  /* 0x0000004c4e4b723e */ /* 0x000fe400000000ff */
[----:B------:R-:W-:Y:S02]  /*0eb0*/  F2FP.F16.F32.PACK_AB R27, R30, R27 ;  /* 0x0000001b1e1b723e */ /* 0x000fe400000000ff */
[----:B------:R-:W-:Y:S01]  /*0ec0*/  F2FP.F16.F32.PACK_AB R29, R34, R31 ;  /* 0x0000001f221d723e */ /* 0x000fe200000000ff */
[----:B------:R-:W-:Y:S01]  /*0ed0*/  STSM.16.MT88.4 [R11+0x11000], R72 ;  /* 0x011000480b007844 */ /* 0x000fe20000004200 */
[----:B------:R-:W-:Y:S02]  /*0ee0*/  F2FP.F16.F32.PACK_AB R24, R79, R24 ;  /* 0x000000184f18723e */ /* 0x000fe400000000ff */
[----:B------:R-:W-:Y:S02]  /*0ef0*/  F2FP.F16.F32.PACK_AB R25, R80, R25 ;  /* 0x000000195019723e */ /* 0x000fe400000000ff */
[----:B------:R-:W-:-:S02]  /*0f00*/  F2FP.F16.F32.PACK_AB R30, R37, R32 ;  /* 0x00000020251e723e */ /* 0x000fc400000000ff */
[----:B------:R-:W-:Y:S01]  /*0f10*/  F2FP.F16.F32.PACK_AB R31, R38, R35 ;  /* 0x00000023261f723e */ /* 0x000fe200000000ff */
[----:B------:R-:W-:Y:S01]  /*0f20*/  STSM.16.MT88.4 [R11+0x11800], R24 ;  /* 0x011800180b007844 */ /* 0x000fe20000004200 */
[----:B------:R-:W-:Y:S02]  /*0f30*/  F2FP.F16.F32.PACK_AB R28, R33, R28 ;  /* 0x0000001c211c723e */ /* 0x000fe400000000ff */
[----:B------:R-:W-:Y:S02]  /*0f40*/  F2FP.F16.F32.PACK_AB R37, R42, R39 ;  /* 0x000000272a25723e */ /* 0x000fe400000000ff */
[----:B------:R-:W-:Y:S01]  /*0f50*/  F2FP.F16.F32.PACK_AB R38, R45, R40 ;  /* 0x000000282d26723e */ /* 0x000fe200000000ff */
[----:B------:R-:W-:Y:S01]  /*0f60*/  STSM.16.MT88.4 [R11+0x14000], R28 ;  /* 0x0140001c0b007844 */ /* 0x000fe20000004200 */
[----:B------:R-:W-:Y:S02]  /*0f70*/  F2FP.F16.F32.PACK_AB R36, R41, R36 ;  /* 0x000000242924723e */ /* 0x000fe400000000ff */
        /* <DEDUP_REMOVED lines=9> */
[----:B------:R-:W-:-:S02]  /*1010*/  F2FP.F16.F32.PACK_AB R54, R17, R16 ;  /* 0x000000101136723e */ /* 0x000fc400000000ff */
[----:B------:R-:W-:Y:S02]  /*1020*/  F2FP.F16.F32.PACK_AB R55, R18, R55 ;  /* 0x000000371237723e */ /* 0x000fe400000000ff */
[C---:B------:R-:W-:Y:S02]  /*1030*/  IADD3 R16, P1, R7.reuse, R84, RZ ;  /* 0x0000005407107210 */ /* 0x040fe40007f3e0ff */
[----:B------:R-:W-:Y:S01]  /*1040*/  ISETP.GE.AND P0, PT, R82, UR4, PT ;  /* 0x0000000452007c0c */ /* 0x000fe2000bf06270 */
[----:B------:R1:W-:Y:S01]  /*1050*/  STSM.16.MT88.4 [R11+0x15800], R52 ;  /* 0x015800340b007844 */ /* 0x0003e20000004200 */
[C---:B------:R-:W-:Y:S01]  /*1060*/  IADD3 R19, R7.reuse, 0x8, RZ ;  /* 0x0000000807137810 */ /* 0x040fe20007ffe0ff */
[----:B------:R-:W-:Y:S01]  /*1070*/  ULDC.64 UR4, c[0x0][0x260] ;  /* 0x0000980000047ab9 */ /* 0x000fe20000000a00 */
[--C-:B------:R-:W-:Y:S01]  /*1080*/  SHF.R.S32.HI R83, RZ, 0x1f, R82.reuse ;  /* 0x0000001fff537819 */ /* 0x100fe20000011452 */
[----:B------:R-:W-:Y:S01]  /*1090*/  BAR.SYNC.DEFER_BLOCKING 0x0 ;  /* 0x0000000000007b1d */ /* 0x000fe20000010000 */
[----:B------:R-:W-:Y:S01]  /*10a0*/  LEA.HI.X.SX32 R17, R7, R85, 0x1, P1 ;  /* 0x0000005507117211 */ /* 0x000fe200008f0eff */
[----:B------:R-:W-:Y:S01]  /*10b0*/  IMAD R3, R3, UR4, RZ ;  /* 0x0000000403037c24 */ /* 0x000fe2000f8e02ff */
[-C--:B------:R-:W-:Y:S01]  /*10c0*/  ISETP.GE.OR P1, PT, R7, R0.reuse, P0 ;  /* 0x000000000700720c */ /* 0x080fe20000726670 */
[----:B------:R-:W-:Y:S01]  /*10d0*/  IMAD.WIDE.U32 R82, R8, UR6, R82 ;  /* 0x0000000608527c25 */ /* 0x000fe2000f8e0052 */
[----:B------:R-:W-:-:S02]  /*10e0*/  ISETP.GE.OR P6, PT, R19, R0, P0 ;  /* 0x000000001300720c */ /* 0x000fc400007c6670 */
[C---:B0-----:R-:W-:Y:S01]  /*10f0*/  IADD3 R23, R7.reuse, 0x38, RZ ;  /* 0x0000003807177810 */ /* 0x041fe20007ffe0ff */
[----:B------:R-:W-:Y:S01]  /*1100*/  IMAD R19, R8, UR7, R5 ;  /* 0x0000000708137c24 */ /* 0x000fe2000f8e0205 */
[----:B------:R-:W-:Y:S01]  /*1110*/  IADD3 R8, R2, 0x10000, RZ ;  /* 0x0001000002087810 */ /* 0x000fe20007ffe0ff */
[C---:B------:R-:W-:Y:S02]  /*1120*/  VIADD R5, R7.reuse, 0x10 ;  /* 0x0000001007057836 */ /* 0x040fe40000000000 */
[----:B-1----:R-:W-:Y:S02]  /*1130*/  VIADD R11, R7, 0x18 ;  /* 0x00000018070b7836 */ /* 0x002fe40000000000 */
[----:B------:R-:W-:Y:S01]  /*1140*/  IMAD.IADD R83, R83, 0x1, R19 ;  /* 0x0000000153537824 */ /* 0x000fe200078e0213 */
[-C--:B------:R-:W-:Y:S01]  /*1150*/  ISETP.GE.OR P5, PT, R5, R0.reuse, P0 ;  /* 0x000000000500720c */ /* 0x080fe200007a6670 */
[C---:B------:R-:W-:Y:S01]  /*1160*/  IMAD R19, R6.reuse, UR5, R3 ;  /* 0x0000000506137c24 */ /* 0x040fe2000f8e0203 */
[----:B------:R-:W-:Y:S01]  /*1170*/  ISETP.GE.OR P4, PT, R11, R0, P0 ;  /* 0x000000000b00720c */ /* 0x000fe20000786670 */
[C---:B------:R-:W-:Y:S01]  /*1180*/  VIADD R11, R7.reuse, 0x28 ;  /* 0x00000028070b7836 */ /* 0x040fe20000000000 */
[----:B------:R-:W-:Y:S01]  /*1190*/  IADD3 R5, R7, 0x20, RZ ;  /* 0x0000002007057810 */ /* 0x000fe20007ffe0ff */
[----:B------:R-:W-:-:S03]  /*11a0*/  IMAD.WIDE.U32 R2, R6, UR4, R82 ;  /* 0x0000000406027c25 */ /* 0x000fc6000f8e0052 */
[-C--:B------:R-:W-:Y:S01]  /*11b0*/  ISETP.GE.OR P3, PT, R5, R0.reuse, P0 ;  /* 0x000000000500720c */ /* 0x080fe20000766670 */
[----:B------:R0:W1:Y:S01]  /*11c0*/  LDS.128 R12, [R10+0x11c00] ;  /* 0x011c00000a0c7984 */ /* 0x0000620000000c00 */
[----:B------:R-:W-:Y:S01]  /*11d0*/  ISETP.GE.OR P2, PT, R11, R0, P0 ;  /* 0x000000000b00720c */ /* 0x000fe20000746670 */
[----:B------:R-:W-:-:S04]  /*11e0*/  IMAD.WIDE R4, R4, 0x40, R16 ;  /* 0x0000004004047825 */ /* 0x000fc800078e0210 */
[----:B------:R-:W-:Y:S02]  /*11f0*/  VIADD R11, R7, 0x30 ;  /* 0x00000030070b7836 */ /* 0x000fe40000000000 */
[----:B------:R-:W-:Y:S02]  /*1200*/  IMAD R16, R9, 0x2, R8 ;  /* 0x0000000209107824 */ /* 0x000fe400078e0208 */
[----:B------:R-:W-:Y:S01]  /*1210*/  IMAD.IADD R7, R3, 0x1, R19 ;  /* 0x0000000103077824 */ /* 0x000fe200078e0213 */
[----:B0-----:R-:W-:Y:S06]  /*1220*/  @P1 BRA `(.L_x_1037) ;  /* 0x00000000002c1947 */ /* 0x001fec0003800000 */
[----:B------:R-:W0:Y:S01]  /*1230*/  LDS.128 R16, [R16] ;  /* 0x0000000010107984 */ /* 0x000e220000000c00 */
[----:B------:R-:W-:Y:S01]  /*1240*/  ULDC.64 UR4, c[0x0][0x250] ;  /* 0x0000940000047ab9 */ /* 0x000fe20000000a00 */
[----:B------:R-:W-:Y:S02]  /*1250*/  IMAD.MOV.U32 R6, RZ, RZ, R2 ;  /* 0x000000ffff067224 */ /* 0x000fe400078e0002 */
[----:B------:R-:W-:Y:S02]  /*1260*/  IMAD R21, R5, UR4, RZ ;  /* 0x0000000405157c24 */ /* 0x000fe4000f8e02ff */
[----:B------:R-:W-:-:S04]  /*1270*/  IMAD.WIDE.U32 R8, R4, UR4, R6 ;  /* 0x0000000404087c25 */ /* 0x000fc8000f8e0006 */
[----:B------:R-:W-:Y:S01]  /*1280*/  IMAD R21, R4, UR5, R21 ;  /* 0x0000000504157c24 */ /* 0x000fe2000f8e0215 */
[----:B------:R-:W-:Y:S02]  /*1290*/  ULDC.64 UR4, c[0x0][0x238] ;  /* 0x00008e0000047ab9 */ /* 0x000fe40000000a00 */
[----:B------:R-:W-:Y:S02]  /*12a0*/  LEA R20, P1, R8, UR4, 0x1 ;  /* 0x0000000408147c11 */ /* 0x000fe4000f8208ff */
[----:B------:R-:W-:-:S04]  /*12b0*/  IADD3 R9, R9, R21, RZ ;  /* 0x0000001509097210 */ /* 0x000fc80007ffe0ff */
[----:B------:R-:W-:-:S05]  /*12c0*/  LEA.HI.X R21, R8, UR5, R9, 0x1, P1 ;  /* 0x0000000508157c11 */ /* 0x000fca00088f0c09 */
[----:B0-----:R0:W-:Y:S02]  /*12d0*/  STG.E.128 desc[UR8][R20.64], R16 ;  /* 0x0000001014007986 */ /* 0x0011e4000c101d08 */
.L_x_1037:
[----:B------:R-:W-:Y:S05]  /*12e0*/  BSYNC B0 ;  /* 0x0000000000007941 */ /* 0x000fea0003800000 */
.L_x_1036:
[----:B0-----:R0:W2:Y:S01]  /*12f0*/  LDS.128 R16, [R10+0x10400] ;  /* 0x010400000a107984 */ /* 0x0010a20000000c00 */
[----:B------:R-:W-:Y:S01]  /*1300*/  BSSY B0, `(.L_x_1038) ;  /* 0x0000011000007945 */ /* 0x000fe20003800000 */
[-C--:B------:R-:W-:Y:S02]  /*1310*/  ISETP.GE.OR P1, PT, R11, R0.reuse, P0 ;  /* 0x000000000b00720c */ /* 0x080fe40000726670 */
[----:B------:R-:W-:Y:S01]  /*1320*/  ISETP.GE.OR P0, PT, R23, R0, P0 ;  /* 0x000000001700720c */ /* 0x000fe20000706670 */
[----:B------:R-:W-:-:S12]  /*1330*/  @P6 BRA `(.L_x_1039) ;  /* 0x0000000000346947 */ /* 0x000fd80003800000 */
[----:B------:R-:W-:Y:S01]  /*1340*/  IADD3 R11, P6, R4, 0x8, RZ ;  /* 0x00000008040b7810 */ /* 0x000fe20007fde0ff */
[----:B------:R-:W-:Y:S01]  /*1350*/  ULDC.64 UR4, c[0x0][0x250] ;  /* 0x0000940000047ab9 */ /* 0x000fe20000000a00 */
[----:B------:R-:W-:Y:S01]  /*1360*/  MOV R9, R7 ;  /* 0x0000000700097202 */ /* 0x000fe20000000f00 */
        /* <DEDUP_REMOVED lines=10> */
.L_x_1039:
[----:B------:R-:W-:Y:S05]  /*1410*/  BSYNC B0 ;  /* 0x0000000000007941 */ /* 0x000fea0003800000 */
.L_x_1038:
[----:B--23--:R2:W3:Y:S01]  /*1420*/  LDS.128 R16, [R10+0x10800] ;  /* 0x010800000a107984 */ /* 0x00c4e20000000c00 */
[----:B------:R-:W-:Y:S04]  /*1430*/  BSSY B0, `(.L_x_1040) ;  /* 0x000000f000007945 */ /* 0x000fe80003800000 */
[----:B------:R-:W-:Y:S05]  /*1440*/  @P5 BRA `(.L_x_1041) ;  /* 0x0000000000345947 */ /* 0x000fea0003800000 */
        /* <DEDUP_REMOVED lines=13> */
.L_x_1041:
[----:B------:R-:W-:Y:S05]  /*1520*/  BSYNC B0 ;  /* 0x0000000000007941 */ /* 0x000fea0003800000 */
.L_x_1040:
[----:B---34-:R3:W4:Y:S01]  /*1530*/  LDS.128 R16, [R10+0x10c00] ;  /* 0x010c00000a107984 */ /* 0x0187220000000c00 */
[----:B------:R-:W-:Y:S04]  /*1540*/  BSSY B0, `(.L_x_1042) ;  /* 0x000000f000007945 */ /* 0x000fe80003800000 */
[----:B------:R-:W-:Y:S05]  /*1550*/  @P4 BRA `(.L_x_1043) ;  /* 0x0000000000344947 */ /* 0x000fea0003800000 */
[----:B------:R-:W-:Y:S01]  /*1560*/  IADD3 R11, P4, R4, 0x18, RZ ;  /* 0x00000018040b7810 */ /* 0x000fe20007f9e0ff */
[----:B------:R-:W-:Y:S01]  /*1570*/  ULDC.64 UR4, c[0x0][0x250] ;  /* 0x0000940000047ab9 */ /* 0x000fe20000000a00 */
[----:B------:R-:W-:Y:S02]  /*1580*/  IMAD.MOV.U32 R8, RZ, RZ, R2 ;  /* 0x000000ffff087224 */ /* 0x000fe400078e0002 */
[----:B------:R-:W-:Y:S01]  /*1590*/  IADD3.X R0, RZ, R5, RZ, P4, !PT ;  /* 0x00000005ff007210 */ /* 0x000fe200027fe4ff */
[----:B------:R-:W-:-:S04]  /*15a0*/  IMAD.MOV.U32 R9, RZ, RZ, R7 ;  /* 0x000000ffff097224 */ /* 0x000fc800078e0007 */
[----:B------:R-:W-:Y:S02]  /*15b0*/  IMAD R0, R0, UR4, RZ ;  /* 0x0000000400007c24 */ /* 0x000fe4000f8e02ff */
[----:B------:R-:W-:-:S04]  /*15c0*/  IMAD.WIDE.U32 R8, R11, UR4, R8 ;  /* 0x000000040b087c25 */ /* 0x000fc8000f8e0008 */
[----:B------:R-:W-:Y:S01]  /*15d0*/  IMAD R11, R11, UR5, R0 ;  /* 0x000000050b0b7c24 */ /* 0x000fe2000f8e0200 */
[----:B------:R-:W-:Y:S02]  /*15e0*/  ULDC.64 UR4, c[0x0][0x238] ;  /* 0x00008e0000047ab9 */ /* 0x000fe40000000a00 */
[----:B------:R-:W-:Y:S02]  /*15f0*/  LEA R20, P4, R8, UR4, 0x1 ;  /* 0x0000000408147c11 */ /* 0x000fe4000f8808ff */
[----:B------:R-:W-:-:S04]  /*1600*/  IADD3 R9, R9, R11, RZ ;  /* 0x0000000b09097210 */ /* 0x000fc80007ffe0ff */
[----:B------:R-:W-:-:S05]  /*1610*/  LEA.HI.X R21, R8, UR5, R9, 0x1, P4 ;  /* 0x0000000508157c11 */ /* 0x000fca000a0f0c09 */
[----:B----4-:R4:W-:Y:S02]  /*1620*/  STG.E.128 desc[UR8][R20.64], R16 ;  /* 0x0000001014007986 */ /* 0x0109e4000c101d08 */
.L_x_1043:
[----:B------:R-:W-:Y:S05]  /*1630*/  BSYNC B0 ;  /* 0x0000000000007941 */ /* 0x000fea0003800000 */
.L_x_1042:
[----:B----4-:R4:W0:Y:S01]  /*1640*/  LDS.128 R16, [R10+0x11000] ;  /* 0x011000000a107984 */ /* 0x0108220000000c00 */
        /* <DEDUP_REMOVED lines=15> */
.L_x_1045:
[----:B------:R-:W-:Y:S05]  /*1740*/  BSYNC B0 ;  /* 0x0000000000007941 */ /* 0x000fea0003800000 */
.L_x_1044:
        /* <DEDUP_REMOVED lines=16> */
.L_x_1047:
[----:B------:R-:W-:Y:S05]  /*1850*/  BSYNC B0 ;  /* 0x0000000000007941 */ /* 0x000fea0003800000 */
.L_x_1046:
        /* <DEDUP_REMOVED lines=16> */
.L_x_1049:
[----:B------:R-:W-:Y:S05]  /*1960*/  BSYNC B0 ;  /* 0x0000000000007941 */ /* 0x000fea0003800000 */
.L_x_1048:
[----:B------:R-:W-:Y:S05]  /*1970*/  @P0 EXIT ;  /* 0x000000000000094d */ /* 0x000fea0003800000 */
[----:B0-2---:R-:W-:Y:S01]  /*1980*/  IADD3 R9, P0, R4, 0x38, RZ ;  /* 0x0000003804097810 */ /* 0x005fe20007f1e0ff */
[----:B------:R-:W-:Y:S01]  /*1990*/  ULDC.64 UR4, c[0x0][0x250] ;  /* 0x0000940000047ab9 */ /* 0x000fe20000000a00 */
[----:B------:R-:W-:Y:S02]  /*19a0*/  IMAD.MOV.U32 R3, RZ, RZ, R7 ;  /* 0x000000ffff037224 */ /* 0x000fe400078e0007 */
[----:B------:R-:W-:Y:S01]  /*19b0*/  IADD3.X R4, RZ, R5, RZ, P0, !PT ;  /* 0x00000005ff047210 */ /* 0x000fe200007fe4ff */
        /* <DEDUP_REMOVED lines=9> */
.L_x_1050:
        /* <DEDUP_REMOVED lines=11> */
.L_x_1158:


//--------------------- .text._ZN7cutlass13device_kernelIN5flash11enable_sm90INS1_16FlashAttnBwdSm90INS1_25CollectiveMainloopBwdSm90ILi2ELi1ELi1EN4cute5tupleIJNS5_1CILi1EEES8_S8_EEENS6_IJNS7_ILi64EEENS7_ILi80EEENS7_ILi256EEEEEENS_6half_tEfNS_4arch4Sm90ELb1ELb0ELb0ELb1ELb0ELb0ELb1ELb1ELi2ELi1ELi1ELi1ELb0EEENS1_24CollectiveEpilogueBwdGQAISD_fSG_Li256ELb1ELb0EEENS1_25SingleTileBwdLPTSchedulerILb1ELi80ELb0EEEEEEEEEvNT_6ParamsE --------------------------
	.section	.text._ZN7cutlass13device_kernelIN5flash11enable_sm90INS1_16FlashAttnBwdSm90INS1_25CollectiveMainloopBwdSm90ILi2ELi1ELi1EN4cute5tupleIJNS5_1CILi1EEES8_S8_EEENS6_IJNS7_ILi64EEENS7_ILi80EEENS7_ILi256EEEEEENS_6half_tEfNS_4arch4Sm90ELb1ELb0ELb0ELb1ELb0ELb0ELb1ELb1ELi2ELi1ELi1ELi1ELb0EEENS1_24CollectiveEpilogueBwdGQAISD_fSG_Li256ELb1ELb0EEENS1_25SingleTileBwdLPTSchedulerILb1ELi80ELb0EEEEEEEEEvNT_6ParamsE,"ax",@progbits
	.align	128
.text._ZN7cutlass13device_kernelIN5flash11enable_sm90INS1_16FlashAttnBwdSm90INS1_25CollectiveMainloopBwdSm90ILi2ELi1ELi1EN4cute5tupleIJNS5_1CILi1EEES8_S8_EEENS6_IJNS7_ILi64EEENS7_ILi80EEENS7_ILi256EEEEEENS_6half_tEfNS_4arch4Sm90ELb1ELb0ELb0ELb1ELb0ELb0ELb1ELb1ELi2ELi1ELi1ELi1ELb0EEENS1_24CollectiveEpilogueBwdGQAISD_fSG_Li256ELb1ELb0EEENS1_25SingleTileBwdLPTSchedulerILb1ELi80ELb0EEEEEEEEEvNT_6ParamsE:
        .type           _ZN7cutlass13device_kernelIN5flash11enable_sm90INS1_16FlashAttnBwdSm90INS1_25CollectiveMainloopBwdSm90ILi2ELi1ELi1EN4cute5tupleIJNS5_1CILi1EEES8_S8_EEENS6_IJNS7_ILi64EEENS7_ILi80EEENS7_ILi256EEEEEENS_6half_tEfNS_4arch4Sm90ELb1ELb0ELb0ELb1ELb0ELb0ELb1ELb1ELi2ELi1ELi1ELi1ELb0EEENS1_24CollectiveEpilogueBwdGQAISD_fSG_Li256ELb1ELb0EEENS1_25SingleTileBwdLPTSchedulerILb1ELi80ELb0EEEEEEEEEvNT_6ParamsE,@function
        .size           _ZN7cutlass13device_kernelIN5flash11enable_sm90INS1_16FlashAttnBwdSm90INS1_25CollectiveMainloopBwdSm90ILi2ELi1ELi1EN4cute5tupleIJNS5_1CILi1EEES8_S8_EEENS6_IJNS7_ILi64EEENS7_ILi80EEENS7_ILi256EEEEEENS_6half_tEfNS_4arch4Sm90ELb1ELb0ELb0ELb1ELb0ELb0ELb1ELb1ELi2ELi1ELi1ELi1ELb0EEENS1_24CollectiveEpilogueBwdGQAISD_fSG_Li256ELb1ELb0EEENS1_25SingleTileBwdLPTSchedulerILb1ELi80ELb0EEEEEEEEEvNT_6ParamsE,(.L_x_1159 - _ZN7cutlass13device_kernelIN5flash11enable_sm90INS1_16FlashAttnBwdSm90INS1_25CollectiveMainloopBwdSm90ILi2ELi1ELi1EN4cute5tupleIJNS5_1CILi1EEES8_S8_EEENS6_IJNS7_ILi64EEENS7_ILi80EEENS7_ILi256EEEEEENS_6half_tEfNS_4arch4Sm90ELb1ELb0ELb0ELb1ELb0ELb0ELb1ELb1ELi2ELi1ELi1ELi1ELb0EEENS1_24CollectiveEpilogueBwdGQAISD_fSG_Li256ELb1ELb0EEENS1_25SingleTileBwdLPTSchedulerILb1ELi80ELb0EEEEEEEEEvNT_6ParamsE)
        .other          _ZN7cutlass13device_kernelIN5flash11enable_sm90INS1_16FlashAttnBwdSm90INS1_25CollectiveMainloopBwdSm90ILi2ELi1ELi1EN4cute5tupleIJNS5_1CILi1EEES8_S8_EEENS6_IJNS7_ILi64EEENS7_ILi80EEENS7_ILi256EEEEEENS_6half_tEfNS_4arch4Sm90ELb1ELb0ELb0ELb1ELb0ELb0ELb1ELb1ELi2ELi1ELi1ELi1ELb0EEENS1_24CollectiveEpilogueBwdGQAISD_fSG_Li256ELb1ELb0EEENS1_25SingleTileBwdLPTSchedulerILb1ELi80ELb0EEEEEEEEEvNT_6ParamsE,@"STO_CUDA_ENTRY STV_DEFAULT"
_ZN7cutlass13device_kernelIN5flash11enable_sm90INS1_16FlashAttnBwdSm90INS1_25CollectiveMainloopBwdSm90ILi2ELi1ELi1EN4cute5tupleIJNS5_1CILi1EEES8_S8_EEENS6_IJNS7_ILi64EEENS7_ILi80EEENS7_ILi256EEEEEENS_6half_tEfNS_4arch4Sm90ELb1ELb0ELb0ELb1ELb0ELb0ELb1ELb1ELi2ELi1ELi1ELi1ELb0EEENS1_24CollectiveEpilogueBwdGQAISD_fSG_Li256ELb1ELb0EEENS1_25SingleTileBwdLPTSchedulerILb1ELi80ELb0EEEEEEEEEvNT_6ParamsE:
        /* <DEDUP_REMOVED lines=24> */
.L_x_1052:
[----:B------:R-:W-:Y:S05]  /*0180*/  BSYNC B0 ;  /* 0x0000000000007941 */ /* 0x000fea0003800000 */
.L_x_1051:
        /* <DEDUP_REMOVED lines=39> */
.L_x_1053:
        /* <DEDUP_REMOVED lines=20> */
.L_x_1054:
[----:B------:R-:W-:Y:S01]  /*0540*/  PLOP3.LUT P0, PT, PT, PT, UP0, 0x80, 0x0 ;  /* 0x000000000000781c */ /* 0x000fe20003f0f008 */
[----:B------:R-:W-:Y:S01]  /*0550*/  NOP ;  /* 0x0000000000007918 */ /* 0x000fe20000000000 */
[----:B------:R-:W-:Y:S01]  /*0560*/  BSSY B0, `(.L_x_1055) ;  /* 0x0000b4c000007945 */ /* 0x000fe20003800000 */
[----:B------:R-:W-:Y:S01]  /*0570*/  LOP3.LUT R11, R21, 0x7f, RZ, 0xc0, !PT ;  /* 0x0000007f150b7812 */ /* 0x000fe200078ec0ff */
[----:B-1234-:R-:W-:Y:S09]  /*0580*/  BAR.SYNC.DEFER_BLOCKING 0x0 ;  /* 0x0000000000007b1d */ /* 0x01eff20000010000 */
[----:B------:R-:W-:Y:S05]  /*0590*/  @!P0 BRA `(.L_x_1056) ;  /* 0x0000008c00d88947 */ /* 0x000fea0003800000 */
.L_x_1057:
        /* <DEDUP_REMOVED lines=17> */
[----:B------:R-:W1:Y:S01]  /*06b0*/  LDC R2, c[0x0][0x8e4] ;  /* 0x00023900ff027b82 */ /* 0x000e620000000800 */
[----:B------:R-:W-:Y:S01]  /*06c0*/  IMAD.U32 R3, RZ, RZ, UR4 ;  /* 0x00000004ff037e24 */ /* 0x000fe2000f8e00ff */
[----:B-1----:R-:W-:-:S13]  /*06d0*/  ISETP.NE.AND P0, PT, R2, 0x1, PT ;  /* 0x000000010200780c */ /* 0x002fda0003f05270 */
[----:B------:R-:W1:Y:S02]  /*06e0*/  @P0 LDC.64 R4, c[0x0][0x8e8] ;  /* 0x00023a00ff040b82 */ /* 0x000e640000000a00 */
[----:B-1----:R-:W-:-:S05]  /*06f0*/  @P0 IMAD.HI.U32 R0, R4, UR4, RZ ;  /* 0x0000000404000c27 */ /* 0x002fca000f8e00ff */
[----:B------:R-:W-:-:S05]  /*0700*/  @P0 SHF.R.U32.HI R3, RZ, R5, R0 ;  /* 0x00000005ff030219 */ /* 0x000fca0000011600 */
[----:B------:R1:W-:Y:S01]  /*0710*/  STL [R1], R3 ;  /* 0x0000000301007387 */ /* 0x0003e20000100800 */
[----:B------:R-:W-:Y:S01]  /*0720*/  IMAD R0, R3, R2, RZ ;  /* 0x0000000203007224 */ /* 0x000fe200078e02ff */
[----:B------:R-:W-:Y:S06]  /*0730*/  BRA `(.L_x_1059) ;  /* 0x0000000000207947 */ /* 0x000fec0003800000 */
.L_x_1058:
[----:B------:R-:W1:Y:S01]  /*0740*/  LDC R2, c[0x0][0x8cc] ;  /* 0x00023300ff027b82 */ /* 0x000e620000000800 */
[----:B------:R-:W-:Y:S01]  /*0750*/  IMAD.U32 R3, RZ, RZ, UR4 ;  /* 0x00000004ff037e24 */ /* 0x000fe2000f8e00ff */
[----:B-1----:R-:W-:-:S13]  /*0760*/  ISETP.NE.AND P0, PT, R2, 0x1, PT ;  /* 0x000000010200780c */ /* 0x002fda0003f05270 */
[----:B------:R-:W1:Y:S02]  /*0770*/  @P0 LDC.64 R4, c[0x0][0x8d0] ;  /* 0x00023400ff040b82 */ /* 0x000e640000000a00 */
[----:B-1----:R-:W-:-:S05]  /*0780*/  @P0 IMAD.HI.U32 R0, R4, UR4, RZ ;  /* 0x0000000404000c27 */ /* 0x002fca000f8e00ff */
[----:B------:R-:W-:-:S05]  /*0790*/  @P0 SHF.R.U32.HI R3, RZ, R5, R0 ;  /* 0x00000005ff030219 */ /* 0x000fca0000011600 */
[----:B------:R2:W-:Y:S01]  /*07a0*/  STL [R1], R3 ;  /* 0x0000000301007387 */ /* 0x0005e20000100800 */
[----:B------:R-:W-:-:S07]  /*07b0*/  IMAD R0, R3, R2, RZ ;  /* 0x0000000203007224 */ /* 0x000fce00078e02ff */
.L_x_1059:
[----:B------:R-:W3:Y:S01]  /*07c0*/  LDC R236, c[0x0][0x8c0] ;  /* 0x00023000ffec7b82 */ /* 0x000ee20000000800 */
[----:B------:R-:W-:Y:S01]  /*07d0*/  IADD3 R0, -R0, UR4, RZ ;  /* 0x0000000400007c10 */ /* 0x000fe2000fffe1ff */
[----:B------:R-:W-:Y:S02]  /*07e0*/  ULDC.64 UR4, c[0x0][0x900] ;  /* 0x0002400000047ab9 */ /* 0x000fe40000000a00 */
[----:B------:R-:W-:-:S04]  /*07f0*/  ISETP.NE.U32.AND P0, PT, RZ, UR4, PT ;  /* 0x00000004ff007c0c */ /* 0x000fc8000bf05070 */
[----:B------:R-:W4:Y:S01]  /*0800*/  LDC R5, c[0x0][0x8cc] ;  /* 0x00023300ff057b82 */ /* 0x000f220000000800 */
[----:B------:R-:W-:Y:S02]  /*0810*/  ISETP.NE.AND.EX P0, PT, RZ, UR5, PT, P0 ;  /* 0x00000005ff007c0c */ /* 0x000fe4000bf05300 */
[----:B---3--:R-:W-:Y:S01]  /*0820*/  ISETP.NE.AND P1, PT, R236, 0x1, PT ;  /* 0x00000001ec00780c */ /* 0x008fe20003f25270 */
[----:B----4-:R-:W-:-:S04]  /*0830*/  IMAD R5, R5, UR6, R0 ;  /* 0x0000000605057c24 */ /* 0x010fc8000f8e0200 */
[----:B------:R-:W-:-:S08]  /*0840*/  IMAD.MOV.U32 R235, RZ, RZ, R5 ;  /* 0x000000ffffeb7224 */ /* 0x000fd000078e0005 */
[----:B------:R-:W3:Y:S08]  /*0850*/  @P1 LDC R2, c[0x0][0x8c4] ;  /* 0x00023100ff021b82 */ /* 0x000ef00000000800 */
[----:B-12---:R-:W1:Y:S01]  /*0860*/  @P1 LDC R3, c[0x0][0x8c8] ;  /* 0x00023200ff031b82 */ /* 0x006e620000000800 */
[----:B---3--:R-:W-:-:S05]  /*0870*/  @P1 IMAD.HI.U32 R0, R5, R2, RZ ;  /* 0x0000000205001227 */ /* 0x008fca00078e00ff */
[----:B-1----:R-:W-:-:S05]  /*0880*/  @P1 SHF.R.U32.HI R235, RZ, R3, R0 ;  /* 0x00000003ffeb1219 */ /* 0x002fca0000011600 */
[----:B------:R-:W-:-:S04]  /*0890*/  IMAD.MOV R3, RZ, RZ, -R235 ;  /* 0x000000ffff037224 */ /* 0x000fc800078e0aeb */
[----:B------:R-:W-:Y:S01]  /*08a0*/  IMAD R236, R236, R3, R5 ;  /* 0x00000003ecec7224 */ /* 0x000fe200078e0205 */
[----:B------:R-:W-:Y:S06]  /*08b0*/  @!P0 BRA `(.L_x_1060) ;  /* 0x0000000000148947 */ /* 0x000fec0003800000 */
[----:B------:R-:W1:Y:S01]  /*08c0*/  LDC.64 R2, c[0x0][0x900] ;  /* 0x00024000ff027b82 */ /* 0x000e620000000a00 */
[----:B------:R-:W-:Y:S01]  /*08d0*/  ULDC.64 UR4, c[0x0][0x208] ;  /* 0x0000820000047ab9 */ /* 0x000fe20000000a00 */
[----:B-1----:R-:W-:-:S05]  /*08e0*/  IMAD.WIDE R2, R235, 0x4, R2 ;  /* 0x00000004eb027825 */ /* 0x002fca00078e0202 */
[----:B------:R2:W5:Y:S01]  /*08f0*/  LDG.E R0, desc[UR4][R2.64] ;  /* 0x0000000402007981 */ /* 0x000562000c1e1900 */
[----:B------:R-:W-:Y:S05]  /*0900*/  BRA `(.L_x_1061) ;  /* 0x0000000000307947 */ /* 0x000fea0003800000 */
.L_x_1060:
        /* <DEDUP_REMOVED lines=11> */
.L_x_1062:
[----:B------:R-:W1:Y:S02]  /*09c0*/  LDC R0, c[0x0][0x8f4] ;  /* 0x00023d00ff007b82 */ /* 0x000e640000000800 */
.L_x_1061:
[----:B------:R-:W3:Y:S01]  /*09d0*/  LDL R10, [R1] ;  /* 0x00000000010a7983 */ /* 0x000ee20000100800 */
[----:B-1---5:R-:W-:-:S04]  /*09e0*/  VIADD R0, R0, 0x4f ;  /* 0x0000004f00007836 */ /* 0x022fc80000000000 */
[----:B------:R-:W-:-:S05]  /*09f0*/  IMAD.HI R0, R0, 0x66666667, RZ ;  /* 0x6666666700007827 */ /* 0x000fca00078e02ff */
[----:B--2---:R-:W-:-:S04]  /*0a00*/  SHF.R.U32.HI R3, RZ, 0x1f, R0 ;  /* 0x0000001fff037819 */ /* 0x004fc80000011600 */
[----:B------:R-:W-:-:S04]  /*0a10*/  LEA.HI.SX32 R3, R0, R3, 0x1b ;  /* 0x0000000300037211 */ /* 0x000fc800078fdaff */
[----:B---3--:R-:W-:-:S04]  /*0a20*/  ISETP.GE.AND P0, PT, R10, R3, PT ;  /* 0x000000030a00720c */ /* 0x008fc80003f06270 */
[----:B------:R-:W-:-:S04]  /*0a30*/  SEL R235, R235, 0xffffffff, !P0 ;  /* 0xffffffffebeb7807 */ /* 0x000fc80004000000 */
[----:B------:R-:W-:-:S13]  /*0a40*/  ISETP.GE.AND P0, PT, R235, RZ, PT ;  /* 0x000000ffeb00720c */ /* 0x000fda0003f06270 */
[----:B------:R-:W-:Y:S05]  /*0a50*/  @!P0 BRA `(.L_x_1063) ;  /* 0x000000ac00f08947 */ /* 0x000fea0003800000 */
        /* <DEDUP_REMOVED lines=11> */
[----:B------:R-:W3:Y:S08]  /*0b10*/  @P0 LDC.64 R4, c[0x0][0x780] ;  /* 0x0001e000ff040b82 */ /* 0x000ef00000000a00 */
[----:B------:R-:W4:Y:S01]  /*0b20*/  LDC R9, c[0x0][0x290] ;  /* 0x0000a400ff097b82 */ /* 0x000f220000000800 */
[----:B---3--:R-:W-:-:S05]  /*0b30*/  @P0 IMAD.WIDE R4, R235, 0x4, R4 ;  /* 0x00000004eb040825 */ /* 0x008fca00078e0204 */
[----:B-1----:R1:W5:Y:S01]  /*0b40*/  @P0 LDG.E R0, desc[UR4][R4.64] ;  /* 0x0000000404000981 */ /* 0x002362000c1e1900 */
[----:B------:R-:W-:Y:S02]  /*0b50*/  ULDC.64 UR4, c[0x0][0x788] ;  /* 0x0001e20000047ab9 */ /* 0x000fe40000000a00 */
[----:B------:R-:W-:-:S04]  /*0b60*/  ISETP.NE.U32.AND P2, PT, RZ, UR4, PT ;  /* 0x00000004ff007c0c */ /* 0x000fc8000bf45070 */
[----:B------:R-:W-:Y:S01]  /*0b70*/  ISETP.NE.AND.EX P2, PT, RZ, UR5, PT, P2 ;  /* 0x00000005ff007c0c */ /* 0x000fe2000bf45320 */
[----:B--2---:R-:W-:-:S05]  /*0b80*/  @P1 IMAD R2, R235, 0x40, R2 ;  /* 0x00000040eb021824 */ /* 0x004fca00078e0202 */
[----:B------:R-:W-:-:S04]  /*0b90*/  @P1 SHF.R.S32.HI R3, RZ, 0x1f, R2 ;  /* 0x0000001fff031819 */ /* 0x000fc80000011402 */
[----:B------:R-:W-:-:S05]  /*0ba0*/  @P1 LEA.HI R3, R3, R2, RZ, 0x6 ;  /* 0x0000000203031211 */ /* 0x000fca00078f30ff */
[----:B------:R-:W-:-:S05]  /*0bb0*/  @P1 IMAD.SHL.U32 R3, R3, 0x100, RZ ;  /* 0x0000010003031824 */ /* 0x000fca00078e00ff */
[----:B------:R-:W-:Y:S02]  /*0bc0*/  @P1 LOP3.LUT R8, R3, 0xffffc000, RZ, 0xc0, !PT ;  /* 0xffffc00003081812 */ /* 0x000fe400078ec0ff */
[----:B------:R-:W-:Y:S02]  /*0bd0*/  CS2R R2, SRZ ;  /* 0x0000000000027805 */ /* 0x000fe4000001ff00 */
[----:B-1----:R-:W-:Y:S01]  /*0be0*/  @P1 SHF.R.S32.HI R5, RZ, 0x1f, R8 ;  /* 0x0000001fff051819 */ /* 0x002fe20000011408 */
[----:B----4-:R-:W-:Y:S06]  /*0bf0*/  @P0 BRA `(.L_x_1064) ;  /* 0x0000000000140947 */ /* 0x010fec0003800000 */
[----:B------:R-:W-:Y:S05]  /*0c00*/  @!P1 BRA `(.L_x_1064) ;  /* 0x0000000000109947 */ /* 0x000fea0003800000 */
[----:B------:R-:W-:Y:S02]  /*0c10*/  ULDC.64 UR4, c[0x0][0x208] ;  /* 0x0000820000047ab9 */ /* 0x000fe40000000a00 */
[----:B------:R-:W2:Y:S04]  /*0c20*/  LDG.E R11, desc[UR4][R6.64] ;  /* 0x00000004060b7981 */ /* 0x000ea8000c1e1900 */
[----:B-----5:R-:W2:Y:S02]  /*0c30*/  LDG.E R0, desc[UR4][R6.64+0x4] ;  /* 0x0000040406007981 */ /* 0x020ea4000c1e1900 */
[----:B--2---:R-:W-:-:S07]  /*0c40*/  IMAD.IADD R0, R0, 0x1, -R11 ;  /* 0x0000000100007824 */ /* 0x004fce00078e0a0b */
.L_x_1064:
        /* <DEDUP_REMOVED lines=8> */
.L_x_1065:
        /* <DEDUP_REMOVED lines=10> */
.L_x_1066:
[----:B-1---5:R-:W-:Y:S01]  /*0d70*/  IMAD.IADD R4, R0, 0x1, -R9 ;  /* 0x0000000100047824 */ /* 0x022fe200078e0a09 */
[----:B------:R-:W-:Y:S01]  /*0d80*/  ULDC UR4, c[0x0][0x74c] ;  /* 0x0001d30000047ab9 */ /* 0x000fe20000000800 */
[----:B------:R-:W-:Y:S02]  /*0d90*/  PLOP3.LUT P0, PT, PT, PT, PT, 0x80, 0x0 ;  /* 0x000000000000781c */ /* 0x000fe40003f0f070 */
[----:B------:R-:W-:Y:S01]  /*0da0*/  CS2R R136, SRZ ;  /* 0x0000000000887805 */ /* 0x000fe2000001ff00 */
[----:B------:R-:W-:Y:S01]  /*0db0*/  IMAD R5, R10, 0x50, R4 ;  /* 0x000000500a057824 */ /* 0x000fe200078e0204 */
[----:B------:R-:W-:Y:S01]  /*0dc0*/  CS2R R138, SRZ ;  /* 0x00000000008a7805 */ /* 0x000fe2000001ff00 */
[----:B------:R-:W-:Y:S01]  /*0dd0*/  VIADD R4, R0, 0x3f ;  /* 0x0000003f00047836 */ /* 0x000fe20000000000 */
[----:B------:R-:W-:Y:S01]  /*0de0*/  CS2R R140, SRZ ;  /* 0x00000000008c7805 */ /* 0x000fe2000001ff00 */
[----:B------:R-:W-:Y:S01]  /*0df0*/  VIADD R6, R5, -UR4 ;  /* 0x8000000405067c36 */ /* 0x000fe20008000000 */
[----:B------:R-:W-:-:S02]  /*0e00*/  CS2R R142, SRZ ;  /* 0x00000000008e7805 */ /* 0x000fc4000001ff00 */
[----:B------:R-:W-:Y:S02]  /*0e10*/  CS2R R176, SRZ ;  /* 0x0000000000b07805 */ /* 0x000fe4000001ff00 */
[----:B------:R-:W-:Y:S02]  /*0e20*/  SHF.R.S32.HI R5, RZ, 0x1f, R4 ;  /* 0x0000001fff057819 */ /* 0x000fe40000011404 */
[----:B------:R-:W-:Y:S02]  /*0e30*/  CS2R R178, SRZ ;  /* 0x0000000000b27805 */ /* 0x000fe4000001ff00 */
[----:B------:R-:W-:Y:S02]  /*0e40*/  SHF.R.S32.HI R7, RZ, 0x1f, R6 ;  /* 0x0000001fff077819 */ /* 0x000fe40000011406 */
[----:B------:R-:W-:Y:S02]  /*0e50*/  CS2R R180, SRZ ;  /* 0x0000000000b47805 */ /* 0x000fe4000001ff00 */
[----:B------:R-:W-:-:S02]  /*0e60*/  LEA.HI R5, R5, R4, RZ, 0x6 ;  /* 0x0000000405057211 */ /* 0x000fc400078f30ff */
[----:B------:R-:W-:Y:S02]  /*0e70*/  CS2R R182, SRZ ;  /* 0x0000000000b67805 */ /* 0x000fe4000001ff00 */
[----:B------:R-:W-:Y:S02]  /*0e80*/  LEA.HI R7, R7, R6, RZ, 0x6 ;  /* 0x0000000607077211 */ /* 0x000fe400078f30ff */
[----:B------:R-:W-:Y:S02]  /*0e90*/  CS2R R144, SRZ ;  /* 0x0000000000907805 */ /* 0x000fe4000001ff00 */
[----:B------:R-:W-:Y:S02]  /*0ea0*/  SHF.R.S32.HI R232, RZ, 0x6, R5 ;  /* 0x00000006ffe87819 */ /* 0x000fe40000011405 */
[----:B------:R-:W-:Y:S02]  /*0eb0*/  CS2R R146, SRZ ;  /* 0x0000000000927805 */ /* 0x000fe4000001ff00 */
[----:B------:R-:W-:-:S02]  /*0ec0*/  SHF.R.S32.HI R7, RZ, 0x6, R7 ;  /* 0x00000006ff077819 */ /* 0x000fc40000011407 */
[----:B------:R-:W-:Y:S02]  /*0ed0*/  CS2R R148, SRZ ;  /* 0x0000000000947805 */ /* 0x000fe4000001ff00 */
[----:B------:R-:W-:Y:S02]  /*0ee0*/  CS2R R150, SRZ ;  /* 0x0000000000967805 */ /* 0x000fe4000001ff00 */
[----:B------:R-:W-:Y:S02]  /*0ef0*/  CS2R R184, SRZ ;  /* 0x0000000000b87805 */ /* 0x000fe4000001ff00 */
[----:B------:R-:W-:Y:S02]  /*0f00*/  VIMNMX R7, RZ, R7, !PT ;  /* 0x00000007ff077248 */ /* 0x000fe40007fe0100 */
[----:B------:R-:W-:Y:S02]  /*0f10*/  CS2R R186, SRZ ;  /* 0x0000000000ba7805 */ /* 0x000fe4000001ff00 */
[----:B------:R-:W-:-:S02]  /*0f20*/  CS2R R188, SRZ ;  /* 0x0000000000bc7805 */ /* 0x000fc4000001ff00 */
[----:B------:R-:W-:Y:S02]  /*0f30*/  CS2R R190, SRZ ;  /* 0x0000000000be7805 */ /* 0x000fe4000001ff00 */
[----:B------:R-:W-:Y:S02]  /*0f40*/  ISETP.GT.AND P2, PT, R232, R7, PT ;  /* 0x00000007e800720c */ /* 0x000fe40003f44270 */
        /* <DEDUP_REMOVED lines=69> */
[----:B------:R-:W-:-:S04]  /*13a0*/  SHF.R.S32.HI R4, RZ, 0x1f, R21 ;  /* 0x0000001fff047819 */ /* 0x000fc80000011415 */
[CC--:B------:R-:W-:Y:S02]  /*13b0*/  LEA.HI R5, R4.reuse, R21.reuse, RZ, 0x7 ;  /* 0x0000001504057211 */ /* 0x0c0fe400078f38ff */
[CC--:B------:R-:W-:Y:S02]  /*13c0*/  LEA.HI R10, R4.reuse, R21.reuse, RZ, 0x5 ;  /* 0x00000015040a7211 */ /* 0x0c0fe400078f28ff */
[----:B------:R-:W-:Y:S02]  /*13d0*/  SHF.R.S32.HI R6, RZ, 0x7, R5 ;  /* 0x00000007ff067819 */ /* 0x000fe40000011405 */
[----:B------:R-:W-:Y:S02]  /*13e0*/  LEA.HI R13, R4, R21, RZ, 0x4 ;  /* 0x00000015040d7211 */ /* 0x000fe400078f20ff */
[--C-:B------:R-:W-:Y:S02]  /*13f0*/  SHF.R.S32.HI R12, RZ, 0x5, R10.reuse ;  /* 0x00000005ff0c7819 */ /* 0x100fe4000001140a */
[----:B------:R-:W-:-:S02]  /*1400*/  SHF.R.S32.HI R11, RZ, 0x1f, R10 ;  /* 0x0000001fff0b7819 */ /* 0x000fc4000001140a */
[----:B------:R-:W-:Y:S02]  /*1410*/  LOP3.LUT R4, R5, 0xffffff80, RZ, 0xc0, !PT ;  /* 0xffffff8005047812 */ /* 0x000fe400078ec0ff */
[----:B------:R-:W-:Y:S02]  /*1420*/  LEA.HI R5, R11, R12, RZ, 0x2 ;  /* 0x0000000c0b057211 */ /* 0x000fe400078f10ff */
[----:B------:R-:W-:Y:S01]  /*1430*/  LOP3.LUT R10, R13, 0xffffff0, RZ, 0xc0, !PT ;  /* 0x0ffffff00d0a7812 */ /* 0x000fe200078ec0ff */
[----:B------:R-:W-:Y:S01]  /*1440*/  IMAD.IADD R11, R21, 0x1, -R4 ;  /* 0x00000001150b7824 */ /* 0x000fe200078e0a04 */
[----:B------:R-:W-:Y:S02]  /*1450*/  LOP3.LUT R13, R5, 0xfffffc, RZ, 0xc0, !PT ;  /* 0x00fffffc050d7812 */ /* 0x000fe400078ec0ff */
[----:B------:R-:W-:Y:S01]  /*1460*/  LEA.HI R14, R6, R6, RZ, 0x1 ;  /* 0x00000006060e7211 */ /* 0x000fe200078f08ff */
[----:B------:R-:W-:Y:S01]  /*1470*/  IMAD.IADD R21, R21, 0x1, -R10 ;  /* 0x0000000115157824 */ /* 0x000fe200078e0a0a */
[----:B-1----:R-:W-:Y:S01]  /*1480*/  LEA R17, R8, R17, 0x18 ;  /* 0x0000001108117211 */ /* 0x002fe200078ec0ff */
[----:B------:R-:W-:Y:S01]  /*1490*/  IMAD.IADD R12, R12, 0x1, -R13 ;  /* 0x000000010c0c7824 */ /* 0x000fe200078e0a0d */
[----:B------:R-:W1:Y:S01]  /*14a0*/  SHFL.IDX PT, R8, R6, RZ, 0x1f ;  /* 0x00001fff06087589 */ /* 0x000e6200000e0000 */
[----:B------:R-:W-:Y:S01]  /*14b0*/  SHF.R.S32.HI R10, RZ, 0x1f, R11 ;  /* 0x0000001fff0a7819 */ /* 0x000fe2000001140b */
[----:B------:R-:W2:Y:S01]  /*14c0*/  SYNCS.PHASECHK.TRANS64.TRYWAIT P0, [R17+URZ+0x31800], R16 ;  /* 0x03180010110075a7 */ /* 0x000ea2000800017f */
[----:B------:R-:W-:Y:S01]  /*14d0*/  LOP3.LUT R13, R14, 0x1ffffffe, RZ, 0xc0, !PT ;  /* 0x1ffffffe0e0d7812 */ /* 0x000fe200078ec0ff */
[----:B------:R-:W-:-:S02]  /*14e0*/  IMAD R21, R6, 0x40, R21 ;  /* 0x0000004006157824 */ /* 0x000fc400078e0215 */
[C---:B------:R-:W-:Y:S02]  /*14f0*/  IMAD R19, R6.reuse, 0x800, R11 ;  /* 0x0000080006137824 */ /* 0x040fe400078e020b */
[----:B------:R-:W-:Y:S01]  /*1500*/  IMAD.IADD R15, R6, 0x1, -R13 ;  /* 0x00000001060f7824 */ /* 0x000fe200078e0a0d */
[----:B-1----:R-:W-:-:S04]  /*1510*/  LEA.HI R4, R8, R8, RZ, 0x1 ;  /* 0x0000000808047211 */ /* 0x002fc800078f08ff */
[----:B------:R-:W-:-:S05]  /*1520*/  LOP3.LUT R5, R4, 0xfffffffe, RZ, 0xc0, !PT ;  /* 0xfffffffe04057812 */ /* 0x000fca00078ec0ff */
[----:B------:R-:W-:Y:S01]  /*1530*/  IMAD.IADD R4, R8, 0x1, -R5 ;  /* 0x0000000108047824 */ /* 0x000fe200078e0a05 */
[----:B------:R-:W-:-:S04]  /*1540*/  LEA.HI R5, R10, R11, RZ, 0x2 ;  /* 0x0000000b0a057211 */ /* 0x000fc800078f10ff */
[--C-:B------:R-:W-:Y:S02]  /*1550*/  SHF.R.S32.HI R6, RZ, 0x2, R5.reuse ;  /* 0x00000002ff067819 */ /* 0x100fe40000011405 */
[----:B------:R-:W-:Y:S01]  /*1560*/  SHF.R.S32.HI R13, RZ, 0x1f, R5 ;  /* 0x0000001fff0d7819 */ /* 0x000fe20000011405 */
[----:B--2---:R-:W-:Y:S06]  /*1570*/  @P0 BRA `(.L_x_1068) ;  /* 0x0000000000080947 */ /* 0x004fec0003800000 */
[----:B------:R-:W1:Y:S02]  /*1580*/  SYNCS.PHASECHK.TRANS64.TRYWAIT P0, [R17+URZ+0x31800], R16 ;  /* 0x03180010110075a7 */ /* 0x000e64000800017f */
[----:B-1----:R-:W-:Y:S05]  /*1590*/  @!P0 BRA `(.L_x_1069) ;  /* 0x000000a400288947 */ /* 0x002fea0003800000 */
.L_x_1068:
[----:B------:R-:W2:Y:S04]  /*15a0*/  LDL R8, [R1+0x4] ;  /* 0x0000040001087983 */ /* 0x000ea80000100800 */
[----:B------:R-:W3:Y:S01]  /*15b0*/  LDL R14, [R1] ;  /* 0x00000000010e7983 */ /* 0x000ee20000100800 */
[----:B------:R-:W-:Y:S01]  /*15c0*/  LEA.HI R13, R13, R6, RZ, 0x3 ;  /* 0x000000060d0d7211 */ /* 0x000fe200078f18ff */
[----:B------:R-:W-:Y:S01]  /*15d0*/  IMAD.SHL.U32 R19, R19, 0x4, RZ ;  /* 0x0000000413137824 */ /* 0x000fe200078e00ff */
[----:B------:R-:W-:Y:S01]  /*15e0*/  ULDC.64 UR4, c[0x0][0x2d8] ;  /* 0x0000b60000047ab9 */ /* 0x000fe20000000a00 */
[----:B------:R-:W-:Y:S01]  /*15f0*/  LEA.HI R10, R10, R11, RZ, 0x5 ;  /* 0x0000000b0a0a7211 */ /* 0x000fe200078f28ff */
[----:B------:R-:W-:Y:S01]  /*1600*/  IMAD R12, R12, 0x10, R21 ;  /* 0x000000100c0c7824 */ /* 0x000fe200078e0215 */
[----:B------:R-:W-:-:S02]  /*1610*/  LOP3.LUT R13, R13, 0xfffffff8, RZ, 0xc0, !PT ;  /* 0xfffffff80d0d7812 */ /* 0x000fc400078ec0ff */
[----:B------:R-:W-:Y:S02]  /*1620*/  CS2R R214, SRZ ;  /* 0x0000000000d67805 */ /* 0x000fe4000001ff00 */
[----:B------:R-:W-:Y:S02]  /*1630*/  IADD3 R2, P0, R19, R2, RZ ;  /* 0x0000000213027210 */ /* 0x000fe40007f1e0ff */
[----:B------:R-:W-:Y:S02]  /*1640*/  CS2R R212, SRZ ;  /* 0x0000000000d47805 */ /* 0x000fe4000001ff00 */
[----:B------:R-:W-:Y:S01]  /*1650*/  SEL R231, R235, RZ, !P1 ;  /* 0x000000ffebe77207 */ /* 0x000fe20004800000 */
[----:B------:R-:W-:Y:S01]  /*1660*/  IMAD.IADD R13, R6, 0x1, -R13 ;  /* 0x00000001060d7824 */ /* 0x000fe200078e0a0d */
[----:B------:R-:W-:Y:S02]  /*1670*/  SHF.R.S32.HI R6, RZ, 0x1f, R235 ;  /* 0x0000001fff067819 */ /* 0x000fe400000114eb */
[----:B------:R-:W-:-:S02]  /*1680*/  CS2R R210, SRZ ;  /* 0x0000000000d27805 */ /* 0x000fc4000001ff00 */
[----:B------:R-:W-:Y:S01]  /*1690*/  LEA.HI.X.SX32 R3, R19, R3, 0x1, P0 ;  /* 0x0000000313037211 */ /* 0x000fe200000f0eff */
[----:B------:R-:W-:Y:S01]  /*16a0*/  IMAD.MOV.U32 R19, RZ, RZ, RZ ;  /* 0x000000ffff137224 */ /* 0x000fe200078e00ff */
[----:B------:R-:W-:Y:S02]  /*16b0*/  SEL R6, R6, RZ, !P1 ;  /* 0x000000ff06067207 */ /* 0x000fe40004800000 */
[----:B------:R-:W-:Y:S02]  /*16c0*/  CS2R R208, SRZ ;  /* 0x0000000000d07805 */ /* 0x000fe4000001ff00 */
[----:B------:R-:W-:Y:S01]  /*16d0*/  SHF.R.S32.HI R10, RZ, 0x5, R10 ;  /* 0x00000005ff0a7819 */ /* 0x000fe2000001140a */
[----:B------:R-:W-:Y:S01]  /*16e0*/  IMAD.WIDE.U32 R2, R236, UR4, R2 ;  /* 0x00000004ec027c25 */ /* 0x000fe2000f8e0002 */
[----:B------:R-:W-:Y:S02]  /*16f0*/  CS2R R206, SRZ ;  /* 0x0000000000ce7805 */ /* 0x000fe4000001ff00 */
[----:B------:R-:W-:-:S02]  /*1700*/  CS2R R204, SRZ ;  /* 0x0000000000cc7805 */ /* 0x000fc4000001ff00 */
[----:B------:R-:W-:Y:S01]  /*1710*/  CS2R R202, SRZ ;  /* 0x0000000000ca7805 */ /* 0x000fe2000001ff00 */
[----:B------:R-:W-:Y:S01]  /*1720*/  IMAD R18, R10, 0x10, R13 ;  /* 0x000000100a127824 */ /* 0x000fe200078e020d */
        /* <DEDUP_REMOVED lines=73> */
[----:B------:R-:W-:Y:S01]  /*1bc0*/  ULDC UR61, c[0x0][0x744] ;  /* 0x0001d100003d7ab9 */ /* 0x000fe20000000800 */
[----:B------:R-:W-:Y:S01]  /*1bd0*/  UMOV UR60, URZ ;  /* 0x0000003f003c7c82 */ /* 0x000fe20008000000 */
[----:B--2---:R-:W-:Y:S02]  /*1be0*/  R2UR UR6, R8 ;  /* 0x00000000080672ca */ /* 0x004fe400000e0000 */
[----:B------:R-:W-:Y:S02]  /*1bf0*/  LOP3.LUT R8, R5, 0x7ffffffc, RZ, 0xc0, !PT ;  /* 0x7ffffffc05087812 */ /* 0x000fe400078ec0ff */
[----:B------:R-:W-:Y:S01]  /*1c00*/  SHF.R.S32.HI R5, RZ, 0x1f, R236 ;  /* 0x0000001fff057819 */ /* 0x000fe200000114ec */
[----:B---3--:R-:W-:-:S02]  /*1c10*/  IMAD R9, R14, -0x50, R9 ;  /* 0xffffffb00e097824 */ /* 0x008fc400078e0209 */
[----:B------:R-:W-:Y:S02]  /*1c20*/  IMAD.IADD R8, R11, 0x1, -R8 ;  /* 0x000000010b087824 */ /* 0x000fe400078e0a08 */
[----:B------:R-:W-:Y:S02]  /*1c30*/  IMAD R5, R5, UR4, RZ ;  /* 0x0000000405057c24 */ /* 0x000fe4000f8e02ff */
[----:B------:R-:W-:Y:S02]  /*1c40*/  IMAD R8, R15, 0x4, R8 ;  /* 0x000000040f087824 */ /* 0x000fe400078e0208 */
[----:B------:R-:W-:Y:S01]  /*1c50*/  IMAD R11, R236, UR5, R5 ;  /* 0x00000005ec0b7c24 */ /* 0x000fe2000f8e0205 */
[----:B------:R-:W-:Y:S01]  /*1c60*/  ULDC.64 UR4, c[0x0][0x2e0] ;  /* 0x0000b80000047ab9 */ /* 0x000fe20000000a00 */
[----:B------:R-:W-:Y:S01]  /*1c70*/  IADD3 R5, -R0, 0x1, R9 ;  /* 0x0000000100057810 */ /* 0x000fe20007ffe109 */
[----:B------:R-:W-:Y:S02]  /*1c80*/  IMAD R6, R6, UR4, RZ ;  /* 0x0000000406067c24 */ /* 0x000fe4000f8e02ff */
[----:B------:R-:W-:-:S02]  /*1c90*/  IMAD.IADD R3, R3, 0x1, R11 ;  /* 0x0000000103037824 */ /* 0x000fc400078e020b */
[C---:B------:R-:W-:Y:S02]  /*1ca0*/  IMAD R233, R231.reuse, UR5, R6 ;  /* 0x00000005e7e97c24 */ /* 0x040fe4000f8e0206 */
        /* <DEDUP_REMOVED lines=9> */
[----:B------:R-:W-:Y:S02]  /*1d40*/  IMAD R0, R0, 0x2, R17 ;  /* 0x0000000200007824 */ /* 0x000fe400078e0211 */
[----:B------:R-:W-:-:S07]  /*1d50*/  IMAD.IADD R233, R231, 0x1, R233 ;  /* 0x00000001e7e97824 */ /* 0x000fce00078e02e9 */
.L_x_1080:
[----:B------:R-:W-:-:S13]  /*1d60*/  R2UR UR4, R234 ;  /* 0x00000000ea0472ca */ /* 0x000fda00000e0000 */
[----:B------:R-:W-:-:S06]  /*1d70*/  UISETP.NE.AND UP0, UPT, UR4, 0x3, UPT ;  /* 0x000000030400788c */ /* 0x000fcc000bf05270 */
[----:B------:R-:W-:-:S13]  /*1d80*/  PLOP3.LUT P0, PT, PT, PT, UP0, 0x80, 0x0 ;  /* 0x000000000000781c */ /* 0x000fda0003f0f008 */
[----:B--2---:R-:W-:Y:S05]  /*1d90*/  @!P0 BRA `(.L_x_1070) ;  /* 0x0000000000048947 */ /* 0x004fea0003800000 */
[----:B------:R-:W-:Y:S01]  /*1da0*/  BPT.TRAP 0x1 ;  /* 0x000000040000795c */ /* 0x000fe20000300000 */
.L_x_1070:
[----:B-1----:R-:W-:Y:S01]  /*1db0*/  IMAD R16, R2, 0x8, R17 ;  /* 0x0000000802107824 */ /* 0x002fe200078e0211 */
[----:B------:R-:W-:-:S04]  /*1dc0*/  SHF.L.U32 R9, R19, 0x1f, RZ ;  /* 0x0000001f13097819 */ /* 0x000fc800000006ff */
[----:B------:R1:W2:Y:S01]  /*1dd0*/  SYNCS.PHASECHK.TRANS64.TRYWAIT P1, [R16+URZ+0x31810], R9 ;  /* 0x03181009100075a7 */ /* 0x0002a2000802017f */
[----:B------:R-:W-:Y:S05]  /*1de0*/  @!P0 BRA `(.L_x_1071) ;  /* 0x0000000000048947 */ /* 0x000fea0003800000 */
[----:B------:R-:W-:Y:S01]  /*1df0*/  BPT.TRAP 0x1 ;  /* 0x000000040000795c */ /* 0x000fe20000300000 */
.L_x_1071:
        /* <DEDUP_REMOVED lines=11> */
.L_x_1072:
        /* <DEDUP_REMOVED lines=438> */
.L_x_1074:
[----:B------:R-:W-:-:S05]  /*3a10*/  IMAD.U32 R10, RZ, RZ, UR60 ;  /* 0x0000003cff0a7e24 */ /* 0x000fca000f8e00ff */
[----:B------:R-:W-:-:S04]  /*3a20*/  SHF.L.U32 R10, R10, 0x1f, RZ ;  /* 0x0000001f0a0a7819 */ /* 0x000fc800000006ff */
[----:B------:R1:W4:Y:S01]  /*3a30*/  SYNCS.PHASECHK.TRANS64.TRYWAIT P1, [R17+URZ+0x31830], R10 ;  /* 0x0318300a110075a7 */ /* 0x000322000802017f */
[----:B------:R-:W-:Y:S05]  /*3a40*/  @!P0 BRA `(.L_x_1075) ;  /* 0x0000000000048947 */ /* 0x000fea0003800000 */
[----:B------:R-:W-:Y:S01]  /*3a50*/  BPT.TRAP 0x1 ;  /* 0x000000040000795c */ /* 0x000fe20000300000 */
.L_x_1075:
        /* <DEDUP_REMOVED lines=11> */
.L_x_1076:
[C---:B------:R-:W-:Y:S01]  /*3b10*/  VIADD R9, R7.reuse, 0x80 ;  /* 0x0000008007097836 */ /* 0x040fe20000000000 */
[----:B------:R-:W-:Y:S01]  /*3b20*/  R2UR UR4, R8 ;  /* 0x00000000080472ca */ /* 0x000fe200000e0000 */
[C---:B-1--4-:R-:W-:Y:S01]  /*3b30*/  VIADD R10, R7.reuse, 0x180 ;  /* 0x00000180070a7836 */ /* 0x052fe20000000000 */
        /* <DEDUP_REMOVED lines=19> */
[----:B------:R-:W-:Y:S01]  /*3c70*/  UMOV UR17, UR57 ;  /* 0x0000003900117c82 */ /* 0x000fe20008000000 */
[----:B------:R-:W-:Y:S01]  /*3c80*/  UMOV UR19, 0x40 ;  /* 0x0000004000137882 */ /* 0x000fe20000000000 */
[----:B------:R-:W-:Y:S01]  /*3c90*/  UMOV UR6, UR9 ;  /* 0x0000000900067c82 */ /* 0x000fe20008000000 */
[----:B------:R-:W-:Y:S01]  /*3ca0*/  UMOV UR49, 0x40000040 ;  /* 0x4000004000317882 */ /* 0x000fe20000000000 */
[----:B------:R-:W-:Y:S01]  /*3cb0*/  HGMMA.64x8x16.F32 R52, gdesc[UR4], RZ, !UPT ;  /* 0x00000000043479f0 */ /* 0x000fe2000c7008ff */
[----:B------:R-:W-:Y:S01]  /*3cc0*/  UMOV UR6, UR10 ;  /* 0x0000000a00067c82 */ /* 0x000fe20008000000 */
[----:B------:R-:W-:Y:S01]  /*3cd0*/  UMOV UR7, 0x40000000 ;  /* 0x4000000000077882 */ /* 0x000fe20000000000 */
[----:B------:R-:W-:Y:S01]  /*3ce0*/  UMOV UR51, 0x40 ;  /* 0x0000004000337882 */ /* 0x000fe20000000000 */
[----:B------:R-:W-:Y:S01]  /*3cf0*/  HGMMA.64x8x16.F32 R216, gdesc[UR4], RZ, !UPT ;  /* 0x0000000004d879f0 */ /* 0x000fe2000c7008ff */
[----:B------:R-:W-:Y:S01]  /*3d00*/  UMOV UR6, UR11 ;  /* 0x0000000b00067c82 */ /* 0x000fe20008000000 */
[----:B------:R-:W-:Y:S01]  /*3d10*/  UMOV UR7, 0x40000000 ;  /* 0x4000000000077882 */ /* 0x000fe20000000000 */
[----:B------:R-:W-:Y:S01]  /*3d20*/  UMOV UR53, UR49 ;  /* 0x0000003100357c82 */ /* 0x000fe20008000000 */
[----:B------:R-:W-:Y:S01]  /*3d30*/  HGMMA.64x8x16.F32 R220, gdesc[UR4], RZ, !UPT ;  /* 0x0000000004dc79f0 */ /* 0x000fe2000c7008ff */
        /* <DEDUP_REMOVED lines=27> */
[----:B------:R-:W-:Y:S03]  /*3ef0*/  HGMMA.64x8x16.F32 R44, gdesc[UR4], R44 ;  /* 0x00000000042c79f0 */ /* 0x000fe6000870082c */
        /* <DEDUP_REMOVED lines=355> */
[----:B------:R-:W-:Y:S01]  /*5530*/  VIADDMNMX R9, R15, R228, R229, PT ;  /* 0x000000e40f097246 */ /* 0x000fe200038001e5 */
[----:B------:R-:W-:Y:S01]  /*5540*/  HGMMA.64x8x16.F32 R48, gdesc[UR4], R48 ;  /* 0x00000000043079f0 */ /* 0x000fe20008700830 */
[----:B------:R-:W-:Y:S01]  /*5550*/  UMOV UR6, UR9 ;  /* 0x0000000900067c82 */ /* 0x000fe20008000000 */
[----:B------:R-:W-:Y:S01]  /*5560*/  UMOV UR7, 0x40000000 ;  /* 0x4000000000077882 */ /* 0x000fe20000000000 */
[C---:B------:R-:W-:Y:S01]  /*5570*/  ISETP.GT.AND P1, PT, R9.reuse, RZ, PT ;  /* 0x000000ff0900720c */ /* 0x040fe20003f24270 */
[----:B------:R-:W-:Y:S01]  /*5580*/  HGMMA.64x8x16.F32 R52, gdesc[UR4], R52 ;  /* 0x00000000043479f0 */ /* 0x000fe20008700834 */
[----:B------:R-:W-:Y:S01]  /*5590*/  UMOV UR6, UR10 ;  /* 0x0000000a00067c82 */ /* 0x000fe20008000000 */
[----:B------:R-:W-:Y:S01]  /*55a0*/  UMOV UR7, 0x40000000 ;  /* 0x4000000000077882 */ /* 0x000fe20000000000 */
[----:B------:R-:W-:Y:S01]  /*55b0*/  ISETP.GT.AND P5, PT, R9, 0x41, PT ;  /* 0x000000410900780c */ /* 0x000fe20003fa4270 */
        /* <DEDUP_REMOVED lines=10> */
[----:B------:R-:W-:-:S02]  /*5660*/  ISETP.GT.AND P2, PT, R9, 0x21, PT ;  /* 0x000000210900780c */ /* 0x000fc40003f44270 */
[----:B------:R-:W-:Y:S01]  /*5670*/  R2UR UR6, R8 ;  /* 0x00000000080672ca */ /* 0x000fe200000e0000 */
[----:B------:R-:W-:Y:S01]  /*5680*/  VIADD R8, R7, 0x806 ;  /* 0x0000080607087836 */ /* 0x000fe20000000000 */
[C---:B------:R-:W-:Y:S02]  /*5690*/  ISETP.GT.AND P3, PT, R9.reuse, 0x30, PT ;  /* 0x000000300900780c */ /* 0x040fe40003f64270 */
[----:B------:R-:W-:Y:S02]  /*56a0*/  ISETP.GT.AND P4, PT, R9, 0x40, PT ;  /* 0x000000400900780c */ /* 0x000fe40003f84270 */
        /* <DEDUP_REMOVED lines=8> */
[----:B------:R-:W-:-:S03]  /*5730*/  UMOV UR7, 0x40000000 ;  /* 0x4000000000077882 */ /* 0x000fc60000000000 */
[----:B------:R-:W-:Y:S01]  /*5740*/  UMOV UR6, UR8 ;  /* 0x0000000800067c82 */ /* 0x000fe20008000000 */
[----:B------:R-:W-:Y:S02]  /*5750*/  UMOV UR8, UR4 ;  /* 0x0000000400087c82 */ /* 0x000fe40008000000 */
[----:B------:R-:W-:Y:S01]  /*5760*/  HGMMA.64x8x16.F32 R48, gdesc[UR8], R48 ;  /* 0x00000000083079f0 */ /* 0x000fe20008700830 */
[----:B------:R-:W-:Y:S01]  /*5770*/  UMOV UR8, UR4 ;  /* 0x0000000400087c82 */ /* 0x000fe20008000000 */
[----:B------:R-:W-:Y:S01]  /*5780*/  UMOV UR9, UR5 ;  /* 0x0000000500097c82 */ /* 0x000fe20008000000 */
[----:B------:R-:W-:Y:S01]  /*5790*/  UMOV UR10, UR12 ;  /* 0x0000000c000a7c82 */ /* 0x000fe20008000000 */
[----:B------:R-:W-:Y:S01]  /*57a0*/  HGMMA.64x8x16.F32 R52, gdesc[UR4], R52 ;  /* 0x00000000043479f0 */ /* 0x000fe20008700834 */
[----:B------:R-:W-:Y:S01]  /*57b0*/  UMOV UR11, 0x40000000 ;  /* 0x40000000000b7882 */ /* 0x000fe20000000000 */
[----:B------:R-:W-:Y:S01]  /*57c0*/  UMOV UR6, UR13 ;  /* 0x0000000d00067c82 */ /* 0x000fe20008000000 */
[----:B------:R-:W-:Y:S01]  /*57d0*/  UMOV UR7, 0x40000000 ;  /* 0x4000000000077882 */ /* 0x000fe20000000000 */
[----:B------:R-:W-:Y:S01]  /*57e0*/  HGMMA.64x8x16.F32 R216, gdesc[UR8], R216 ;  /* 0x0000000008d879f0 */ /* 0x000fe200087008d8 */
[----:B------:R-:W-:Y:S01]  /*57f0*/  UMOV UR13, UR19 ;  /* 0x00000013000d7c82 */ /* 0x000fe20008000000 */
[----:B------:R-:W-:Y:S01]  /*5800*/  UMOV UR9, UR57 ;  /* 0x0000003900097c82 */ /* 0x000fe20008000000 */
[----:B------:R-:W-:Y:S01]  /*5810*/  UMOV UR11, 0x40 ;  /* 0x00000040000b7882 */ /* 0x000fe20000000000 */
[----:B------:R-:W-:Y:S03]  /*5820*/  HGMMA.64x8x16.F32 R220, gdesc[UR4], R220, gsb0 ;  /* 0x0000000004dc79f0 */ /* 0x000fe600080008dc */
[----:B------:R-:W-:-:S02]  /*5830*/  WARPGROUP.DEPBAR.LE gsb0, 0x1 ;  /* 0x00008000000079c5 */ /* 0x000fc40000010100 */
[----:B------:R-:W-:Y:S02]  /*5840*/  FSEL R24, R24, -INF , P1 ;  /* 0xff80000018187808 */ /* 0x000fe40000800000 */
[----:B------:R-:W-:Y:S02]  /*5850*/  ISETP.GT.AND P1, PT, R9, 0x1, PT ;  /* 0x000000010900780c */ /* 0x000fe40003f24270 */
[----:B------:R-:W-:Y:S01]  /*5860*/  FSEL R20, R41, -INF , P5 ;  /* 0xff80000029147808 */ /* 0x000fe20002800000 */
[--C-:B--2---:R-:W-:Y:S01]  /*5870*/  FFMA.FTZ R8, R24, UR61, -R13.reuse ;  /* 0x0000003d18087c23 */ /* 0x104fe2000801080d */
[----:B------:R-:W-:Y:S02]  /*5880*/  FSEL R10, R25, -INF , P1 ;  /* 0xff800000190a7808 */ /* 0x000fe40000800000 */
[C---:B------:R-:W-:Y:S01]  /*5890*/  ISETP.GT.AND P1, PT, R9.reuse, 0x10, PT ;  /* 0x000000100900780c */ /* 0x040fe20003f24270 */
[----:B------:R-:W-:Y:S01]  /*58a0*/  FFMA.FTZ R24, R20, UR61, -R13 ;  /* 0x0000003d14187c23 */ /* 0x000fe2000801080d */
[----:B------:R-:W-:Y:S01]  /*58b0*/  IADD3 R20, R228, 0x8, R15 ;  /* 0x00000008e4147810 */ /* 0x000fe20007ffe00f */
[----:B------:R-:W-:Y:S01]  /*58c0*/  FFMA.FTZ R11, R10, UR61, -R13 ;  /* 0x0000003d0a0b7c23 */ /* 0x000fe2000801080d */
[----:B------:R-:W-:Y:S01]  /*58d0*/  FSEL R28, R28, -INF , P1 ;  /* 0xff8000001c1c7808 */ /* 0x000fe20000800000 */
[----:B------:R-:W-:Y:S01]  /*58e0*/  MUFU.EX2 R8, R8 ;  /* 0x0000000800087308 */ /* 0x000fe20000000800 */
[----:B------:R-:W-:-:S02]  /*58f0*/  ISETP.GT.AND P1, PT, R9, 0x11, PT ;  /* 0x000000110900780c */ /* 0x000fc40003f24270 */
[----:B------:R-:W-:Y:S01]  /*5900*/  VIMNMX R21, R229, R20, PT ;  /* 0x00000014e5157248 */ /* 0x000fe20003fe0100 */
[----:B------:R-:W-:Y:S01]  /*5910*/  FFMA.FTZ R7, R28, UR61, -R13 ;  /* 0x0000003d1c077c23 */ /* 0x000fe2000801080d */
[----:B------:R-:W-:Y:S01]  /*5920*/  IMAD R28, R18, 0x4, R17 ;  /* 0x00000004121c7824 */ /* 0x000fe200078e0211 */
[----:B------:R-:W-:Y:S02]  /*5930*/  FSEL R10, R29, -INF , P1 ;  /* 0xff8000001d0a7808 */ /* 0x000fe40000800000 */
[----:B------:R-:W-:Y:S01]  /*5940*/  ISETP.GT.AND P1, PT, R9, 0x20, PT ;  /* 0x000000200900780c */ /* 0x000fe20003f24270 */
[----:B------:R-:W1:Y:S01]  /*5950*/  MUFU.EX2 R11, R11 ;  /* 0x0000000b000b7308 */ /* 0x000e620000000800 */
[----:B------:R-:W2:Y:S01]  /*5960*/  LDS R20, [R28+0x2c300] ;  /* 0x02c300001c147984 */ /* 0x000ea20000000800 */
[----:B------:R-:W-:Y:S01]  /*5970*/  FSEL R12, R33, -INF , P2 ;  /* 0xff800000210c7808 */ /* 0x000fe20001000000 */
[----:B------:R-:W-:Y:S01]  /*5980*/  FFMA.FTZ R10, R10, UR61, -R13 ;  /* 0x0000003d0a0a7c23 */ /* 0x000fe2000801080d */
[----:B------:R-:W-:-:S02]  /*5990*/  FSEL R32, R32, -INF , P1 ;  /* 0xff80000020207808 */ /* 0x000fc40000800000 */
[----:B------:R-:W-:Y:S01]  /*59a0*/  ISETP.GT.AND P1, PT, R9, 0x31, PT ;  /* 0x000000310900780c */ /* 0x000fe20003f24270 */
[--C-:B------:R-:W-:Y:S01]  /*59b0*/  FFMA.FTZ R12, R12, UR61, -R13.reuse ;  /* 0x0000003d0c0c7c23 */ /* 0x100fe2000801080d */
[----:B------:R-:W-:Y:S01]  /*59c0*/  FSEL R36, R36, -INF , P3 ;  /* 0xff80000024247808 */ /* 0x000fe20001800000 */
[--C-:B------:R-:W-:Y:S01]  /*59d0*/  FFMA.FTZ R9, R32, UR61, -R13.reuse ;  /* 0x0000003d20097c23 */ /* 0x100fe2000801080d */
[----:B------:R-:W-:Y:S01]  /*59e0*/  FSEL R14, R37, -INF , P1 ;  /* 0xff800000250e7808 */ /* 0x000fe20000800000 */
[----:B------:R-:W4:Y:S01]  /*59f0*/  MUFU.EX2 R10, R10 ;  /* 0x0000000a000a7308 */ /* 0x000f220000000800 */
[----:B------:R-:W-:Y:S01]  /*5a00*/  FSEL R40, R40, -INF , P4 ;  /* 0xff80000028287808 */ /* 0x000fe20002000000 */
[--C-:B------:R-:W-:Y:S01]  /*5a10*/  FFMA.FTZ R36, R36, UR61, -R13.reuse ;  /* 0x0000003d24247c23 */ /* 0x100fe2000801080d */
[C---:B------:R-:W-:Y:S01]  /*5a20*/  ISETP.GT.AND P1, PT, R21.reuse, RZ, PT ;  /* 0x000000ff1500720c */ /* 0x040fe20003f24270 */
[--C-:B------:R-:W-:Y:S01]  /*5a30*/  FFMA.FTZ R22, R14, UR61, -R13.reuse ;  /* 0x0000003d0e167c23 */ /* 0x100fe2000801080d */
[C---:B------:R-:W-:Y:S01]  /*5a40*/  ISETP.GT.AND P2, PT, R21.reuse, 0x1, PT ;  /* 0x000000011500780c */ /* 0x040fe20003f44270 */
[----:B------:R-:W-:Y:S01]  /*5a50*/  FFMA.FTZ R40, R40, UR61, -R13 ;  /* 0x0000003d28287c23 */ /* 0x000fe2000801080d */
[C---:B------:R-:W-:Y:S01]  /*5a60*/  ISETP.GT.AND P3, PT, R21.reuse, 0x10, PT ;  /* 0x000000101500780c */ /* 0x040fe20003f64270 */
[----:B------:R5:W4:Y:S01]  /*5a70*/  MUFU.EX2 R14, R36 ;  /* 0x00000024000e7308 */ /* 0x000b220000000800 */
[----:B------:R-:W-:-:S02]  /*5a80*/  ISETP.GT.AND P4, PT, R21, 0x11, PT ;  /* 0x000000111500780c */ /* 0x000fc40003f84270 */
[----:B------:R-:W-:Y:S02]  /*5a90*/  FSEL R23, R26, -INF , P1 ;  /* 0xff8000001a177808 */ /* 0x000fe40000800000 */
[----:B------:R-:W-:Y:S02]  /*5aa0*/  FSEL R27, R27, -INF , P2 ;  /* 0xff8000001b1b7808 */ /* 0x000fe40001000000 */
[----:B------:R-:W-:Y:S01]  /*5ab0*/  FSEL R25, R30, -INF , P3 ;  /* 0xff8000001e197808 */ /* 0x000fe20001800000 */
[--C-:B---3--:R-:W-:Y:S01]  /*5ac0*/  FFMA.FTZ R23, R23, UR61, -R6.reuse ;  /* 0x0000003d17177c23 */ /* 0x108fe20008010806 */
[----:B------:R-:W-:Y:S01]  /*5ad0*/  FSEL R31, R31, -INF , P4 ;  /* 0xff8000001f1f7808 */ /* 0x000fe20002000000 */
[--C-:B------:R-:W-:Y:S01]  /*5ae0*/  FFMA.FTZ R26, R27, UR61, -R6.reuse ;  /* 0x0000003d1b1a7c23 */ /* 0x100fe20008010806 */
[----:B------:R-:W-:Y:S01]  /*5af0*/  ISETP.GT.AND P1, PT, R21, 0x20, PT ;  /* 0x000000201500780c */ /* 0x000fe20003f24270 */
[----:B------:R-:W-:Y:S01]  /*5b00*/  FFMA.FTZ R25, R25, UR61, -R6 ;  /* 0x0000003d19197c23 */ /* 0x000fe20008010806 */
[C---:B------:R-:W-:Y:S01]  /*5b10*/  ISETP.GT.AND P2, PT, R21.reuse, 0x21, PT ;  /* 0x000000211500780c */ /* 0x040fe20003f44270 */
[----:B------:R-:W3:Y:S01]  /*5b20*/  MUFU.EX2 R23, R23 ;  /* 0x0000001700177308 */ /* 0x000ee20000000800 */
[----:B------:R-:W-:-:S02]  /*5b30*/  ISETP.GT.AND P3, PT, R21, 0x30, PT ;  /* 0x000000301500780c */ /* 0x000fc40003f64270 */
[C---:B------:R-:W-:Y:S02]  /*5b40*/  ISETP.GT.AND P4, PT, R21.reuse, 0x31, PT ;  /* 0x000000311500780c */ /* 0x040fe40003f84270 */
[C---:B------:R-:W-:Y:S02]  /*5b50*/  ISETP.GT.AND P5, PT, R21.reuse, 0x40, PT ;  /* 0x000000401500780c */ /* 0x040fe40003fa4270 */
[----:B------:R-:W-:Y:S01]  /*5b60*/  ISETP.GT.AND P6, PT, R21, 0x41, PT ;  /* 0x000000411500780c */ /* 0x000fe20003fc4270 */
[----:B------:R-:W3:Y:S01]  /*5b70*/  MUFU.EX2 R26, R26 ;  /* 0x0000001a001a7308 */ /* 0x000ee20000000800 */
[----:B------:R1:W3:Y:S01]  /*5b80*/  LDS R21, [R28+0x2c320] ;  /* 0x02c320001c157984 */ /* 0x0002e20000000800 */
[----:B------:R-:W-:Y:S01]  /*5b90*/  FSEL R29, R38, -INF , P3 ;  /* 0xff800000261d7808 */ /* 0x000fe20001800000 */
[----:B------:R-:W-:Y:S02]  /*5ba0*/  WARPGROUP.DEPBAR.LE gsb0, 0x0 ;  /* 0x00008000000079c5 */ /* 0x000fe40000010000 */
[----:B------:R-:W-:Y:S01]  /*5bb0*/  FSEL R33, R34, -INF , P1 ;  /* 0xff80000022217808 */ /* 0x000fe20000800000 */
[--C-:B------:R-:W-:Y:S01]  /*5bc0*/  FFMA.FTZ R34, R31, UR61, -R6.reuse ;  /* 0x0000003d1f227c23 */ /* 0x100fe20008010806 */
[----:B------:R-:W-:Y:S01]  /*5bd0*/  FFMA.FTZ R27, R29, UR61, -R6 ;  /* 0x0000003d1d1b7c23 */ /* 0x000fe20008010806 */
[--C-:B--2---:R-:W-:Y:S01]  /*5be0*/  FADD.FTZ R31, R44, -R20.reuse ;  /* 0x800000142c1f7221 */ /* 0x104fe20000010000 */
        /* <DEDUP_REMOVED lines=9> */
[----:B------:R-:W-:Y:S01]  /*5c80*/  VIADD R20, R17, 0x2c500 ;  /* 0x0002c50011147836 */ /* 0x000fe20000000000 */
[----:B------:R-:W-:Y:S01]  /*5c90*/  FSEL R35, R35, -INF , P2 ;  /* 0xff80000023237808 */ /* 0x000fe20001000000 */
[----:B------:R-:W-:Y:S01]  /*5ca0*/  FFMA.FTZ R33, R33, UR61, -R6 ;  /* 0x0000003d21217c23 */ /* 0x000fe20008010806 */
[----:B------:R-:W-:Y:S01]  /*5cb0*/  FSEL R39, R39, -INF , P4 ;  /* 0xff80000027277808 */ /* 0x000fe20002000000 */
[----:B------:R-:W-:Y:S01]  /*5cc0*/  MUFU.EX2 R13, R22 ;  /* 0x00000016000d7308 */ /* 0x000fe20000000800 */
[----:B------:R-:W-:Y:S01]  /*5cd0*/  SHF.R.U32.HI R20, RZ, 0x4, R20 ;  /* 0x00000004ff147819 */ /* 0x000fe20000011614 */
[--C-:B-----5:R-:W-:Y:S01]  /*5ce0*/  FFMA.FTZ R36, R35, UR61, -R6.reuse ;  /* 0x0000003d23247c23 */ /* 0x120fe20008010806 */
[----:B------:R-:W-:Y:S01]  /*5cf0*/  FSEL R37, R42, -INF , P5 ;  /* 0xff8000002a257808 */ /* 0x000fe20002800000 */
[--C-:B-1----:R-:W-:Y:S01]  /*5d00*/  FFMA.FTZ R28, R39, UR61, -R6.reuse ;  /* 0x0000003d271c7c23 */ /* 0x102fe20008010806 */
[----:B------:R-:W-:Y:S01]  /*5d10*/  LOP3.LUT R20, R20, 0x3fff, RZ, 0xc0, !PT ;  /* 0x00003fff14147812 */ /* 0x000fe200078ec0ff */
[----:B------:R-:W-:Y:S01]  /*5d20*/  FMUL.FTZ R38, R11, R32 ;  /* 0x000000200b267220 */ /* 0x000fe20000410000 */
[----:B------:R-:W-:Y:S01]  /*5d30*/  FSEL R43, R43, -INF , P6 ;  /* 0xff8000002b2b7808 */ /* 0x000fe20003000000 */
[----:B------:R1:W-:Y:S01]  /*5d40*/  MUFU.EX2 R22, R24 ;  /* 0x0000001800167308 */ /* 0x0003e20000000800 */
[----:B------:R-:W-:Y:S01]  /*5d50*/  LOP3.LUT R35, R20, 0x80000, RZ, 0xfc, !PT ;  /* 0x0008000014237812 */ /* 0x000fe200078efcff */
[----:B----4-:R-:W-:Y:S01]  /*5d60*/  FMUL.FTZ R49, R10, R49 ;  /* 0x000000310a317220 */ /* 0x010fe20000410000 */
[----:B------:R-:W-:Y:S01]  /*5d70*/  FMUL.FTZ R31, R8, R31 ;  /* 0x0000001f081f7220 */ /* 0x000fe20000410000 */
[----:B------:R-:W-:Y:S01]  /*5d80*/  FMUL.FTZ R29, R14, R29 ;  /* 0x0000001d0e1d7220 */ /* 0x000fe20000410000 */
[C---:B------:R-:W-:Y:S01]  /*5d90*/  R2UR UR58, R35.reuse ;  /* 0x00000000233a72ca */ /* 0x040fe200000e0000 */
[----:B------:R-:W-:Y:S01]  /*5da0*/  VIADD R20, R35, 0x80 ;  /* 0x0000008023147836 */ /* 0x000fe20000000000 */
[----:B------:R-:W-:Y:S01]  /*5db0*/  MOV R217, UR59 ;  /* 0x0000003b00d97c02 */ /* 0x000fe20008000f00 */
[----:B------:R-:W2:Y:S01]  /*5dc0*/  MUFU.EX2 R7, R7 ;  /* 0x0000000700077308 */ /* 0x000ea20000000800 */
[--C-:B-1----:R-:W-:Y:S01]  /*5dd0*/  FFMA.FTZ R24, R37, UR61, -R6.reuse ;  /* 0x0000003d25187c23 */ /* 0x102fe20008010806 */
[----:B------:R-:W-:Y:S01]  /*5de0*/  FFMA.FTZ R6, R43, UR61, -R6 ;  /* 0x0000003d2b067c23 */ /* 0x000fe20008010806 */
[--C-:B---3--:R-:W-:Y:S01]  /*5df0*/  FADD.FTZ R46, R46, -R21.reuse ;  /* 0x800000152e2e7221 */ /* 0x108fe20000010000 */
        /* <DEDUP_REMOVED lines=10> */
[----:B------:R-:W1:Y:S01]  /*5ea0*/  MUFU.EX2 R25, R25 ;  /* 0x0000001900197308 */ /* 0x000e620000000800 */
[----:B------:R-:W-:Y:S01]  /*5eb0*/  FMUL.FTZ R46, R23, R46 ;  /* 0x0000002e172e7220 */ /* 0x000fe20000410000 */
[----:B------:R-:W-:Y:S01]  /*5ec0*/  FMUL.FTZ R47, R26, R47 ;  /* 0x0000002f1a2f7220 */ /* 0x000fe20000410000 */
[----:B------:R-:W-:Y:S01]  /*5ed0*/  R2UR UR4, R20 ;  /* 0x00000000140472ca */ /* 0x000fe200000e0000 */
[----:B------:R-:W-:Y:S01]  /*5ee0*/  VIADD R20, R35, 0x180 ;  /* 0x0000018023147836 */ /* 0x000fe20000000000 */
[----:B------:R-:W-:Y:S01]  /*5ef0*/  R2UR UR5, R21 ;  /* 0x00000000150572ca */ /* 0x000fe200000e0000 */
[----:B--2---:R-:W-:Y:S01]  /*5f00*/  FMUL.FTZ R48, R7, R48 ;  /* 0x0000003007307220 */ /* 0x004fe20000410000 */
[----:B------:R-:W-:Y:S01]  /*5f10*/  F2FP.F16.F32.PACK_AB R21, R26, R23 ;  /* 0x000000171a15723e */ /* 0x000fe200000000ff */
[----:B------:R-:W2:Y:S01]  /*5f20*/  MUFU.EX2 R34, R34 ;  /* 0x0000002200227308 */ /* 0x000ea20000000800 */
[----:B------:R-:W-:Y:S01]  /*5f30*/  R2UR UR6, R20 ;  /* 0x00000000140672ca */ /* 0x000fe200000e0000 */
[----:B------:R-:W-:Y:S01]  /*5f40*/  FMUL.FTZ R221, R22, R221 ;  /* 0x000000dd16dd7220 */ /* 0x000fe20000410000 */
[----:B------:R-:W-:Y:S01]  /*5f50*/  F2FP.F16.F32.PACK_AB R20, R11, R8 ;  /* 0x000000080b14723e */ /* 0x000fe200000000ff */
[----:B------:R-:W-:Y:S01]  /*5f60*/  BAR.SYNC.DEFER_BLOCKING 0x9, 0x100 ;  /* 0x0244000000007b1d */ /* 0x000fe20000010000 */
[----:B------:R-:W-:Y:S01]  /*5f70*/  F2FP.F16.F32.PACK_AB R10, R10, R7 ;  /* 0x000000070a0a723e */ /* 0x000fe200000000ff */
[C---:B------:R-:W-:Y:S01]  /*5f80*/  FMUL.FTZ R30, R13.reuse, R30 ;  /* 0x0000001e0d1e7220 */ /* 0x040fe20000410000 */
[----:B------:R-:W-:Y:S01]  /*5f90*/  F2FP.F16.F32.PACK_AB R8, R13, R14 ;  /* 0x0000000e0d08723e */ /* 0x000fe200000000ff */
[----:B-1----:R-:W-:-:S02]  /*5fa0*/  FMUL.FTZ R50, R25, R50 ;  /* 0x0000003219327220 */ /* 0x002fc40000410000 */
[----:B------:R-:W1:Y:S01]  /*5fb0*/  MUFU.EX2 R33, R33 ;  /* 0x0000002100217308 */ /* 0x000e620000000800 */
[----:B------:R-:W-:Y:S01]  /*5fc0*/  F2FP.F16.F32.PACK_AB R38, R38, R31 ;  /* 0x0000001f2626723e */ /* 0x000fe200000000ff */
[----:B------:R-:W-:Y:S01]  /*5fd0*/  UMOV UR18, UR4 ;  /* 0x0000000400127c82 */ /* 0x000fe20008000000 */
[----:B------:R-:W-:Y:S01]  /*5fe0*/  F2FP.F16.F32.PACK_AB R39, R47, R46 ;  /* 0x0000002e2f27723e */ /* 0x000fe200000000ff */
[----:B------:R-:W-:Y:S01]  /*5ff0*/  UMOV UR12, UR18 ;  /* 0x00000012000c7c82 */ /* 0x000fe20008000000 */
[----:B------:R-:W-:Y:S01]  /*6000*/  F2FP.F16.F32.PACK_AB R48, R49, R48 ;  /* 0x000000303130723e */ /* 0x000fe200000000ff */
[----:B------:R-:W-:Y:S01]  /*6010*/  UMOV UR10, UR5 ;  /* 0x00000005000a7c82 */ /* 0x000fe20008000000 */
[C---:B--2---:R-:W-:Y:S01]  /*6020*/  F2FP.F16.F32.PACK_AB R11, R34.reuse, R25 ;  /* 0x00000019220b723e */ /* 0x044fe200000000ff */
[----:B------:R-:W2:Y:S01]  /*6030*/  MUFU.EX2 R9, R9 ;  /* 0x0000000900097308 */ /* 0x000ea20000000800 */
[----:B------:R-:W-:Y:S01]  /*6040*/  FMUL.FTZ R51, R34, R51 ;  /* 0x0000003322337220 */ /* 0x000fe20000410000 */
[----:B------:R-:W-:-:S04]  /*6050*/  F2FP.F16.F32.PACK_AB R30, R30, R29 ;  /* 0x0000001d1e1e723e */ /* 0x000fc800000000ff */
[----:B------:R-:W-:Y:S02]  /*6060*/  F2FP.F16.F32.PACK_AB R49, R51, R50 ;  /* 0x000000323331723e */ /* 0x000fe400000000ff */
[----:B------:R-:W3:Y:S01]  /*6070*/  MUFU.EX2 R12, R12 ;  /* 0x0000000c000c7308 */ /* 0x000ee20000000800 */
[----:B-1----:R-:W-:Y:S01]  /*6080*/  FMUL.FTZ R54, R33, R54 ;  /* 0x0000003621367220 */ /* 0x002fe20000410000 */
[----:B------:R1:W-:Y:S04]  /*6090*/  STSM.16.M88.2 [R0+0x2c500], R20 ;  /* 0x02c5001400007844 */ /* 0x0003e80000000100 */
[----:B------:R-:W-:Y:S02]  /*60a0*/  STSM.16.M88.2 [R0+0x2cd00], R10 ;  /* 0x02cd000a00007844 */ /* 0x000fe40000000100 */
[----:B------:R-:W4:Y:S01]  /*60b0*/  MUFU.EX2 R36, R36 ;  /* 0x0000002400247308 */ /* 0x000f220000000800 */
[----:B--2---:R-:W-:Y:S01]  /*60c0*/  FMUL.FTZ R52, R9, R52 ;  /* 0x0000003409347220 */ /* 0x004fe20000410000 */
[----:B-1----:R-:W-:-:S06]  /*60d0*/  VIADD R20, R35, 0xb0 ;  /* 0x000000b023147836 */ /* 0x002fcc0000000000 */
[----:B------:R-:W1:Y:S01]  /*60e0*/  MUFU.EX2 R27, R27 ;  /* 0x0000001b001b7308 */ /* 0x000e620000000800 */
[C---:B---3--:R-:W-:Y:S01]  /*60f0*/  F2FP.F16.F32.PACK_AB R32, R12.reuse, R9 ;  /* 0x000000090c20723e */ /* 0x048fe200000000ff */
[----:B------:R-:W-:-:S05]  /*6100*/  FMUL.FTZ R53, R12, R53 ;  /* 0x000000350c357220 */ /* 0x000fca0000410000 */
[----:B------:R-:W-:Y:S01]  /*6110*/  F2FP.F16.F32.PACK_AB R52, R53, R52 ;  /* 0x000000343534723e */ /* 0x000fe200000000ff */
[----:B------:R-:W2:Y:S01]  /*6120*/  MUFU.EX2 R28, R28 ;  /* 0x0000001c001c7308 */ /* 0x000ea20000000800 */
[C---:B----4-:R-:W-:Y:S01]  /*6130*/  F2FP.F16.F32.PACK_AB R33, R36.reuse, R33 ;  /* 0x000000212421723e */ /* 0x050fe200000000ff */
[----:B------:R-:W-:-:S04]  /*6140*/  FMUL.FTZ R55, R36, R55 ;  /* 0x0000003724377220 */ /* 0x000fc80000410000 */
[----:B------:R-:W-:Y:S01]  /*6150*/  STSM.16.M88.2 [R0+0x2d500], R32 ;  /* 0x02d5002000007844 */ /* 0x000fe20000000100 */
[----:B------:R-:W-:Y:S01]  /*6160*/  F2FP.F16.F32.PACK_AB R53, R55, R54 ;  /* 0x000000363735723e */ /* 0x000fe200000000ff */
[----:B------:R-:W3:Y:S01]  /*6170*/  MUFU.EX2 R15, R40 ;  /* 0x00000028000f7308 */ /* 0x000ee20000000800 */
[----:B-1----:R-:W-:-:S07]  /*6180*/  FMUL.FTZ R218, R27, R218 ;  /* 0x000000da1bda7220 */ /* 0x002fce0000410000 */
[----:B------:R-:W1:Y:S01]  /*6190*/  MUFU.EX2 R23, R24 ;  /* 0x0000001800177308 */ /* 0x000e620000000800 */
[C---:B--2---:R-:W-:Y:S01]  /*61a0*/  F2FP.F16.F32.PACK_AB R9, R28.reuse, R27 ;  /* 0x0000001b1c09723e */ /* 0x044fe200000000ff */
[----:B------:R-:W-:-:S04]  /*61b0*/  FMUL.FTZ R219, R28, R219 ;  /* 0x000000db1cdb7220 */ /* 0x000fc80000410000 */
[----:B------:R-:W-:Y:S01]  /*61c0*/  STSM.16.M88.2 [R0+0x2dd00], R8 ;  /* 0x02dd000800007844 */ /* 0x000fe20000000100 */
[----:B------:R-:W-:Y:S01]  /*61d0*/  F2FP.F16.F32.PACK_AB R31, R219, R218 ;  /* 0x000000dadb1f723e */ /* 0x000fe200000000ff */
[----:B------:R2:W4:Y:S01]  /*61e0*/  MUFU.EX2 R26, R6 ;  /* 0x00000006001a7308 */ /* 0x0005220000000800 */
[----:B---3--:R-:W-:-:S05]  /*61f0*/  FMUL.FTZ R220, R15, R220 ;  /* 0x000000dc0fdc7220 */ /* 0x008fca0000410000 */
[----:B------:R-:W-:Y:S02]  /*6200*/  F2FP.F16.F32.PACK_AB R220, R221, R220 ;  /* 0x000000dcdddc723e */ /* 0x000fe400000000ff */
[----:B--2---:R-:W-:Y:S01]  /*6210*/  F2FP.F16.F32.PACK_AB R6, R22, R15 ;  /* 0x0000000f1606723e */ /* 0x004fe200000000ff */
[----:B------:R-:W-:Y:S02]  /*6220*/  IMAD R22, R4, 0x2000, R5 ;  /* 0x0000200004167824 */ /* 0x000fe400078e0205 */
[----:B-1----:R-:W-:Y:S01]  /*6230*/  FMUL.FTZ R222, R23, R222 ;  /* 0x000000de17de7220 */ /* 0x002fe20000410000 */
[C---:B------:R-:W-:Y:S02]  /*6240*/  VIADD R5, R35.reuse, 0x200 ;  /* 0x0000020023057836 */ /* 0x040fe40000000000 */
[----:B------:R-:W-:Y:S01]  /*6250*/  VIADD R15, R35, 0x30 ;  /* 0x00000030230f7836 */ /* 0x000fe20000000000 */
[C---:B----4-:R-:W-:Y:S01]  /*6260*/  F2FP.F16.F32.PACK_AB R7, R26.reuse, R23 ;  /* 0x000000171a07723e */ /* 0x050fe200000000ff */
[----:B------:R-:W-:Y:S01]  /*6270*/  FMUL.FTZ R223, R26, R223 ;  /* 0x000000df1adf7220 */ /* 0x000fe20000410000 */
[----:B------:R-:W-:-:S02]  /*6280*/  SHF.R.U32.HI R23, RZ, 0x4, R22 ;  /* 0x00000004ff177819 */ /* 0x000fc40000011616 */
[----:B------:R-:W-:Y:S01]  /*6290*/  R2UR UR7, R5 ;  /* 0x00000000050772ca */ /* 0x000fe200000e0000 */
[----:B------:R1:W-:Y:S01]  /*62a0*/  STSM.16.M88.2 [R0+0x2e500], R6 ;  /* 0x02e5000600007844 */ /* 0x0003e20000000100 */
[----:B------:R-:W-:Y:S02]  /*62b0*/  LOP3.LUT R23, R23, 0x3fff, RZ, 0xc0, !PT ;  /* 0x00003fff17177812 */ /* 0x000fe400078ec0ff */
[----:B------:R-:W-:Y:S01]  /*62c0*/  F2FP.F16.F32.PACK_AB R221, R223, R222 ;  /* 0x000000dedfdd723e */ /* 0x000fe200000000ff */
[----:B------:R2:W-:Y:S06]  /*62d0*/  MEMBAR.ALL.CTA ;  /* 0x0000000000007992 */ /* 0x0005ec0000008000 */
[----:B--2---:R-:W2:Y:S01]  /*62e0*/  FENCE.VIEW.ASYNC.S ;  /* 0x00000000000073c6 */ /* 0x004ea20000000000 */
[C---:B------:R-:W-:Y:S01]  /*62f0*/  R2UR UR56, R23.reuse ;  /* 0x00000000173872ca */ /* 0x040fe200000e0000 */
[----:B------:R-:W-:-:S02]  /*6300*/  VIADD R5, R23, 0x80 ;  /* 0x0000008017057836 */ /* 0x000fc40000000000 */
[----:B------:R-:W-:-:S03]  /*6310*/  VIADD R14, R23, 0x180 ;  /* 0x00000180170e7836 */ /* 0x000fc60000000000 */
[----:B------:R-:W-:Y:S01]  /*6320*/  R2UR UR48, R5 ;  /* 0x00000000053072ca */ /* 0x000fe200000e0000 */
[C---:B------:R-:W-:Y:S01]  /*6330*/  VIADD R5, R35.reuse, 0x90 ;  /* 0x0000009023057836 */ /* 0x040fe20000000000 */
[----:B-1----:R-:W-:Y:S01]  /*6340*/  MOV R7, UR58 ;  /* 0x0000003a00077c02 */ /* 0x002fe20008000f00 */
[----:B------:R-:W-:-:S03]  /*6350*/  VIADD R6, R35, 0x10 ;  /* 0x0000001023067836 */ /* 0x000fc60000000000 */
[----:B------:R-:W-:Y:S01]  /*6360*/  R2UR UR4, R5 ;  /* 0x00000000050472ca */ /* 0x000fe200000e0000 */
[----:B------:R-:W-:Y:S01]  /*6370*/  UMOV UR16, UR56 ;  /* 0x0000003800107c82 */ /* 0x000fe20008000000 */
[----:B------:R-:W-:Y:S01]  /*6380*/  UMOV UR8, UR56 ;  /* 0x0000003800087c82 */ /* 0x000fe20008000000 */
[C---:B------:R-:W-:Y:S01]  /*6390*/  VIADD R5, R35.reuse, 0x190 ;  /* 0x0000019023057836 */ /* 0x040fe20000000000 */
[----:B------:R-:W-:Y:S01]  /*63a0*/  R2UR UR50, R6 ;  /* 0x00000000063272ca */ /* 0x000fe200000e0000 */
[----:B------:R-:W-:Y:S02]  /*63b0*/  VIADD R6, R35, 0x110 ;  /* 0x0000011023067836 */ /* 0x000fe40000000000 */
[----:B------:R-:W-:Y:S01]  /*63c0*/  UMOV UR52, UR48 ;  /* 0x0000003000347c82 */ /* 0x000fe20008000000 */
[----:B------:R-:W-:Y:S01]  /*63d0*/  R2UR UR54, R5 ;  /* 0x00000000053672ca */ /* 0x000fe200000e0000 */
[C---:B------:R-:W-:Y:S01]  /*63e0*/  VIADD R5, R35.reuse, 0x210 ;  /* 0x0000021023057836 */ /* 0x040fe20000000000 */
[----:B------:R-:W-:Y:S01]  /*63f0*/  R2UR UR5, R6 ;  /* 0x00000000060572ca */ /* 0x000fe200000e0000 */
[----:B--2---:R-:W-:Y:S01]  /*6400*/  BAR.SYNC.DEFER_BLOCKING 0x9, 0x100 ;  /* 0x0244000000007b1d */ /* 0x004fe20000010000 */
[----:B------:R-:W-:-:S02]  /*6410*/  VIADD R6, R35, 0x20 ;  /* 0x0000002023067836 */ /* 0x000fc40000000000 */
[----:B------:R-:W-:Y:S01]  /*6420*/  R2UR UR46, R5 ;  /* 0x00000000052e72ca */ /* 0x000fe200000e0000 */
[----:B------:R-:W-:Y:S02]  /*6430*/  VIADD R5, R23, 0x100 ;  /* 0x0000010017057836 */ /* 0x000fe40000000000 */
[----:B------:R-:W-:Y:S01]  /*6440*/  UMOV UR44, UR48 ;  /* 0x00000030002c7c82 */ /* 0x000fe20008000000 */
[----:B------:R-:W-:Y:S01]  /*6450*/  R2UR UR30, R6 ;  /* 0x00000000061e72ca */ /* 0x000fe200000e0000 */
[----:B------:R-:W-:Y:S01]  /*6460*/  VIADD R6, R35, 0x120 ;  /* 0x0000012023067836 */ /* 0x000fe20000000000 */
[----:B------:R-:W-:Y:S01]  /*6470*/  R2UR UR28, R5 ;  /* 0x00000000051c72ca */ /* 0x000fe200000e0000 */
[----:B------:R-:W-:-:S03]  /*6480*/  VIADD R5, R35, 0xa0 ;  /* 0x000000a023057836 */ /* 0x000fc60000000000 */
[----:B------:R-:W-:Y:S01]  /*6490*/  R2UR UR38, R6 ;  /* 0x00000000062672ca */ /* 0x000fe200000e0000 */
[----:B------:R-:W-:Y:S01]  /*64a0*/  VIADD R6, R17, 0x2ed00 ;  /* 0x0002ed0011067836 */ /* 0x000fe20000000000 */
[----:B------:R-:W-:Y:S01]  /*64b0*/  R2UR UR42, R5 ;  /* 0x00000000052a72ca */ /* 0x000fe200000e0000 */
[----:B------:R-:W-:-:S03]  /*64c0*/  VIADD R5, R35, 0x1a0 ;  /* 0x000001a023057836 */ /* 0x000fc60000000000 */
[----:B------:R-:W-:Y:S02]  /*64d0*/  SHF.R.U32.HI R6, RZ, 0x4, R6 ;  /* 0x00000004ff067819 */ /* 0x000fe40000011606 */
[----:B------:R-:W-:Y:S01]  /*64e0*/  R2UR UR34, R5 ;  /* 0x00000000052272ca */ /* 0x000fe200000e0000 */
[----:B------:R-:W-:Y:S01]  /*64f0*/  VIADD R5, R35, 0x220 ;  /* 0x0000022023057836 */ /* 0x000fe20000000000 */
[----:B------:R-:W-:Y:S01]  /*6500*/  UMOV UR40, UR28 ;  /* 0x0000001c00287c82 */ /* 0x000fe20008000000 */
[----:B------:R-:W-:Y:S01]  /*6510*/  STSM.16.M88.2 [R0+0x2ed00], R38 ;  /* 0x02ed002600007844 */ /* 0x000fe20000000100 */
[----:B------:R-:W-:Y:S01]  /*6520*/  UMOV UR36, UR28 ;  /* 0x0000001c00247c82 */ /* 0x000fe20008000000 */
[----:B------:R-:W-:Y:S01]  /*6530*/  UMOV UR32, UR28 ;  /* 0x0000001c00207c82 */ /* 0x000fe20008000000 */
[----:B------:R-:W-:Y:S01]  /*6540*/  R2UR UR26, R5 ;  /* 0x00000000051a72ca */ /* 0x000fe200000e0000 */
[----:B------:R-:W-:Y:S01]  /*6550*/  STSM.16.M88.2 [R0+0x2f500], R48 ;  /* 0x02f5003000007844 */ /* 0x000fe20000000100 */
[----:B------:R-:W-:Y:S01]  /*6560*/  UMOV UR24, UR28 ;  /* 0x0000001c00187c82 */ /* 0x000fe20008000000 */
[----:B------:R-:W-:Y:S01]  /*6570*/  IMAD R5, R4, 0x2800, R17 ;  /* 0x0000280004057824 */ /* 0x000fe200078e0211 */
[----:B------:R-:W-:Y:S01]  /*6580*/  LOP3.LUT R216, R6, 0x3fff, RZ, 0xc0, !PT ;  /* 0x00003fff06d87812 */ /* 0x000fe200078ec0ff */
[----:B------:R-:W-:Y:S03]  /*6590*/  STSM.16.M88.2 [R0+0x2fd00], R52 ;  /* 0x02fd003400007844 */ /* 0x000fe60000000100 */
[----:B------:R-:W-:Y:S01]  /*65a0*/  SHF.R.U32.HI R5, RZ, 0x4, R5 ;  /* 0x00000004ff057819 */ /* 0x000fe20000011605 */
[----:B------:R-:W-:Y:S01]  /*65b0*/  STSM.16.M88.2 [R0+0x30500], R30 ;  /* 0x0305001e00007844 */ /* 0x000fe20000000100 */
[----:B------:R-:W-:-:S02]  /*65c0*/  LOP3.LUT R6, R216, 0x400000, RZ, 0xfc, !PT ;  /* 0x00400000d8067812 */ /* 0x000fc400078efcff */
[----:B------:R-:W-:Y:S01]  /*65d0*/  LOP3.LUT R5, R5, 0x3fff, RZ, 0xc0, !PT ;  /* 0x00003fff05057812 */ /* 0x000fe200078ec0ff */
        /* <DEDUP_REMOVED lines=10> */
[----:B------:R-:W-:-:S02]  /*6680*/  UMOV UR9, UR19 ;  /* 0x0000001300097c82 */ /* 0x000fc40008000000 */
        /* <DEDUP_REMOVED lines=17> */
[----:B------:R-:W-:Y:S01]  /*67a0*/  MOV R219, UR57 ;  /* 0x0000003900db7c02 */ /* 0x000fe20008000f00 */
        /* <DEDUP_REMOVED lines=20> */
[----:B------:R-:W-:Y:S01]  /*68f0*/  HGMMA.64x16x16.F32 R88, gdesc[UR44].tnspA.tnspB, R88 ;  /* 0x602000002c5879f0 */ /* 0x000fe20008700858 */
[----:B------:R-:W-:Y:S01]  /*6900*/  R2UR UR10, R15 ;  /* 0x000000000f0a72ca */ /* 0x000fe200000e0000 */
[----:B------:R-:W-:Y:S01]  /*6910*/  VIADD R14, R35, 0x130 ;  /* 0x00000130230e7836 */ /* 0x000fe20000000000 */
[----:B------:R-:W-:Y:S01]  /*6920*/  R2UR UR5, R5 ;  /* 0x00000000050572ca */ /* 0x000fe200000e0000 */
[C---:B------:R-:W-:Y:S01]  /*6930*/  VIADD R15, R35.reuse, 0x1b0 ;  /* 0x000001b0230f7836 */ /* 0x040fe20000000000 */
[----:B------:R-:W-:Y:S01]  /*6940*/  UMOV UR59, UR19 ;  /* 0x00000013003b7c82 */ /* 0x000fe20008000000 */
[----:B------:R-:W-:Y:S01]  /*6950*/  VIADD R35, R35, 0x230 ;  /* 0x0000023023237836 */ /* 0x000fe20000000000 */
[----:B------:R-:W-:Y:S01]  /*6960*/  R2UR UR22, R14 ;  /* 0x000000000e1672ca */ /* 0x000fe200000e0000 */
[----:B------:R-:W-:Y:S01]  /*6970*/  UMOV UR53, UR9 ;  /* 0x0000000900357c82 */ /* 0x000fe20008000000 */
[----:B------:R-:W-:Y:S01]  /*6980*/  R2UR UR14, R15 ;  /* 0x000000000f0e72ca */ /* 0x000fe200000e0000 */
[----:B------:R-:W-:Y:S01]  /*6990*/  UMOV UR9, 0x40000040 ;  /* 0x4000004000097882 */ /* 0x000fe20000000000 */
[----:B------:R-:W-:Y:S01]  /*69a0*/  R2UR UR6, R35 ;  /* 0x00000000230672ca */ /* 0x000fe200000e0000 */
[----:B------:R-:W-:Y:S01]  /*69b0*/  UMOV UR16, UR8 ;  /* 0x0000000800107c82 */ /* 0x000fe20008000000 */
[----:B------:R-:W-:Y:S01]  /*69c0*/  MOV R9, UR59 ;  /* 0x0000003b00097c02 */ /* 0x000fe20008000f00 */
[----:B------:R-:W-:Y:S01]  /*69d0*/  UMOV UR59, UR7 ;  /* 0x00000007003b7c82 */ /* 0x000fe20008000000 */
[----:B------:R-:W-:Y:S01]  /*69e0*/  UMOV UR17, UR9 ;  /* 0x0000000900117c82 */ /* 0x000fe20008000000 */
[----:B------:R-:W-:Y:S01]  /*69f0*/  MOV R11, UR59 ;  /* 0x0000003b000b7c02 */ /* 0x000fe20008000f00 */
[----:B------:R-:W-:Y:S01]  /*6a00*/  UMOV UR59, UR11 ;  /* 0x0000000b003b7c82 */ /* 0x000fe20008000000 */
[----:B------:R-:W-:Y:S01]  /*6a10*/  UMOV UR11, 0x40 ;  /* 0x00000040000b7882 */ /* 0x000fe20000000000 */
        /* <DEDUP_REMOVED lines=201> */
[----:B------:R-:W-:Y:S01]  /*76b0*/  UMOV UR7, 0x40 ;  /* 0x0000004000077882 */ /* 0x000fe20000000000 */
        /* <DEDUP_REMOVED lines=53> */
[----:B------:R-:W-:Y:S01]  /*7a10*/  HGMMA.64x16x16.F32 R136, gdesc[UR44].tnspA.tnspB, R136 ;  /* 0x602000002c8879f0 */ /* 0x000fe20008700888 */
[----:B------:R-:W-:Y:S01]  /*7a20*/  IMAD.U32 R222, RZ, RZ, UR10 ;  /* 0x0000000affde7e24 */ /* 0x000fe2000f8e00ff */
[----:B------:R-:W-:Y:S01]  /*7a30*/  UMOV UR48, UR44 ;  /* 0x0000002c00307c82 */ /* 0x000fe20008000000 */
        /* <DEDUP_REMOVED lines=15> */
[----:B------:R1:W-:Y:S01]  /*7b30*/  REDG.E.ADD.F32x4.FTZ.RN.STRONG.GPU desc[UR56][R6.64+0x1800], R36 ;  /* 0x00180024060079a6 */ /* 0x0003e2000c10f7b8 */
[----:B------:R-:W-:-:S02]  /*7b40*/  VIADD R25, R237, 0x100 ;  /* 0x00000100ed197836 */ /* 0x000fc40000000000 */
[----:B------:R-:W-:Y:S01]  /*7b50*/  R2UR UR26, R26 ;  /* 0x000000001a1a72ca */ /* 0x000fe200000e0000 */
[----:B------:R-:W-:Y:S01]  /*7b60*/  IMAD.U32 R226, RZ, RZ, UR10 ;  /* 0x0000000affe27e24 */ /* 0x000fe2000f8e00ff */
[----:B------:R-:W-:Y:S01]  /*7b70*/  UMOV UR5, 0x40000040 ;  /* 0x4000004000057882 */ /* 0x000fe20000000000 */
[----:B------:R-:W-:Y:S01]  /*7b80*/  HGMMA.64x16x16.F32 R168, gdesc[UR48].tnspA.tnspB, R168 ;  /* 0x6020000030a879f0 */ /* 0x000fe200087008a8 */
[----:B------:R-:W-:Y:S01]  /*7b90*/  R2UR UR24, R25 ;  /* 0x00000000191872ca */ /* 0x000fe200000e0000 */
[C---:B------:R-:W-:Y:S01]  /*7ba0*/  VIADD R25, R24.reuse, 0x120 ;  /* 0x0000012018197836 */ /* 0x040fe20000000000 */
[----:B------:R1:W-:Y:S04]  /*7bb0*/  REDG.E.ADD.F32x4.FTZ.RN.STRONG.GPU desc[UR56][R6.64+0x2000], R40 ;  /* 0x00200028060079a6 */ /* 0x0003e8000c10f7b8 */
[----:B------:R-:W-:Y:S01]  /*7bc0*/  R2UR UR38, R25 ;  /* 0x00000000192672ca */ /* 0x000fe200000e0000 */
[----:B------:R-:W-:-:S02]  /*7bd0*/  VIADD R25, R24, 0x1a0 ;  /* 0x000001a018197836 */ /* 0x000fc40000000000 */
[C---:B------:R-:W-:Y:S01]  /*7be0*/  VIADD R26, R24.reuse, 0xa0 ;  /* 0x000000a0181a7836 */ /* 0x040fe20000000000 */
[----:B------:R-:W-:Y:S01]  /*7bf0*/  UMOV UR21, UR5 ;  /* 0x0000000500157c82 */ /* 0x000fe20008000000 */
[----:B------:R-:W-:Y:S01]  /*7c00*/  UMOV UR17, UR5 ;  /* 0x0000000500117c82 */ /* 0x000fe20008000000 */
[----:B------:R-:W-:Y:S01]  /*7c10*/  R2UR UR34, R25 ;  /* 0x00000000192272ca */ /* 0x000fe200000e0000 */
[----:B------:R-:W-:Y:S01]  /*7c20*/  VIADD R25, R24, 0x220 ;  /* 0x0000022018197836 */ /* 0x000fe20000000000 */
[----:B------:R-:W-:Y:S01]  /*7c30*/  R2UR UR42, R26 ;  /* 0x000000001a2a72ca */ /* 0x000fe200000e0000 */
[----:B------:R-:W-:Y:S01]  /*7c40*/  UMOV UR40, UR24 ;  /* 0x0000001800287c82 */ /* 0x000fe20008000000 */
[----:B------:R-:W-:Y:S01]  /*7c50*/  UMOV UR36, UR24 ;  /* 0x0000001800247c82 */ /* 0x000fe20008000000 */
[----:B------:R-:W-:Y:S01]  /*7c60*/  UMOV UR32, UR24 ;  /* 0x0000001800207c82 */ /* 0x000fe20008000000 */
[----:B------:R-:W-:Y:S01]  /*7c70*/  R2UR UR30, R25 ;  /* 0x00000000191e72ca */ /* 0x000fe200000e0000 */
[----:B------:R-:W-:Y:S01]  /*7c80*/  UMOV UR28, UR24 ;  /* 0x00000018001c7c82 */ /* 0x000fe20008000000 */
[----:B------:R-:W-:Y:S01]  /*7c90*/  HGMMA.64x16x16.F32 R136, gdesc[UR24].tnspA.tnspB, R136 ;  /* 0x60200000188879f0 */ /* 0x000fe20008700888 */
[----:B------:R-:W-:Y:S01]  /*7ca0*/  IMAD.U32 R227, RZ, RZ, UR11 ;  /* 0x0000000bffe37e24 */ /* 0x000fe2000f8e00ff */
[----:B------:R-:W-:Y:S01]  /*7cb0*/  UMOV UR13, UR5 ;  /* 0x00000005000d7c82 */ /* 0x000fe20008000000 */
[----:B------:R-:W-:-:S04]  /*7cc0*/  UMOV UR9, UR5 ;  /* 0x0000000500097c82 */ /* 0x000fc80008000000 */
[----:B------:R-:W-:Y:S01]  /*7cd0*/  HGMMA.64x16x16.F32 R144, gdesc[UR40].tnspA.tnspB, R144 ;  /* 0x60200000289079f0 */ /* 0x000fe20008700890 */
[----:B------:R1:W-:Y:S01]  /*7ce0*/  REDG.E.ADD.F32x4.FTZ.RN.STRONG.GPU desc[UR56][R6.64+0x2800], R44 ;  /* 0x0028002c060079a6 */ /* 0x0003e2000c10f7b8 */
[----:B------:R-:W-:Y:S02]  /*7cf0*/  VIADD R25, R237, 0x180 ;  /* 0x00000180ed197836 */ /* 0x000fe40000000000 */
[----:B------:R-:W-:Y:S01]  /*7d00*/  VIADD R26, R24, 0x30 ;  /* 0x00000030181a7836 */ /* 0x000fe20000000000 */
[----:B------:R-:W-:Y:S01]  /*7d10*/  UMOV UR11, 0x40 ;  /* 0x00000040000b7882 */ /* 0x000fe20000000000 */
[----:B------:R-:W-:Y:S01]  /*7d20*/  HGMMA.64x16x16.F32 R152, gdesc[UR36].tnspA.tnspB, R152 ;  /* 0x60200000249879f0 */ /* 0x000fe20008700898 */
[----:B------:R1:W-:Y:S01]  /*7d30*/  REDG.E.ADD.F32x4.FTZ.RN.STRONG.GPU desc[UR56][R6.64+0x3000], R48 ;  /* 0x00300030060079a6 */ /* 0x0003e2000c10f7b8 */
[----:B------:R-:W-:Y:S02]  /*7d40*/  R2UR UR4, R25 ;  /* 0x00000000190472ca */ /* 0x000fe400000e0000 */
[----:B------:R-:W-:Y:S01]  /*7d50*/  HGMMA.64x16x16.F32 R160, gdesc[UR32].tnspA.tnspB, R160 ;  /* 0x6020000020a079f0 */ /* 0x000fe200087008a0 */
[----:B------:R-:W-:Y:S01]  /*7d60*/  R2UR UR6, R26 ;  /* 0x000000001a0672ca */ /* 0x000fe200000e0000 */
[----:B------:R1:W-:Y:S01]  /*7d70*/  REDG.E.ADD.F32x4.FTZ.RN.STRONG.GPU desc[UR56][R6.64+0x3800], R52 ;  /* 0x00380034060079a6 */ /* 0x0003e2000c10f7b8 */
[----:B------:R-:W-:-:S02]  /*7d80*/  VIADD R25, R24, 0x130 ;  /* 0x0000013018197836 */ /* 0x000fc40000000000 */
[C---:B------:R-:W-:Y:S01]  /*7d90*/  VIADD R26, R24.reuse, 0xb0 ;  /* 0x000000b0181a7836 */ /* 0x040fe20000000000 */
[----:B------:R-:W-:Y:S02]  /*7da0*/  HGMMA.64x16x16.F32 R168, gdesc[UR28].tnspA.tnspB, R168 ;  /* 0x602000001ca879f0 */ /* 0x000fe400087008a8 */
[----:B------:R-:W-:Y:S01]  /*7db0*/  R2UR UR18, R25 ;  /* 0x00000000191272ca */ /* 0x000fe200000e0000 */
[----:B------:R-:W-:Y:S01]  /*7dc0*/  VIADD R25, R24, 0x1b0 ;  /* 0x000001b018197836 */ /* 0x000fe20000000000 */
[----:B------:R-:W-:Y:S01]  /*7dd0*/  R2UR UR22, R26 ;  /* 0x000000001a1672ca */ /* 0x000fe200000e0000 */
[----:B------:R-:W-:Y:S01]  /*7de0*/  VIADD R24, R24, 0x230 ;  /* 0x0000023018187836 */ /* 0x000fe20000000000 */
[----:B------:R-:W-:Y:S01]  /*7df0*/  UMOV UR20, UR4 ;  /* 0x0000000400147c82 */ /* 0x000fe20008000000 */
[----:B------:R-:W-:Y:S01]  /*7e00*/  UMOV UR16, UR4 ;  /* 0x0000000400107c82 */ /* 0x000fe20008000000 */
[----:B------:R-:W-:Y:S01]  /*7e10*/  R2UR UR14, R25 ;  /* 0x00000000190e72ca */ /* 0x000fe200000e0000 */
[----:B------:R-:W-:Y:S01]  /*7e20*/  UMOV UR12, UR4 ;  /* 0x00000004000c7c82 */ /* 0x000fe20008000000 */
[----:B------:R-:W-:Y:S01]  /*7e30*/  R2UR UR10, R24 ;  /* 0x00000000180a72ca */ /* 0x000fe200000e0000 */
[----:B------:R-:W-:Y:S01]  /*7e40*/  UMOV UR8, UR4 ;  /* 0x0000000400087c82 */ /* 0x000fe20008000000 */
[----:B------:R-:W-:Y:S05]  /*7e50*/  HGMMA.64x16x16.F32 R136, gdesc[UR4].tnspA.tnspB, R136 ;  /* 0x60200000048879f0 */ /* 0x000fea0008700888 */
[----:B------:R-:W-:Y:S04]  /*7e60*/  HGMMA.64x16x16.F32 R144, gdesc[UR20].tnspA.tnspB, R144 ;  /* 0x60200000149079f0 */ /* 0x000fe80008700890 */
[----:B------:R-:W-:Y:S04]  /*7e70*/  HGMMA.64x16x16.F32 R152, gdesc[UR16].tnspA.tnspB, R152 ;  /* 0x60200000109879f0 */ /* 0x000fe80008700898 */
[----:B------:R-:W-:Y:S04]  /*7e80*/  HGMMA.64x16x16.F32 R160, gdesc[UR12].tnspA.tnspB, R160 ;  /* 0x602000000ca079f0 */ /* 0x000fe800087008a0 */
[----:B------:R-:W-:Y:S03]  /*7e90*/  HGMMA.64x16x16.F32 R168, gdesc[UR8].tnspA.tnspB, R168, gsb0 ;  /* 0x6020000008a879f0 */ /* 0x000fe600080008a8 */
[----:B------:R-:W-:-:S02]  /*7ea0*/  WARPGROUP.DEPBAR.LE gsb0, 0x1 ;  /* 0x00008000000079c5 */ /* 0x000fc40000010100 */
[----:B-1----:R-:W-:Y:S05]  /*7eb0*/  @!P0 BRA `(.L_x_1078) ;  /* 0x0000000000048947 */ /* 0x002fea0003800000 */
[----:B------:R-:W-:Y:S01]  /*7ec0*/  BPT.TRAP 0x1 ;  /* 0x000000040000795c */ /* 0x000fe20000300000 */
.L_x_1078:
        /* <DEDUP_REMOVED lines=112> */
.L_x_1079:
[----:B------:R-:W-:Y:S01]  /*85d0*/  VIADD R3, R3, 0x1 ;  /* 0x0000000103037836 */ /* 0x000fe20000000000 */
[----:B------:R-:W-:Y:S01]  /*85e0*/  ULOP3.LUT UR60, UR60, 0x1, URZ, 0x3c, !UPT ;  /* 0x000000013c3c7892 */ /* 0x000fe2000f8e3c3f */
        /* <DEDUP_REMOVED lines=92> */
.L_x_1067:
[----:B------:R-:W-:Y:S05]  /*8bb0*/  @P0 BRA `(.L_x_1063) ;  /* 0x0000002c00980947 */ /* 0x000fea0003800000 */
[----:B------:R-:W1:Y:S01]  /*8bc0*/  LDC.64 R2, c[0x0][0x878] ;  /* 0x00021e00ff027b82 */ /* 0x000e620000000a00 */
[----:B------:R-:W-:Y:S01]  /*8bd0*/  ULDC.64 UR4, c[0x0][0x208] ;  /* 0x0000820000047ab9 */ /* 0x000fe20000000a00 */
[----:B------:R-:W3:Y:S01]  /*8be0*/  LDL.LU R10, [R1] ;  /* 0x00000000010a7983 */ /* 0x000ee20000300800 */
[----:B------:R-:W4:Y:S05]  /*8bf0*/  S2R R20, SR_TID.X ;  /* 0x0000000000147919 */ /* 0x000f2a0000002100 */
[----:B------:R-:W5:Y:S08]  /*8c00*/  LDC R0, c[0x0][0x850] ;  /* 0x00021400ff007b82 */ /* 0x000f700000000800 */
[----:B------:R-:W5:Y:S01]  /*8c10*/  LDC.64 R8, c[0x0][0x818] ;  /* 0x00020600ff087b82 */ /* 0x000f620000000a00 */
[----:B-1----:R-:W-:-:S07]  /*8c20*/  ISETP.NE.U32.AND P0, PT, R2, RZ, PT ;  /* 0x000000ff0200720c */ /* 0x002fce0003f05070 */
[----:B------:R-:W1:Y:S01]  /*8c30*/  LDC.64 R12, c[0x0][0x840] ;  /* 0x00021000ff0c7b82 */ /* 0x000e620000000a00 */
[----:B------:R-:W-:-:S07]  /*8c40*/  ISETP.NE.AND.EX P0, PT, R3, RZ, PT, P0 ;  /* 0x000000ff0300720c */ /* 0x000fce0003f05300 */
[----:B------:R-:W1:Y:S08]  /*8c50*/  LDC.64 R14, c[0x0][0x848] ;  /* 0x00021200ff0e7b82 */ /* 0x000e700000000a00 */
[----:B------:R-:W4:Y:S08]  /*8c60*/  @P0 LDC.64 R2, c[0x0][0x878] ;  /* 0x00021e00ff020b82 */ /* 0x000f300000000a00 */
[----:B--2---:R-:W2:Y:S08]  /*8c70*/  LDC.64 R16, c[0x0][0x800] ;  /* 0x00020000ff107b82 */ /* 0x004eb00000000a00 */
[----:B------:R-:W2:Y:S01]  /*8c80*/  LDC.64 R18, c[0x0][0x828] ;  /* 0x00020a00ff127b82 */ /* 0x000ea20000000a00 */
[----:B----4-:R-:W-:-:S06]  /*8c90*/  @P0 IMAD.WIDE R2, R235, 0x4, R2 ;  /* 0x00000004eb020825 */ /* 0x010fcc00078e0202 */
[----:B------:R4:W2:Y:S01]  /*8ca0*/  @P0 LDG.E R2, desc[UR4][R2.64] ;  /* 0x0000000402020981 */ /* 0x0008a2000c1e1900 */
[----:B------:R-:W-:Y:S01]  /*8cb0*/  VIADD R21, R20, 0xffffff80 ;  /* 0xffffff8014157836 */ /* 0x000fe20000000000 */
[----:B------:R-:W1:Y:S08]  /*8cc0*/  S2UR UR5, SR_CgaCtaId ;  /* 0x00000000000579c3 */ /* 0x000e700000008800 */
[----:B------:R-:W-:Y:S01]  /*8cd0*/  BAR.SYNC.DEFER_BLOCKING 0x1, 0x100 ;  /* 0x0044000000007b1d */ /* 0x000fe20000010000 */
[----:B-----5:R-:W-:-:S02]  /*8ce0*/  ISETP.NE.AND P1, PT, R0, 0x1, PT ;  /* 0x000000010000780c */ /* 0x020fc40003f25270 */
[----:B------:R-:W-:-:S03]  /*8cf0*/  SHF.R.S32.HI R0, RZ, 0x1f, R21 ;  /* 0x0000001fff007819 */ /* 0x000fc60000011415 */
[----:B------:R-:W-:Y:S01]  /*8d00*/  UMOV UR4, 0x400 ;  /* 0x0000040000047882 */ /* 0x000fe20000000000 */
[----:B------:R-:W-:Y:S01]  /*8d10*/  LEA.HI R4, R0, R21, RZ, 0x7 ;  /* 0x0000001500047211 */ /* 0x000fe200078f38ff */
[----:B------:R-:W-:Y:S03]  /*8d20*/  BSSY B1, `(.L_x_1081) ;  /* 0x0000055000017945 */ /* 0x000fe60003800000 */
[----:B------:R-:W-:Y:S02]  /*8d30*/  LOP3.LUT R0, R4, 0x3fffff80, RZ, 0xc0, !PT ;  /* 0x3fffff8004007812 */ /* 0x000fe400078ec0ff */
[----:B----4-:R-:W-:Y:S01]  /*8d40*/  SHF.R.S32.HI R3, RZ, 0x7, R4 ;  /* 0x00000007ff037819 */ /* 0x010fe20000011404 */
[----:B------:R-:W4:Y:S02]  /*8d50*/  @P1 LDC R5, c[0x0][0x854] ;  /* 0x00021500ff051b82 */ /* 0x000f240000000800 */
[----:B------:R-:W-:-:S04]  /*8d60*/  IMAD.IADD R0, R21, 0x1, -R0 ;  /* 0x0000000115007824 */ /* 0x000fc800078e0a00 */
[----:B------:R-:W-:Y:S02]  /*8d70*/  IMAD R0, R3, 0xa00, R0 ;  /* 0x00000a0003007824 */ /* 0x000fe400078e0200 */
[----:B------:R-:W5:Y:S01]  /*8d80*/  @P1 LDC R7, c[0x0][0x858] ;  /* 0x00021600ff071b82 */ /* 0x000f620000000800 */
[----:B-1----:R-:W-:Y:S01]  /*8d90*/  ULEA UR4, UR5, UR4, 0x18 ;  /* 0x0000000405047291 */ /* 0x002fe2000f8ec03f */
[----:B------:R-:W-:-:S05]  /*8da0*/  IMAD.SHL.U32 R3, R0, 0x4, RZ ;  /* 0x0000000400037824 */ /* 0x000fca00078e00ff */
[----:B------:R-:W-:-:S05]  /*8db0*/  LEA R6, R3, UR4, 0x2 ;  /* 0x0000000403067c11 */ /* 0x000fca000f8e10ff */
[----:B------:R1:W-:Y:S01]  /*8dc0*/  STS.128 [R6], R56 ;  /* 0x0000003806007388 */ /* 0x0003e20000000c00 */
[----:B----4-:R-:W-:-:S03]  /*8dd0*/  @P1 IMAD.HI.U32 R0, R236, R5, RZ ;  /* 0x00000005ec001227 */ /* 0x010fc600078e00ff */
[----:B------:R1:W-:Y:S04]  /*8de0*/  STS.128 [R6+0x800], R60 ;  /* 0x0008003c06007388 */ /* 0x0003e80000000c00 */
[----:B------:R1:W-:Y:S01]  /*8df0*/  STS.128 [R6+0x1000], R96 ;  /* 0x0010006006007388 */ /* 0x0003e20000000c00 */
[----:B-----5:R-:W-:-:S03]  /*8e00*/  @P1 SHF.R.U32.HI R236, RZ, R7, R0 ;  /* 0x00000007ffec1219 */ /* 0x020fc60000011600 */
        /* <DEDUP_REMOVED lines=20> */
[----:B----4-:R-:W4:Y:S01]  /*8f50*/  FENCE.VIEW.ASYNC.S ;  /* 0x00000000000073c6 */ /* 0x010f220000000000 */
[----:B---3--:R-:W-:-:S02]  /*8f60*/  IMAD R5, R10, 0x5000, RZ ;  /* 0x000050000a057824 */ /* 0x008fc400078e02ff */
[----:B------:R-:W3:Y:S01]  /*8f70*/  LDC.64 R10, c[0x0][0x820] ;  /* 0x00020800ff0a7b82 */ /* 0x000ee20000000a00 */
[----:B--2---:R-:W-:-:S04]  /*8f80*/  @P0 IMAD R2, R235, 0x50, R2 ;  /* 0x00000050eb020824 */ /* 0x004fc800078e0202 */
[----:B------:R-:W-:-:S05]  /*8f90*/  @P0 IMAD.HI R2, R2, 0x66666667, RZ ;  /* 0x6666666702020827 */ /* 0x000fca00078e02ff */
[----:B------:R-:W-:-:S04]  /*8fa0*/  @P0 SHF.R.U32.HI R3, RZ, 0x1f, R2 ;  /* 0x0000001fff030819 */ /* 0x000fc80000011602 */
[----:B------:R-:W-:-:S05]  /*8fb0*/  @P0 LEA.HI.SX32 R3, R2, R3, 0x1b ;  /* 0x0000000302030211 */ /* 0x000fca00078fdaff */
[----:B------:R-:W-:-:S05]  /*8fc0*/  @P0 IMAD R2, R3, 0x5000, RZ ;  /* 0x0000500003020824 */ /* 0x000fca00078e02ff */
[----:B------:R-:W-:Y:S02]  /*8fd0*/  @P0 SHF.R.S32.HI R3, RZ, 0x1f, R2 ;  /* 0x0000001fff030819 */ /* 0x000fe40000011402 */
[----:B------:R-:W-:Y:S01]  /*8fe0*/  @!P0 CS2R R2, SRZ ;  /* 0x0000000000028805 */ /* 0x000fe2000001ff00 */
[----:B----4-:R-:W-:Y:S05]  /*8ff0*/  BAR.SYNC.DEFER_BLOCKING 0x1, 0x100 ;  /* 0x0044000000007b1d */ /* 0x010fea0000010000 */
[----:B------:R-:W-:Y:S01]  /*9000*/  IADD3 R4, P1, R5, R2, RZ ;  /* 0x0000000205047210 */ /* 0x000fe20007f3e0ff */
[----:B------:R-:W-:Y:S02]  /*9010*/  IMAD R2, R7, R12, RZ ;  /* 0x0000000c07027224 */ /* 0x000fe400078e02ff */
[C---:B------:R-:W-:Y:S01]  /*9020*/  IMAD R7, R236.reuse, R9, R0 ;  /* 0x00000009ec077224 */ /* 0x040fe200078e0200 */
[----:B------:R-:W-:Y:S01]  /*9030*/  LEA.HI.X.SX32 R5, R5, R3, 0x1, P1 ;  /* 0x0000000305057211 */ /* 0x000fe200008f0eff */
[----:B------:R-:W-:Y:S01]  /*9040*/  IMAD R9, R236, R13, R2 ;  /* 0x0000000dec097224 */ /* 0x000fe200078e0202 */
[----:B------:R-:W-:-:S02]  /*9050*/  SHF.R.S32.HI R0, RZ, 0x1f, R235 ;  /* 0x0000001fff007819 */ /* 0x000fc400000114eb */
[----:B------:R-:W-:Y:S01]  /*9060*/  SEL R235, R235, RZ, !P0 ;  /* 0x000000ffebeb7207 */ /* 0x000fe20004000000 */
[----:B------:R-:W-:-:S04]  /*9070*/  IMAD.WIDE.U32 R2, R236, R8, R4 ;  /* 0x00000008ec027225 */ /* 0x000fc800078e0004 */
[----:B------:R-:W-:Y:S01]  /*9080*/  IMAD.IADD R3, R3, 0x1, R7 ;  /* 0x0000000103037824 */ /* 0x000fe200078e0207 */
[----:B------:R-:W-:Y:S01]  /*9090*/  SEL R7, R0, RZ, !P0 ;  /* 0x000000ff00077207 */ /* 0x000fe20004000000 */
[----:B------:R-:W-:Y:S01]  /*90a0*/  IMAD.WIDE.U32 R4, R236, R12, R4 ;  /* 0x0000000cec047225 */ /* 0x000fe200078e0004 */
[----:B------:R-:W-:-:S03]  /*90b0*/  ISETP.NE.AND P0, PT, R21, RZ, PT ;  /* 0x000000ff1500720c */ /* 0x000fc60003f05270 */
[----:B------:R-:W-:Y:S02]  /*90c0*/  IMAD.IADD R5, R5, 0x1, R9 ;  /* 0x0000000105057824 */ /* 0x000fe400078e0209 */
[C---:B---3--:R-:W-:Y:S02]  /*90d0*/  IMAD R0, R7.reuse, R10, RZ ;  /* 0x0000000a07007224 */ /* 0x048fe400078e02ff */
[----:B------:R-:W-:Y:S02]  /*90e0*/  IMAD R8, R7, R14, RZ ;  /* 0x0000000e07087224 */ /* 0x000fe400078e02ff */
        /* <DEDUP_REMOVED lines=10> */
[----:B-1----:R-:W-:Y:S06]  /*9190*/  @P0 BRA `(.L_x_1082) ;  /* 0x0000000000340947 */ /* 0x002fec0003800000 */
[----:B------:R-:W-:Y:S01]  /*91a0*/  R2UR UR6, R18 ;  /* 0x00000000120672ca */ /* 0x000fe200000e0000 */
[----:B------:R-:W-:Y:S01]  /*91b0*/  UMOV UR5, 0x1400 ;  /* 0x0000140000057882 */ /* 0x000fe20000000000 */
[----:B------:R-:W-:Y:S01]  /*91c0*/  R2UR UR7, R0 ;  /* 0x00000000000772ca */ /* 0x000fe200000e0000 */
[----:B------:R-:W-:Y:S01]  /*91d0*/  UMOV UR8, 0x0 ;  /* 0x0000000000087882 */ /* 0x000fe20000000000 */
[----:B------:R-:W-:Y:S01]  /*91e0*/  PLOP3.LUT P0, PT, PT, PT, PT, 0x80, 0x0 ;  /* 0x000000000000781c */ /* 0x000fe20003f0f070 */
[----:B------:R-:W-:-:S12]  /*91f0*/  UMOV UR9, 0x14f00000 ;  /* 0x14f0000000097882 */ /* 0x000fd80000000000 */
.L_x_1083:
[----:B------:R-:W-:Y:S01]  /*9200*/  @P0 ELECT P1, URZ, PT ;  /* 0x00000000003f082f */ /* 0x000fe20003820000 */
[----:B------:R1:W-:-:S12]  /*9210*/  UBLKRED.G.S.ADD.F32.RN [UR6], [UR4], UR5, desc[UR8] ;  /* 0x00000806040073bb */ /* 0x0003d800080a1405 */
[----:B------:R-:W-:Y:S02]  /*9220*/  @P1 PLOP3.LUT P0, PT, P1, PT, PT, 0x8, 0x0 ;  /* 0x000000000000181c */ /* 0x000fe40000f0e170 */
[----:B------:R-:W-:-:S11]  /*9230*/  PLOP3.LUT P1, PT, PT, PT, PT, 0x8, 0x0 ;  /* 0x000000000000781c */ /* 0x000fd60003f2e170 */
[----:B-1----:R-:W-:Y:S05]  /*9240*/  @P0 BRA.U.ANY `(.L_x_1083) ;  /* 0xfffffffd00ec0947 */ /* 0x002fea000393ffff */
[----:B------:R0:W-:Y:S01]  /*9250*/  UTMACMDFLUSH ;  /* 0x00000000000079b7 */ /* 0x0001e20000000000 */
[----:B------:R-:W-:-:S04]  /*9260*/  DEPBAR.LE SB0, 0x0 ;  /* 0x000080000000791a */ /* 0x000fc80000000000 */
.L_x_1082:
[----:B------:R-:W-:Y:S05]  /*9270*/  BSYNC B1 ;  /* 0x0000000000017941 */ /* 0x000fea0003800000 */
.L_x_1081:
        /* <DEDUP_REMOVED lines=26> */
[----:B------:R-:W-:Y:S01]  /*9420*/  R2UR UR6, R16 ;  /* 0x00000000100672ca */ /* 0x000fe200000e0000 */
[----:B------:R-:W-:Y:S01]  /*9430*/  UMOV UR5, 0x1400 ;  /* 0x0000140000057882 */ /* 0x000fe20000000000 */
[----:B------:R-:W-:Y:S01]  /*9440*/  R2UR UR7, R3 ;  /* 0x00000000030772ca */ /* 0x000fe200000e0000 */
[----:B------:R-:W-:Y:S01]  /*9450*/  UMOV UR8, 0x0 ;  /* 0x0000000000087882 */ /* 0x000fe20000000000 */
[----:B------:R-:W-:Y:S01]  /*9460*/  PLOP3.LUT P0, PT, PT, PT, PT, 0x80, 0x0 ;  /* 0x000000000000781c */ /* 0x000fe20003f0f070 */
[----:B------:R-:W-:-:S12]  /*9470*/  UMOV UR9, 0x14f00000 ;  /* 0x14f0000000097882 */ /* 0x000fd80000000000 */
.L_x_1084:
[----:B------:R-:W-:Y:S01]  /*9480*/  @P0 ELECT P1, URZ, PT ;  /* 0x00000000003f082f */ /* 0x000fe20003820000 */
[----:B------:R2:W-:-:S12]  /*9490*/  UBLKRED.G.S.ADD.F32.RN [UR6], [UR4], UR5, desc[UR8] ;  /* 0x00000806040073bb */ /* 0x0005d800080a1405 */
[----:B------:R-:W-:Y:S02]  /*94a0*/  @P1 PLOP3.LUT P0, PT, P1, PT, PT, 0x8, 0x0 ;  /* 0x000000000000181c */ /* 0x000fe40000f0e170 */
[----:B------:R-:W-:-:S11]  /*94b0*/  PLOP3.LUT P1, PT, PT, PT, PT, 0x8, 0x0 ;  /* 0x000000000000781c */ /* 0x000fd60003f2e170 */
[----:B--2---:R-:W-:Y:S05]  /*94c0*/  @P0 BRA.U.ANY `(.L_x_1084) ;  /* 0xfffffffd00ec0947 */ /* 0x004fea000393ffff */
[----:B------:R0:W-:Y:S01]  /*94d0*/  UTMACMDFLUSH ;  /* 0x00000000000079b7 */ /* 0x0001e20000000000 */
[----:B------:R-:W-:-:S04]  /*94e0*/  DEPBAR.LE SB0, 0x0 ;  /* 0x000080000000791a */ /* 0x000fc80000000000 */
[----:B------:R-:W-:Y:S05]  /*94f0*/  BRA `(.L_x_1063) ;  /* 0x0000002400487947 */ /* 0x000fea0003800000 */
.L_x_1056:
        /* <DEDUP_REMOVED lines=8> */
[----:B------:R-:W-:-:S11]  /*9580*/  UISETP.NE.AND UP0, UPT, UR9, 0x1, UPT ;  /* 0x000000010900788c */ /* 0x000fd6000bf05270 */
[----:B------:R-:W-:Y:S01]  /*9590*/  @UP0 ULDC UR4, c[0x0][0x8dc] ;  /* 0x0002370000040ab9 */ /* 0x000fe20000000800 */
[----:B------:R-:W-:Y:S01]  /*95a0*/  @UP0 ULDC UR7, c[0x0][0x8e0] ;  /* 0x0002380000070ab9 */ /* 0x000fe20000000800 */
[----:B-1----:R-:W-:Y:S02]  /*95b0*/  UIMAD.WIDE.U32 UR4, UR6, UR4, URZ ;  /* 0x00000004060472a5 */ /* 0x002fe4000f8e003f */
        /* <DEDUP_REMOVED lines=16> */
.L_x_1085:
[----:B------:R-:W-:Y:S01]  /*96c0*/  ULDC UR5, c[0x0][0x8cc] ;  /* 0x0002330000057ab9 */ /* 0x000fe20000000800 */
[----:B------:R-:W-:Y:S01]  /*96d0*/  UMOV UR4, UR9 ;  /* 0x0000000900047c82 */ /* 0x000fe20008000000 */
[----:B------:R-:W-:-:S11]  /*96e0*/  UISETP.NE.AND UP0, UPT, UR5, 0x1, UPT ;  /* 0x000000010500788c */ /* 0x000fd6000bf05270 */
[----:B------:R-:W-:Y:S02]  /*96f0*/  @UP0 ULDC.64 UR10, c[0x0][0x8d0] ;  /* 0x00023400000a0ab9 */ /* 0x000fe40000000a00 */
[----:B------:R-:W-:-:S04]  /*9700*/  UIMAD.WIDE.U32 UR6, UR9, UR10, URZ ;  /* 0x0000000a090672a5 */ /* 0x000fc8000f8e003f */
[----:B------:R-:W-:-:S04]  /*9710*/  @UP0 USHF.R.U32.HI UR4, URZ, UR11, UR7 ;  /* 0x0000000b3f040299 */ /* 0x000fc80008011607 */
[----:B------:R-:W-:-:S12]  /*9720*/  UIMAD UR5, UR4, UR5, URZ ;  /* 0x00000005040572a4 */ /* 0x000fd8000f8e023f */
.L_x_1086:
        /* <DEDUP_REMOVED lines=24> */
.L_x_1087:
        /* <DEDUP_REMOVED lines=15> */
.L_x_1089:
[----:B------:R-:W-:-:S05]  /*99a0*/  ULDC UR5, c[0x0][0x8f4] ;  /* 0x00023d0000057ab9 */ /* 0x000fca0000000800 */
.L_x_1088:
        /* <DEDUP_REMOVED lines=34> */
[----:B-1----:R-:W-:Y:S02]  /*9bd0*/  IMAD.U32 R2, RZ, RZ, UR12 ;  /* 0x0000000cff027e24 */ /* 0x002fe4000f8e00ff */
[----:B------:R-:W-:-:S05]  /*9be0*/  IMAD.U32 R3, RZ, RZ, UR13 ;  /* 0x0000000dff037e24 */ /* 0x000fca000f8e00ff */
[----:B------:R1:W4:Y:S02]  /*9bf0*/  @P2 LDG.E R5, desc[UR16][R2.64] ;  /* 0x0000001002052981 */ /* 0x000324000c1e1900 */
[----:B-1----:R-:W-:Y:S02]  /*9c00*/  IMAD.U32 R2, RZ, RZ, UR6 ;  /* 0x00000006ff027e24 */ /* 0x002fe4000f8e00ff */
        /* <DEDUP_REMOVED lines=27> */
.L_x_1091:
        /* <DEDUP_REMOVED lines=14> */
.L_x_1092:
        /* <DEDUP_REMOVED lines=9> */
.L_x_1093:
        /* <DEDUP_REMOVED lines=40> */
.L_x_1109:
[----:B------:R-:W-:Y:S01]  /*a1b0*/  ISETP.NE.AND P0, PT, R11, RZ, PT ;  /* 0x000000ff0b00720c */ /* 0x000fe20003f05270 */
[----:B------:R-:W-:Y:S02]  /*a1c0*/  IMAD.U32 R14, RZ, RZ, UR20 ;  /* 0x00000014ff0e7e24 */ /* 0x000fe4000f8e00ff */
[----:B------:R-:W-:-:S03]  /*a1d0*/  IMAD.MOV.U32 R4, RZ, RZ, 0x1 ;  /* 0x00000001ff047424 */ /* 0x000fc600078e00ff */
[----:B------:R-:W-:-:S07]  /*a1e0*/  SHF.R.S32.HI R14, RZ, 0x1f, R14 ;  /* 0x0000001fff0e7819 */ /* 0x000fce000001140e */
[----:B------:R-:W-:Y:S05]  /*a1f0*/  @P0 BRA `(.L_x_1095) ;  /* 0x0000000000140947 */ /* 0x000fea0003800000 */
[----:B------:R-:W-:Y:S01]  /*a200*/  LOP3.LUT P1, RZ, R21, 0x1f, RZ, 0xc0, !PT ;  /* 0x0000001f15ff7812 */ /* 0x000fe2000782c0ff */
[----:B-1----:R-:W-:-:S04]  /*a210*/  IMAD.MOV.U32 R3, RZ, RZ, 0x8100 ;  /* 0x00008100ff037424 */ /* 0x002fc800078e00ff */
[----:B------:R2:W-:Y:S08]  /*a220*/  SYNCS.ARRIVE.TRANS64 RZ, [R6+URZ+0x31810], R3 ;  /* 0x0318100306ff79a7 */ /* 0x0005f0000800003f */
[----:B------:R-:W-:Y:S05]  /*a230*/  @!P1 BRA `(.L_x_1095) ;  /* 0x0000000000049947 */ /* 0x000fea0003800000 */
[----:B------:R-:W-:Y:S01]  /*a240*/  BPT.TRAP 0x1 ;  /* 0x000000040000795c */ /* 0x000fe20000300000 */
.L_x_1095:
        /* <DEDUP_REMOVED lines=13> */
[----:B-12---:R-:W-:Y:S01]  /*a320*/  IMAD.MOV.U32 R3, RZ, RZ, 0x14000 ;  /* 0x00014000ff037424 */ /* 0x006fe200078e00ff */
        /* <DEDUP_REMOVED lines=140> */
.L_x_1101:
[----:B------:R-:W-:-:S04]  /*abf0*/  SHF.L.U32 R5, R9, 0x1f, RZ ;  /* 0x0000001f09057819 */ /* 0x000fc800000006ff */
[----:B------:R-:W1:Y:S02]  /*ac00*/  SYNCS.PHASECHK.TRANS64.TRYWAIT P1, [R6+URZ+0x31838], R5 ;  /* 0x03183805060075a7 */ /* 0x000e64000802017f */
[----:B-1----:R-:W-:Y:S05]  /*ac10*/  @!P1 BRA `(.L_x_1097) ;  /* 0x0000000c00d89947 */ /* 0x002fea0003800000 */
.L_x_1110:
[----:B------:R-:W-:Y:S05]  /*ac20*/  @P0 BRA `(.L_x_1098) ;  /* 0x0000000000140947 */ /* 0x000fea0003800000 */
[----:B------:R-:W-:Y:S01]  /*ac30*/  ISETP.NE.AND P1, PT, R15, RZ, PT ;  /* 0x000000ff0f00720c */ /* 0x000fe20003f25270 */
[----:B-1----:R-:W-:-:S04]  /*ac40*/  IMAD.MOV.U32 R5, RZ, RZ, 0x8100 ;  /* 0x00008100ff057424 */ /* 0x002fc800078e00ff */
[----:B------:R2:W-:Y:S08]  /*ac50*/  SYNCS.ARRIVE.TRANS64 RZ, [R6+URZ+0x31830], R5 ;  /* 0x0318300506ff79a7 */ /* 0x0005f0000800003f */
[----:B------:R-:W-:Y:S05]  /*ac60*/  @!P1 BRA `(.L_x_1098) ;  /* 0x0000000000049947 */ /* 0x000fea0003800000 */
[----:B------:R-:W-:Y:S01]  /*ac70*/  BPT.TRAP 0x1 ;  /* 0x000000040000795c */ /* 0x000fe20000300000 */
.L_x_1098:
        /* <DEDUP_REMOVED lines=47> */
.L_x_1112:
[----:B------:R-:W-:Y:S01]  /*af70*/  LOP3.LUT R9, R9, 0x1, RZ, 0x3c, !PT ;  /* 0x0000000109097812 */ /* 0x000fe200078e3cff */
[----:B------:R-:W-:Y:S06]  /*af80*/  @P2 BRA `(.L_x_1100) ;  /* 0x0000000000142947 */ /* 0x000fec0003800000 */
[----:B------:R-:W-:Y:S01]  /*af90*/  ISETP.NE.AND P1, PT, R15, RZ, PT ;  /* 0x000000ff0f00720c */ /* 0x000fe20003f25270 */
[----:B-1----:R-:W-:-:S04]  /*afa0*/  IMAD.MOV.U32 R2, RZ, RZ, 0x8100 ;  /* 0x00008100ff027424 */ /* 0x002fc800078e00ff */
[----:B------:R2:W-:Y:S08]  /*afb0*/  SYNCS.ARRIVE.TRANS64 RZ, [R20+URZ+0x31810], R2 ;  /* 0x0318100214ff79a7 */ /* 0x0005f0000800003f */
[----:B------:R-:W-:Y:S05]  /*afc0*/  @!P1 BRA `(.L_x_1100) ;  /* 0x0000000000049947 */ /* 0x000fea0003800000 */
[----:B------:R-:W-:Y:S01]  /*afd0*/  BPT.TRAP 0x1 ;  /* 0x000000040000795c */ /* 0x000fe20000300000 */
.L_x_1100:
        /* <DEDUP_REMOVED lines=53> */
.L_x_1096:
[----:B------:R-:W-:Y:S01]  /*b330*/  SHF.L.U32 R15, R9, 0x1f, RZ ;  /* 0x0000001f090f7819 */ /* 0x000fe200000006ff */
[----:B------:R-:W1:Y:S01]  /*b340*/  LDC.64 R12, c[0x0][0x730] ;  /* 0x0001cc00ff0c7b82 */ /* 0x000e620000000a00 */
[----:B------:R-:W-:Y:S02]  /*b350*/  IMAD.U32 R16, RZ, RZ, UR38 ;  /* 0x00000026ff107e24 */ /* 0x000fe4000f8e00ff */
[----:B------:R-:W-:Y:S02]  /*b360*/  IMAD.U32 R2, RZ, RZ, UR38 ;  /* 0x00000026ff027e24 */ /* 0x000fe4000f8e00ff */
[----:B------:R-:W-:Y:S02]  /*b370*/  IMAD.U32 R3, RZ, RZ, UR39 ;  /* 0x00000027ff037e24 */ /* 0x000fe4000f8e00ff */
[----:B------:R-:W-:Y:S01]  /*b380*/  IMAD.MOV.U32 R2, RZ, RZ, R16 ;  /* 0x000000ffff027224 */ /* 0x000fe200078e0010 */
        /* <DEDUP_REMOVED lines=11> */
.L_x_1113:
[----:B------:R-:W-:Y:S01]  /*b440*/  IMAD.IADD R10, R11, 0x1, R3 ;  /* 0x000000010b0a7824 */ /* 0x000fe200078e0203 */
[----:B------:R-:W-:Y:S06]  /*b450*/  @P0 BRA `(.L_x_1103) ;  /* 0x0000000000140947 */ /* 0x000fec0003800000 */
[----:B------:R-:W-:Y:S01]  /*b460*/  LOP3.LUT P0, RZ, R21, 0x1f, RZ, 0xc0, !PT ;  /* 0x0000001f15ff7812 */ /* 0x000fe2000780c0ff */
[----:B------:R-:W-:-:S04]  /*b470*/  IMAD.MOV.U32 R11, RZ, RZ, 0x8100 ;  /* 0x00008100ff0b7424 */ /* 0x000fc800078e00ff */
[----:B------:R2:W-:Y:S08]  /*b480*/  SYNCS.ARRIVE.TRANS64 RZ, [R6+URZ+0x31830], R11 ;  /* 0x0318300b06ff79a7 */ /* 0x0005f0000800003f */
[----:B------:R-:W-:Y:S05]  /*b490*/  @!P0 BRA `(.L_x_1103) ;  /* 0x0000000000048947 */ /* 0x000fea0003800000 */
[----:B------:R-:W-:Y:S01]  /*b4a0*/  BPT.TRAP 0x1 ;  /* 0x000000040000795c */ /* 0x000fe20000300000 */
.L_x_1103:
        /* <DEDUP_REMOVED lines=53> */
.L_x_1090:
[----:B------:R-:W-:Y:S05]  /*b800*/  WARPSYNC.ALL ;  /* 0x0000000000007948 */ /* 0x000fea0003800000 */
[----:B------:R-:W-:-:S13]  /*b810*/  ELECT P0, URZ, PT ;  /* 0x00000000003f782f */ /* 0x000fda0003800000 */
[----:B------:R-:W-:Y:S05]  /*b820*/  @!P0 BRA `(.L_x_1063) ;  /* 0x00000000007c8947 */ /* 0x000fea0003800000 */
[----:B------:R-:W3:Y:S02]  /*b830*/  LDL R0, [R1+0x4] ;  /* 0x0000040001007983 */ /* 0x000ee40000100800 */
[----:B---3--:R-:W-:-:S13]  /*b840*/  R2UR UR4, R0 ;  /* 0x00000000000472ca */ /* 0x008fda00000e0000 */
[----:B------:R-:W-:-:S06]  /*b850*/  ULOP3.LUT UR4, UR4, 0x2, URZ, 0xfc, !UPT ;  /* 0x0000000204047892 */ /* 0x000fcc000f8efc3f */
[----:B------:R-:W-:-:S05]  /*b860*/  IMAD.U32 R0, RZ, RZ, UR4 ;  /* 0x00000004ff007e24 */ /* 0x000fca000f8e00ff */
[----:B------:R-:W-:-:S13]  /*b870*/  ISETP.NE.AND P1, PT, R0, 0x3, PT ;  /* 0x000000030000780c */ /* 0x000fda0003f25270 */
[----:B------:R-:W-:Y:S05]  /*b880*/  @!P1 BRA `(.L_x_1104) ;  /* 0x0000000000049947 */ /* 0x000fea0003800000 */
[----:B------:R-:W-:Y:S01]  /*b890*/  BPT.TRAP 0x1 ;  /* 0x000000040000795c */ /* 0x000fe20000300000 */
.L_x_1104:
        /* <DEDUP_REMOVED lines=8> */
.L_x_1114:
        /* <DEDUP_REMOVED lines=9> */
.L_x_1115:
[----:B------:R-:W-:Y:S05]  /*b9b0*/  @!P1 BRA `(.L_x_1107) ;  /* 0x0000000000049947 */ /* 0x000fea0003800000 */
[----:B------:R-:W-:Y:S01]  /*b9c0*/  BPT.TRAP 0x1 ;  /* 0x000000040000795c */ /* 0x000fe20000300000 */
.L_x_1107:
[----:B------:R-:W-:-:S07]  /*b9d0*/  SHF.L.U32 R9, R9, 0x1f, RZ ;  /* 0x0000001f09097819 */ /* 0x000fce00000006ff */
.L_x_1108:
[----:B----4-:R4:W1:Y:S02]  /*b9e0*/  SYNCS.PHASECHK.TRANS64.TRYWAIT P0, [R2+URZ+0x31838], R9 ;  /* 0x03183809020075a7 */ /* 0x010864000800017f */
[----:B-1----:R-:W-:Y:S05]  /*b9f0*/  @!P0 NANOSLEEP.SYNCS 0x989680 ;  /* 0x009896800000895d */ /* 0x002fea0003900000 */
[----:B------:R-:W1:Y:S02]  /*ba00*/  @!P0 SYNCS.PHASECHK.TRANS64 P0, [R2+URZ+0x31838], R9 ;  /* 0x03183809020085a7 */ /* 0x000e64000800007f */
[----:B-1----:R-:W-:Y:S05]  /*ba10*/  @!P0 BRA `(.L_x_1108) ;  /* 0xfffffffc00f08947 */ /* 0x002fea000383ffff */
.L_x_1063:
[----:B------:R-:W-:Y:S05]  /*ba20*/  BSYNC B0 ;  /* 0x0000000000007941 */ /* 0x000fea0003800000 */
.L_x_1055:
[----:B------:R-:W-:Y:S05]  /*ba30*/  EXIT ;  /* 0x000000000000794d */ /* 0x000fea0003800000 */
.L_x_1069:
[----:B-1----:R1:W2:Y:S02]  /*ba40*/  SYNCS.PHASECHK.TRANS64.TRYWAIT P0, [R17+URZ+0x31800], R16 ;  /* 0x03180010110075a7 */ /* 0x0022a4000800017f */
[----:B--2---:R-:W-:Y:S05]  /*ba50*/  @!P0 NANOSLEEP.SYNCS 0x989680 ;  /* 0x009896800000895d */ /* 0x004fea0003900000 */
[----:B------:R-:W2:Y:S02]  /*ba60*/  @!P0 SYNCS.PHASECHK.TRANS64 P0, [R17+URZ+0x31800], R16 ;  /* 0x03180010110085a7 */ /* 0x000ea4000800007f */
[----:B--2---:R-:W-:Y:S05]  /*ba70*/  @!P0 BRA `(.L_x_1069) ;  /* 0xfffffffc00f08947 */ /* 0x004fea000383ffff */
[----:B------:R-:W-:Y:S05]  /*ba80*/  BRA `(.L_x_1068) ;  /* 0xffffff5800c47947 */ /* 0x000fea000383ffff */
.L_x_1073:
[----:B--2---:R2:W3:Y:S02]  /*ba90*/  SYNCS.PHASECHK.TRANS64.TRYWAIT P1, [R16+URZ+0x31810], R9 ;  /* 0x03181009100075a7 */ /* 0x0044e4000802017f */
[----:B---3--:R-:W-:Y:S05]  /*baa0*/  @!P1 NANOSLEEP.SYNCS 0x989680 ;  /* 0x009896800000995d */ /* 0x008fea0003900000 */
[----:B------:R-:W3:Y:S02]  /*bab0*/  @!P1 SYNCS.PHASECHK.TRANS64 P1, [R16+URZ+0x31810], R9 ;  /* 0x03181009100095a7 */ /* 0x000ee4000802007f */
[----:B---3--:R-:W-:Y:S05]  /*bac0*/  @!P1 BRA `(.L_x_1073) ;  /* 0xfffffffc00f09947 */ /* 0x008fea000383ffff */
[----:B------:R-:W-:Y:S05]  /*bad0*/  BRA `(.L_x_1072) ;  /* 0xffffff6000f47947 */ /* 0x000fea000383ffff */
.L_x_1077:
[----:B----4-:R4:W1:Y:S02]  /*bae0*/  SYNCS.PHASECHK.TRANS64.TRYWAIT P1, [R17+URZ+0x31830], R10 ;  /* 0x0318300a110075a7 */ /* 0x010864000802017f */
[----:B-1----:R-:W-:Y:S05]  /*baf0*/  @!P1 NANOSLEEP.SYNCS 0x989680 ;  /* 0x009896800000995d */ /* 0x002fea0003900000 */
[----:B------:R-:W1:Y:S02]  /*bb00*/  @!P1 SYNCS.PHASECHK.TRANS64 P1, [R17+URZ+0x31830], R10 ;  /* 0x0318300a110095a7 */ /* 0x000e64000802007f */
[----:B-1----:R-:W-:Y:S05]  /*bb10*/  @!P1 BRA `(.L_x_1077) ;  /* 0xfffffffc00f09947 */ /* 0x002fea000383ffff */
[----:B------:R-:W-:Y:S05]  /*bb20*/  BRA `(.L_x_1076) ;  /* 0xffffff7c00f87947 */ /* 0x000fea000383ffff */
.L_x_1094:
[----:B-1----:R1:W2:Y:S02]  /*bb30*/  SYNCS.PHASECHK.TRANS64.TRYWAIT P0, [R6+URZ+0x31820], R3 ;  /* 0x03182003060075a7 */ /* 0x0022a4000800017f */
[----:B--2---:R-:W-:Y:S05]  /*bb40*/  @!P0 NANOSLEEP.SYNCS 0x989680 ;  /* 0x009896800000895d */ /* 0x004fea0003900000 */
[----:B------:R-:W2:Y:S02]  /*bb50*/  @!P0 SYNCS.PHASECHK.TRANS64 P0, [R6+URZ+0x31820], R3 ;  /* 0x03182003060085a7 */ /* 0x000ea4000800007f */
[----:B--2---:R-:W-:Y:S05]  /*bb60*/  @!P0 BRA `(.L_x_1094) ;  /* 0xfffffffc00f08947 */ /* 0x004fea000383ffff */
[----:B------:R-:W-:Y:S05]  /*bb70*/  BRA `(.L_x_1109) ;  /* 0xffffffe4008c7947 */ /* 0x000fea000383ffff */
.L_x_1097:
[----:B-1----:R1:W2:Y:S02]  /*bb80*/  SYNCS.PHASECHK.TRANS64.TRYWAIT P1, [R6+URZ+0x31838], R5 ;  /* 0x03183805060075a7 */ /* 0x0022a4000802017f */
[----:B--2---:R-:W-:Y:S05]  /*bb90*/  @!P1 NANOSLEEP.SYNCS 0x989680 ;  /* 0x009896800000995d */ /* 0x004fea0003900000 */
[----:B------:R-:W2:Y:S02]  /*bba0*/  @!P1 SYNCS.PHASECHK.TRANS64 P1, [R6+URZ+0x31838], R5 ;  /* 0x03183805060095a7 */ /* 0x000ea4000802007f */
[----:B--2---:R-:W-:Y:S05]  /*bbb0*/  @!P1 BRA `(.L_x_1097) ;  /* 0xfffffffc00f09947 */ /* 0x004fea000383ffff */
[----:B------:R-:W-:Y:S05]  /*bbc0*/  BRA `(.L_x_1110) ;  /* 0xfffffff000147947 */ /* 0x000fea000383ffff */
.L_x_1099:
[----:B------:R-:W-:-:S07]  /*bbd0*/  SHF.L.U32 R2, R4, 0x1f, RZ ;  /* 0x0000001f04027819 */ /* 0x000fce00000006ff */
.L_x_1111:
[----:B-1----:R1:W2:Y:S02]  /*bbe0*/  SYNCS.PHASECHK.TRANS64.TRYWAIT P1, [R20+URZ+0x31820], R2 ;  /* 0x03182002140075a7 */ /* 0x0022a4000802017f */
[----:B--2---:R-:W-:Y:S05]  /*bbf0*/  @!P1 NANOSLEEP.SYNCS 0x989680 ;  /* 0x009896800000995d */ /* 0x004fea0003900000 */
[----:B------:R-:W2:Y:S02]  /*bc00*/  @!P1 SYNCS.PHASECHK.TRANS64 P1, [R20+URZ+0x31820], R2 ;  /* 0x03182002140095a7 */ /* 0x000ea4000802007f */
[----:B--2---:R-:W-:Y:S05]  /*bc10*/  @!P1 BRA `(.L_x_1111) ;  /* 0xfffffffc00f09947 */ /* 0x004fea000383ffff */
[----:B------:R-:W-:Y:S05]  /*bc20*/  BRA `(.L_x_1112) ;  /* 0xfffffff000d07947 */ /* 0x000fea000383ffff */
.L_x_1102:
[----:B-1----:R1:W2:Y:S02]  /*bc30*/  SYNCS.PHASECHK.TRANS64.TRYWAIT P1, [R6+URZ+0x31838], R15 ;  /* 0x0318380f060075a7 */ /* 0x0022a4000802017f */
[----:B--2---:R-:W-:Y:S05]  /*bc40*/  @!P1 NANOSLEEP.SYNCS 0x989680 ;  /* 0x009896800000995d */ /* 0x004fea0003900000 */
[----:B------:R-:W2:Y:S02]  /*bc50*/  @!P1 SYNCS.PHASECHK.TRANS64 P1, [R6+URZ+0x31838], R15 ;  /* 0x0318380f060095a7 */ /* 0x000ea4000802007f */
[----:B--2---:R-:W-:Y:S05]  /*bc60*/  @!P1 BRA `(.L_x_1102) ;  /* 0xfffffffc00f09947 */ /* 0x004fea000383ffff */
[----:B------:R-:W-:Y:S05]  /*bc70*/  BRA `(.L_x_1113) ;  /* 0xfffffff400f07947 */ /* 0x000fea000383ffff */
.L_x_1105:
[----:B---3--:R3:W4:Y:S02]  /*bc80*/  SYNCS.PHASECHK.TRANS64.TRYWAIT P0, [R5+URZ], R0 ;  /* 0x00000000050075a7 */ /* 0x008724000800017f */
[----:B----4-:R-:W-:Y:S05]  /*bc90*/  @!P0 NANOSLEEP.SYNCS 0x989680 ;  /* 0x009896800000895d */ /* 0x010fea0003900000 */
[----:B------:R-:W4:Y:S02]  /*bca0*/  @!P0 SYNCS.PHASECHK.TRANS64 P0, [R5+URZ], R0 ;  /* 0x00000000050085a7 */ /* 0x000f24000800007f */
[----:B----4-:R-:W-:Y:S05]  /*bcb0*/  @!P0 BRA `(.L_x_1105) ;  /* 0xfffffffc00f08947 */ /* 0x010fea000383ffff */
[----:B------:R-:W-:Y:S05]  /*bcc0*/  BRA `(.L_x_1114) ;  /* 0xfffffffc00147947 */ /* 0x000fea000383ffff */
.L_x_1106:
[----:B---3--:R3:W4:Y:S02]  /*bcd0*/  SYNCS.PHASECHK.TRANS64.TRYWAIT P0, [R3+URZ], R0 ;  /* 0x00000000030075a7 */ /* 0x008724000800017f */
[----:B----4-:R-:W-:Y:S05]  /*bce0*/  @!P0 NANOSLEEP.SYNCS 0x989680 ;  /* 0x009896800000895d */ /* 0x010fea0003900000 */
[----:B------:R-:W4:Y:S02]  /*bcf0*/  @!P0 SYNCS.PHASECHK.TRANS64 P0, [R3+URZ], R0 ;  /* 0x00000000030085a7 */ /* 0x000f24000800007f */
[----:B----4-:R-:W-:Y:S05]  /*bd00*/  @!P0 BRA `(.L_x_1106) ;  /* 0xfffffffc00f08947 */ /* 0x010fea000383ffff */
[----:B------:R-:W-:Y:S05]  /*bd10*/  BRA `(.L_x_1115) ;  /* 0xfffffffc00247947 */ /* 0x000fea000383ffff */
.L_x_1116:
        /* <DEDUP_REMOVED lines=14> */
.L_x_1159:


//--------------------- .text._ZN7cutlass13device_kernelIN5flash22FlashAttnBwdPreprocessIN4cute5tupleIJNS3_1CILi64EEENS5_ILi256EEEEEENS_6half_tEfNS_4arch4Sm90ELb1ELb1EEEEEvNT_6ParamsE --------------------------
	.section	.text._ZN7cutlass13device_kernelIN5flash22FlashAttnBwdPreprocessIN4cute5tupleIJNS3_1CILi64EEENS5_ILi256EEEEEENS_6half_tEfNS_4arch4Sm90ELb1ELb1EEEEEvNT_6ParamsE,"ax",@progbits
	.align	128
.text._ZN7cutlass13device_kernelIN5flash22FlashAttnBwdPreprocessIN4cute5tupleIJNS3_1CILi64EEENS5_ILi256EEEEEENS_6half_tEfNS_4arch4Sm90ELb1ELb1EEEEEvNT_6ParamsE:
        .type           _ZN7cutlass13device_kernelIN5flash22FlashAttnBwdPreprocessIN4cute5tupleIJNS3_1CILi64EEENS5_ILi256EEEEEENS_6half_tEfNS_4arch4Sm90ELb1ELb1EEEEEvNT_6ParamsE,@function
        .size           _ZN7cutlass13device_kernelIN5flash22FlashAttnBwdPreprocessIN4cute5tupleIJNS3_1CILi64EEENS5_ILi256EEEEEENS_6half_tEfNS_4arch4Sm90ELb1ELb1EEEEEvNT_6ParamsE,(.L_x_1160 - _ZN7cutlass13device_kernelIN5flash22FlashAttnBwdPreprocessIN4cute5tupleIJNS3_1CILi64EEENS5_ILi256EEEEEENS_6half_tEfNS_4arch4Sm90ELb1ELb1EEEEEvNT_6ParamsE)
        .other          _ZN7cutlass13device_kernelIN5flash22FlashAttnBwdPreprocessIN4cute5tupleIJNS3_1CILi64EEENS5_ILi256EEEEEENS_6half_tEfNS_4arch4Sm90ELb1ELb1EEEEEvNT_6ParamsE,@"STO_CUDA_ENTRY STV_DEFAULT"
_ZN7cutlass13device_kernelIN5flash22FlashAttnBwdPreprocessIN4cute5tupleIJNS3_1CILi64EEENS5_ILi256EEEEEENS_6half_tEfNS_4arch4Sm90ELb1ELb1EEEEEvNT_6ParamsE:
[----:B------:R-:W-:Y:S08]  /*0000*/  LDC R1, c[0x0][0x28] ;  /* 0x00000a00ff017b82 */ /* 0x000ff00000000800 */
[----:B------:R-:W0:Y:S01]  /*0010*/  S2UR UR12, SR_CTAID.Z ;  /* 0x00000000000c79c3 */ /* 0x000e220000002700 */
[----:B------:R-:W-:Y:S01]  /*0020*/  ULDC.64 UR18, c[0x0][0x2f0] ;  /* 0x0000bc0000127ab9 */ /* 0x000fe20000000a00 */
[----:B------:R-:W-:Y:S01]  /*0030*/  ULDC.64 UR4, c[0x0][0x2f0] ;  /* 0x0000bc0000047ab9 */ /* 0x000fe20000000a00 */
[----:B------:R-:W-:Y:S01]  /*0040*/  UISETP.NE.U32.AND UP0, UPT, UR18, URZ, UPT ;  /* 0x0000003f1200728c */ /* 0x000fe2000bf05070 */
[----:B------:R-:W-:Y:S01]  /*0050*/  ULDC.64 UR6, c[0x0][0x2f8] ;  /* 0x0000be0000067ab9 */ /* 0x000fe20000000a00 */
[----:B------:R-:W-:-:S02]  /*0060*/  ULDC.64 UR10, c[0x0][0x208] ;  /* 0x00008200000a7ab9 */ /* 0x000fc40000000a00 */
[----:B------:R-:W-:Y:S02]  /*0070*/  UISETP.NE.AND.EX UP0, UPT, UR19, URZ, UPT, UP0 ;  /* 0x0000003f1300728c */ /* 0x000fe4000bf05300 */
[----:B------:R-:W-:-:S04]  /*0080*/  UISETP.NE.U32.AND UP1, UPT, UR6, URZ, UPT ;  /* 0x0000003f0600728c */ /* 0x000fc8000bf25070 */
[----:B------:R-:W-:Y:S01]  /*0090*/  PLOP3.LUT P0, PT, PT, PT, UP0, 0x80, 0x0 ;  /* 0x000000000000781c */ /* 0x000fe20003f0f008 */
[----:B------:R-:W-:Y:S02]  /*00a0*/  UISETP.NE.AND.EX UP1, UPT, UR7, URZ, UPT, UP1 ;  /* 0x0000003f0700728c */ /* 0x000fe4000bf25310 */
[----:B0-----:R-:W-:-:S06]  /*00b0*/  UIMAD.WIDE UR4, UR12, 0x4, UR4 ;  /* 0x000000040c0478a5 */ /* 0x001fcc000f8e0204 */
[----:B------:R-:W-:Y:S02]  /*00c0*/  MOV R2, UR4 ;  /* 0x0000000400027c02 */ /* 0x000fe40008000f00 */
[----:B------:R-:W-:Y:S01]  /*00d0*/  MOV R3, UR5 ;  /* 0x0000000500037c02 */ /* 0x000fe20008000f00 */
[----:B------:R-:W-:-:S04]  /*00e0*/  @UP1 ULDC.64 UR4, c[0x0][0x2f8] ;  /* 0x0000be0000041ab9 */ /* 0x000fc80000000a00 */
[----:B------:R-:W2:Y:S01]  /*00f0*/  @P0 LDG.E R0, desc[UR10][R2.64] ;  /* 0x0000000a02000981 */ /* 0x000ea2000c1e1900 */
[----:B------:R-:W-:Y:S01]  /*0100*/  PLOP3.LUT P1, PT, PT, PT, UP1, 0x80, 0x0 ;  /* 0x000000000000781c */ /* 0x000fe20003f2f018 */
[----:B------:R-:W-:-:S06]  /*0110*/  @UP1 UIMAD.WIDE UR4, UR12, 0x4, UR4 ;  /* 0x000000040c0418a5 */ /* 0x000fcc000f8e0204 */
[----:B------:R-:W-:Y:S02]  /*0120*/  MOV R4, UR4 ;  /* 0x0000000400047c02 */ /* 0x000fe40008000f00 */
[----:B------:R-:W-:-:S05]  /*0130*/  MOV R5, UR5 ;  /* 0x0000000500057c02 */ /* 0x000fca0008000f00 */
[----:B------:R-:W3:Y:S01]  /*0140*/  @P1 LDG.E R4, desc[UR10][R4.64] ;  /* 0x0000000a04041981 */ /* 0x000ee2000c1e1900 */
[----:B------:R-:W0:Y:S01]  /*0150*/  S2UR UR13, SR_CTAID.X ;  /* 0x00000000000d79c3 */ /* 0x000e220000002500 */
[----:B------:R-:W-:Y:S01]  /*0160*/  ULDC UR8, c[0x0][0x218] ;  /* 0x0000860000087ab9 */ /* 0x000fe20000000800 */
[----:B------:R-:W-:Y:S01]  /*0170*/  UMOV UR6, URZ ;  /* 0x0000003f00067c82 */ /* 0x000fe20008000000 */
[----:B------:R-:W1:Y:S01]  /*0180*/  S2R R7, SR_TID.X ;  /* 0x0000000000077919 */ /* 0x000e620000002100 */
[----:B------:R-:W-:-:S04]  /*0190*/  UMOV UR7, URZ ;  /* 0x0000003f00077c82 */ /* 0x000fc80008000000 */
[----:B------:R-:W4:Y:S01]  /*01a0*/  S2UR UR16, SR_CTAID.Y ;  /* 0x00000000001079c3 */ /* 0x000f220000002600 */
[----:B0-----:R-:W-:Y:S01]  /*01b0*/  USHF.L.U32 UR15, UR13, 0x6, URZ ;  /* 0x000000060d0f7899 */ /* 0x001fe2000800063f */
[----:B--2---:R-:W-:-:S13]  /*01c0*/  @P0 R2UR UR9, R0 ;  /* 0x00000000000902ca */ /* 0x004fda00000e0000 */
[----:B------:R-:W-:Y:S02]  /*01d0*/  @UP0 ULEA UR4, UR12, UR9, 0x6 ;  /* 0x000000090c040291 */ /* 0x000fe4000f8e303f */
[----:B------:R-:W-:Y:S01]  /*01e0*/  @UP0 USHF.R.S32.HI UR14, URZ, 0x1f, UR9 ;  /* 0x0000001f3f0e0899 */ /* 0x000fe20008011409 */
[----:B---3--:R-:W-:Y:S01]  /*01f0*/  @P1 R2UR UR8, R4 ;  /* 0x00000000040812ca */ /* 0x008fe200000e0000 */
[----:B------:R-:W-:Y:S01]  /*0200*/  @UP0 USHF.R.S32.HI UR5, URZ, 0x1f, UR4 ;  /* 0x0000001f3f050899 */ /* 0x000fe20008011404 */
[----:B------:R-:W-:-:S03]  /*0210*/  @UP0 UMOV UR6, UR9 ;  /* 0x0000000900060c82 */ /* 0x000fc60008000000 */
[----:B------:R-:W-:Y:S01]  /*0220*/  @UP0 ULEA.HI UR5, UR5, UR4, URZ, 0x6 ;  /* 0x0000000405050291 */ /* 0x000fe2000f8f303f */
[----:B------:R-:W-:Y:S02]  /*0230*/  @UP0 UMOV UR7, UR14 ;  /* 0x0000000e00070c82 */ /* 0x000fe40008000000 */
[----:B------:R-:W-:Y:S01]  /*0240*/  UMOV UR4, URZ ;  /* 0x0000003f00047c82 */ /* 0x000fe20008000000 */
[----:B------:R-:W-:Y:S01]  /*0250*/  @UP0 ULOP3.LUT UR4, UR5, 0xffffffc0, URZ, 0xc0, !UPT ;  /* 0xffffffc005040892 */ /* 0x000fe2000f8ec03f */
[----:B-1--4-:R-:W-:Y:S11]  /*0260*/  @P1 BRA `(.L_x_1117) ;  /* 0x0000000000181947 */ /* 0x012ff60003800000 */
[----:B------:R-:W-:Y:S05]  /*0270*/  @!P0 BRA `(.L_x_1117) ;  /* 0x0000000000148947 */ /* 0x000fea0003800000 */
[----:B------:R-:W2:Y:S04]  /*0280*/  LDG.E R4, desc[UR10][R2.64] ;  /* 0x0000000a02047981 */ /* 0x000ea8000c1e1900 */
[----:B------:R-:W3:Y:S01]  /*0290*/  LDG.E R0, desc[UR10][R2.64+0x4] ;  /* 0x0000040a02007981 */ /* 0x000ee2000c1e1900 */
[----:B--2---:R-:W-:Y:S02]  /*02a0*/  R2UR UR5, R4 ;  /* 0x00000000040572ca */ /* 0x004fe400000e0000 */
[----:B---3--:R-:W-:-:S13]  /*02b0*/  R2UR UR8, R0 ;  /* 0x00000000000872ca */ /* 0x008fda00000e0000 */
[----:B------:R-:W-:-:S12]  /*02c0*/  UIADD3 UR8, -UR5, UR8, URZ ;  /* 0x0000000805087290 */ /* 0x000fd8000fffe13f */
.L_x_1117:
[----:B------:R-:W-:Y:S01]  /*02d0*/  UISETP.NE.U32.AND UP0, UPT, UR18, URZ, UPT ;  /* 0x0000003f1200728c */ /* 0x000fe2000bf05070 */
[----:B------:R-:W-:-:S03]  /*02e0*/  MOV R0, UR15 ;  /* 0x0000000f00007c02 */ /* 0x000fc60008000f00 */
[----:B------:R-:W-:Y:S01]  /*02f0*/  UISETP.NE.AND.EX UP0, UPT, UR19, URZ, UPT, UP0 ;  /* 0x0000003f1300728c */ /* 0x000fe2000bf05300 */
[----:B------:R-:W-:-:S05]  /*0300*/  ISETP.GE.AND P1, PT, R0, UR8, PT ;  /* 0x0000000800007c0c */ /* 0x000fca000bf26270 */
[----:B------:R-:W-:-:S13]  /*0310*/  PLOP3.LUT P0, PT, PT, PT, UP0, 0x80, 0x0 ;  /* 0x000000000000781c */ /* 0x000fda0003f0f008 */
[----:B------:R-:W-:Y:S05]  /*0320*/  @P0 EXIT P1 ;  /* 0x000000000000094d */ /* 0x000fea0000800000 */
[----:B------:R-:W-:Y:S01]  /*0330*/  UIADD3 UR20, -UR15, UR8, URZ ;  /* 0x000000080f147290 */ /* 0x000fe2000fffe13f */
[----:B------:R-:W-:Y:S01]  /*0340*/  SHF.R.S32.HI R36, RZ, 0x1f, R7 ;  /* 0x0000001fff247819 */ /* 0x000fe20000011407 */
[----:B------:R-:W-:Y:S01]  /*0350*/  USHF.R.S32.HI UR5, URZ, 0x1f, UR12 ;  /* 0x0000001f3f057899 */ /* 0x000fe2000801140c */
[----:B------:R-:W-:Y:S01]  /*0360*/  BSSY B0, `(.L_x_1118) ;  /* 0x0000025000007945 */ /* 0x000fe20003800000 */
[----:B------:R-:W-:Y:S01]  /*0370*/  USHF.R.S32.HI UR14, URZ, 0x1f, UR16 ;  /* 0x0000001f3f0e7899 */ /* 0x000fe20008011410 */
[----:B------:R-:W-:Y:S01]  /*0380*/  LEA.HI R36, R36, R7, RZ, 0x4 ;  /* 0x0000000724247211 */ /* 0x000fe200078f20ff */
[----:B------:R-:W-:Y:S01]  /*0390*/  USEL UR17, UR12, URZ, !UP0 ;  /* 0x0000003f0c117287 */ /* 0x000fe2000c000000 */
[C---:B------:R-:W-:Y:S01]  /*03a0*/  ISETP.GE.AND P0, PT, R7.reuse, UR20, PT ;  /* 0x0000001407007c0c */ /* 0x040fe2000bf06270 */
[----:B------:R-:W-:Y:S01]  /*03b0*/  USEL UR5, UR5, URZ, !UP0 ;  /* 0x0000003f05057287 */ /* 0x000fe2000c000000 */
[----:B------:R-:W-:Y:S02]  /*03c0*/  SHF.R.S32.HI R0, RZ, 0x4, R36 ;  /* 0x00000004ff007819 */ /* 0x000fe40000011424 */
[----:B------:R-:W-:-:S02]  /*03d0*/  ISETP.GT.OR P0, PT, R7, 0x3f, P0 ;  /* 0x0000003f0700780c */ /* 0x000fc40000704670 */
[----:B------:R-:W-:Y:S02]  /*03e0*/  LOP3.LUT R10, R36, 0xfffffff0, RZ, 0xc0, !PT ;  /* 0xfffffff0240a7812 */ /* 0x000fe400078ec0ff */
[----:B------:R-:W-:Y:S02]  /*03f0*/  SHF.R.S32.HI R2, RZ, 0x1f, R0 ;  /* 0x0000001fff027819 */ /* 0x000fe40000011400 */
[----:B------:R-:W-:Y:S02]  /*0400*/  IADD3 R72, P1, R0, UR6, RZ ;  /* 0x0000000600487c10 */ /* 0x000fe4000ff3e0ff */
[----:B------:R-:W-:Y:S02]  /*0410*/  MOV R12, 0x7f800000 ;  /* 0x7f800000000c7802 */ /* 0x000fe40000000f00 */
[----:B------:R-:W-:Y:S02]  /*0420*/  MOV R11, UR13 ;  /* 0x0000000d000b7c02 */ /* 0x000fe40008000f00 */
[----:B------:R-:W-:-:S02]  /*0430*/  IADD3 R10, -R10, R7, RZ ;  /* 0x000000070a0a7210 */ /* 0x000fc40007ffe1ff */
[----:B------:R-:W-:Y:S01]  /*0440*/  IADD3.X R73, R2, UR7, RZ, P1, !PT ;  /* 0x0000000702497c10 */ /* 0x000fe20008ffe4ff */
[----:B------:R-:W-:Y:S06]  /*0450*/  @P0 BRA `(.L_x_1119) ;  /* 0x0000000000540947 */ /* 0x000fec0003800000 */
[----:B------:R-:W0:Y:S01]  /*0460*/  LDC.64 R8, c[0x0][0x290] ;  /* 0x0000a400ff087b82 */ /* 0x000e220000000a00 */
[----:B------:R-:W-:Y:S02]  /*0470*/  USHF.R.S32.HI UR9, URZ, 0x1f, UR15 ;  /* 0x0000001f3f097899 */ /* 0x000fe4000801140f */
[----:B------:R-:W-:Y:S01]  /*0480*/  MOV R2, UR15 ;  /* 0x0000000f00027c02 */ /* 0x000fe20008000f00 */
[----:B------:R-:W-:-:S03]  /*0490*/  ULDC.64 UR18, c[0x0][0x298] ;  /* 0x0000a60000127ab9 */ /* 0x000fc60000000a00 */
[--C-:B------:R-:W-:Y:S02]  /*04a0*/  IADD3 R2, P0, P1, R2, UR6, R7.reuse ;  /* 0x0000000602027c10 */ /* 0x100fe4000f91e007 */
[----:B------:R-:W-:Y:S02]  /*04b0*/  SHF.R.S32.HI R7, RZ, 0x1f, R7 ;  /* 0x0000001fff077819 */ /* 0x000fe40000011407 */
[----:B------:R-:W-:Y:S01]  /*04c0*/  MOV R6, UR9 ;  /* 0x0000000900067c02 */ /* 0x000fe20008000f00 */
[----:B------:R-:W-:-:S03]  /*04d0*/  UIMAD UR9, UR5, UR18, URZ ;  /* 0x00000012050972a4 */ /* 0x000fc6000f8e023f */
[----:B------:R-:W-:Y:S01]  /*04e0*/  IADD3.X R3, R6, UR7, R7, P0, P1 ;  /* 0x0000000706037c10 */ /* 0x000fe200087e2407 */
[----:B------:R-:W-:Y:S01]  /*04f0*/  UIMAD UR9, UR17, UR19, UR9 ;  /* 0x00000013110972a4 */ /* 0x000fe2000f8e0209 */
[C---:B0-----:R-:W-:Y:S02]  /*0500*/  IMAD R4, R8.reuse, UR14, RZ ;  /* 0x0000000e08047c24 */ /* 0x041fe4000f8e02ff */
[----:B------:R-:W-:-:S04]  /*0510*/  IMAD.WIDE.U32 R2, R8, UR16, R2 ;  /* 0x0000001008027c25 */ /* 0x000fc8000f8e0002 */
[----:B------:R-:W-:-:S05]  /*0520*/  IMAD R5, R9, UR16, R4 ;  /* 0x0000001009057c24 */ /* 0x000fca000f8e0204 */
[----:B------:R-:W-:Y:S02]  /*0530*/  IADD3 R3, R3, R5, RZ ;  /* 0x0000000503037210 */ /* 0x000fe40007ffe0ff */
[----:B------:R-:W-:Y:S01]  /*0540*/  MOV R5, UR18 ;  /* 0x0000001200057c02 */ /* 0x000fe20008000f00 */
[----:B------:R-:W-:-:S04]  /*0550*/  ULDC.64 UR18, c[0x0][0x288] ;  /* 0x0000a20000127ab9 */ /* 0x000fc80000000a00 */
[----:B------:R-:W-:-:S05]  /*0560*/  IMAD.WIDE.U32 R2, R5, UR17, R2 ;  /* 0x0000001105027c25 */ /* 0x000fca000f8e0002 */
[----:B------:R-:W-:Y:S02]  /*0570*/  IADD3 R3, R3, UR9, RZ ;  /* 0x0000000903037c10 */ /* 0x000fe4000fffe0ff */
[----:B------:R-:W-:-:S04]  /*0580*/  LEA R12, P0, R2, UR18, 0x2 ;  /* 0x00000012020c7c11 */ /* 0x000fc8000f8010ff */
[----:B------:R-:W-:-:S05]  /*0590*/  LEA.HI.X R13, R2, UR19, R3, 0x2, P0 ;  /* 0x00000013020d7c11 */ /* 0x000fca00080f1403 */
[----:B------:R0:W5:Y:S04]  /*05a0*/  LDG.E R12, desc[UR10][R12.64] ;  /* 0x0000000a0c0c7981 */ /* 0x000168000c1e1900 */
.L_x_1119:
[----:B------:R-:W-:Y:S05]  /*05b0*/  BSYNC B0 ;  /* 0x0000000000007941 */ /* 0x000fea0003800000 */
.L_x_1118:
[----:B------:R-:W-:Y:S01]  /*05c0*/  ISETP.GE.AND P1, PT, R0, UR20, PT ;  /* 0x0000001400007c0c */ /* 0x000fe2000bf26270 */
[----:B------:R-:W-:Y:S01]  /*05d0*/  BSSY B0, `(.L_x_1120) ;  /* 0x0000022000007945 */ /* 0x000fe20003800000 */
[----:B------:R-:W-:Y:S01]  /*05e0*/  IMAD.WIDE R72, R11, 0x40, R72 ;  /* 0x000000400b487825 */ /* 0x000fe200078e0248 */
[----:B------:R-:W-:Y:S02]  /*05f0*/  CS2R R4, SRZ ;  /* 0x0000000000047805 */ /* 0x000fe4000001ff00 */
[----:B------:R-:W-:Y:S02]  /*0600*/  CS2R R6, SRZ ;  /* 0x0000000000067805 */ /* 0x000fe4000001ff00 */
[----:B------:R-:W-:Y:S02]  /*0610*/  CS2R R16, SRZ ;  /* 0x0000000000107805 */ /* 0x000fe4000001ff00 */
[----:B------:R-:W-:-:S04]  /*0620*/  CS2R R18, SRZ ;  /* 0x0000000000127805 */ /* 0x000fc8000001ff00 */
[----:B------:R-:W-:Y:S05]  /*0630*/  @P1 BRA `(.L_x_1121) ;  /* 0x00000000006c1947 */ /* 0x000fea0003800000 */
[----:B------:R-:W1:Y:S01]  /*0640*/  LDC.64 R14, c[0x0][0x230] ;  /* 0x00008c00ff0e7b82 */ /* 0x000e620000000a00 */
[----:B------:R-:W-:Y:S01]  /*0650*/  SHF.L.U32 R8, R10, 0x3, RZ ;  /* 0x000000030a087819 */ /* 0x000fe200000006ff */
[----:B------:R-:W-:Y:S02]  /*0660*/  ULDC.64 UR18, c[0x0][0x238] ;  /* 0x00008e0000127ab9 */ /* 0x000fe40000000a00 */
[----:B------:R-:W-:Y:S01]  /*0670*/  UIMAD UR6, UR5, UR18, URZ ;  /* 0x00000012050672a4 */ /* 0x000fe2000f8e023f */
[----:B------:R-:W-:-:S03]  /*0680*/  SHF.R.S32.HI R9, RZ, 0x1f, R8 ;  /* 0x0000001fff097819 */ /* 0x000fc60000011408 */
[----:B------:R-:W-:Y:S01]  /*0690*/  UIMAD UR6, UR17, UR19, UR6 ;  /* 0x00000013110672a4 */ /* 0x000fe2000f8e0206 */
[----:B-1----:R-:W-:-:S04]  /*06a0*/  IMAD R2, R14, UR14, RZ ;  /* 0x0000000e0e027c24 */ /* 0x002fc8000f8e02ff */
[----:B------:R-:W-:Y:S02]  /*06b0*/  IMAD R11, R15, UR16, R2 ;  /* 0x000000100f0b7c24 */ /* 0x000fe4000f8e0202 */
[----:B------:R-:W-:Y:S01]  /*06c0*/  IMAD.WIDE.U32 R2, R14, UR16, R8 ;  /* 0x000000100e027c25 */ /* 0x000fe2000f8e0008 */
[----:B------:R-:W-:Y:S01]  /*06d0*/  MOV R9, UR18 ;  /* 0x0000001200097c02 */ /* 0x000fe20008000f00 */
[----:B------:R-:W-:-:S03]  /*06e0*/  ULDC.64 UR18, c[0x0][0x228] ;  /* 0x00008a0000127ab9 */ /* 0x000fc60000000a00 */
[----:B------:R-:W-:Y:S02]  /*06f0*/  IADD3 R3, R3, R11, RZ ;  /* 0x0000000b03037210 */ /* 0x000fe40007ffe0ff */
[----:B------:R-:W-:Y:S01]  /*0700*/  IADD3 R11, R8, 0x80, RZ ;  /* 0x00000080080b7810 */ /* 0x000fe20007ffe0ff */
[----:B------:R-:W-:-:S04]  /*0710*/  IMAD.WIDE.U32 R2, R9, UR17, R2 ;  /* 0x0000001109027c25 */ /* 0x000fc8000f8e0002 */
[----:B------:R-:W-:Y:S01]  /*0720*/  IMAD R9, R73, UR18, RZ ;  /* 0x0000001249097c24 */ /* 0x000fe2000f8e02ff */
[----:B------:R-:W-:Y:S01]  /*0730*/  IADD3 R3, R3, UR6, RZ ;  /* 0x0000000603037c10 */ /* 0x000fe2000fffe0ff */
[----:B------:R-:W-:Y:S02]  /*0740*/  ULDC UR6, c[0x0][0x21c] ;  /* 0x0000870000067ab9 */ /* 0x000fe40000000800 */
[----:B------:R-:W-:Y:S01]  /*0750*/  IMAD R9, R72, UR19, R9 ;  /* 0x0000001348097c24 */ /* 0x000fe2000f8e0209 */
[----:B------:R-:W-:Y:S01]  /*0760*/  ISETP.GE.AND P0, PT, R8, UR6, PT ;  /* 0x0000000608007c0c */ /* 0x000fe2000bf06270 */
[----:B------:R-:W-:Y:S01]  /*0770*/  IMAD.WIDE.U32 R2, R72, UR18, R2 ;  /* 0x0000001248027c25 */ /* 0x000fe2000f8e0002 */
[----:B------:R-:W-:Y:S01]  /*0780*/  ISETP.GE.AND P2, PT, R11, UR6, PT ;  /* 0x000000060b007c0c */ /* 0x000fe2000bf46270 */
[----:B------:R-:W-:-:S03]  /*0790*/  ULDC.64 UR6, c[0x0][0x210] ;  /* 0x0000840000067ab9 */ /* 0x000fc60000000a00 */
[----:B------:R-:W-:Y:S02]  /*07a0*/  IADD3 R3, R3, R9, RZ ;  /* 0x0000000903037210 */ /* 0x000fe40007ffe0ff */
[----:B------:R-:W-:-:S04]  /*07b0*/  LEA R8, P3, R2, UR6, 0x1 ;  /* 0x0000000602087c11 */ /* 0x000fc8000f8608ff */
[----:B------:R-:W-:-:S05]  /*07c0*/  LEA.HI.X R9, R2, UR7, R3, 0x1, P3 ;  /* 0x0000000702097c11 */ /* 0x000fca00098f0c03 */
[----:B------:R1:W5:Y:S04]  /*07d0*/  @!P0 LDG.E.128 R4, desc[UR10][R8.64] ;  /* 0x0000000a08048981 */ /* 0x000368000c1e1d00 */
[----:B------:R1:W5:Y:S02]  /*07e0*/  @!P2 LDG.E.128 R16, desc[UR10][R8.64+0x100] ;  /* 0x0001000a0810a981 */ /* 0x000364000c1e1d00 */
.L_x_1121:
[----:B------:R-:W-:Y:S05]  /*07f0*/  BSYNC B0 ;  /* 0x0000000000007941 */ /* 0x000fea0003800000 */
.L_x_1120:
[----:B------:R-:W-:Y:S01]  /*0800*/  UIMAD UR9, UR13, -0x40, UR8 ;  /* 0xffffffc00d0978a4 */ /* 0x000fe2000f8e0208 */
[----:B------:R-:W-:Y:S01]  /*0810*/  IADD3 R0, R0, 0x10, RZ ;  /* 0x0000001000007810 */ /* 0x000fe20007ffe0ff */
[----:B------:R-:W-:Y:S01]  /*0820*/  BSSY B0, `(.L_x_1122) ;  /* 0x0000042000007945 */ /* 0x000fe20003800000 */
[----:B-----5:R-:W-:Y:S02]  /*0830*/  MOV R42, R4 ;  /* 0x00000004002a7202 */ /* 0x020fe40000000f00 */
[----:B------:R-:W-:Y:S02]  /*0840*/  CS2R R20, SRZ ;  /* 0x0000000000147805 */ /* 0x000fe4000001ff00 */
[----:B------:R-:W-:Y:S02]  /*0850*/  MOV R41, R5 ;  /* 0x0000000500297202 */ /* 0x000fe40000000f00 */
[----:B------:R-:W-:Y:S02]  /*0860*/  CS2R R4, SRZ ;  /* 0x0000000000047805 */ /* 0x000fe4000001ff00 */
[----:B------:R-:W-:-:S02]  /*0870*/  ISETP.GE.AND P0, PT, R0, UR9, PT ;  /* 0x0000000900007c0c */ /* 0x000fc4000bf06270 */
[----:B------:R-:W-:Y:S02]  /*0880*/  CS2R R22, SRZ ;  /* 0x0000000000167805 */ /* 0x000fe4000001ff00 */
[----:B-1----:R-:W-:Y:S02]  /*0890*/  MOV R8, R6 ;  /* 0x0000000600087202 */ /* 0x002fe40000000f00 */
[----:B------:R-:W-:Y:S02]  /*08a0*/  MOV R11, R7 ;  /* 0x00000007000b7202 */ /* 0x000fe40000000f00 */
[----:B------:R-:W-:-:S05]  /*08b0*/  CS2R R6, SRZ ;  /* 0x0000000000067805 */ /* 0x000fca000001ff00 */
[----:B------:R-:W-:Y:S05]  /*08c0*/  @P0 BRA `(.L_x_1123) ;  /* 0x0000000000dc0947 */ /* 0x000fea0003800000 */
[----:B------:R-:W1:Y:S01]  /*08d0*/  LDC R3, c[0x0][0x21c] ;  /* 0x00008700ff037b82 */ /* 0x000e620000000800 */
[----:B------:R-:W-:Y:S01]  /*08e0*/  SHF.L.U32 R14, R10, 0x3, RZ ;  /* 0x000000030a0e7819 */ /* 0x000fe200000006ff */
[----:B------:R-:W-:Y:S03]  /*08f0*/  BSSY B1, `(.L_x_1124) ;  /* 0x000001c000017945 */ /* 0x000fe60003800000 */
[C---:B------:R-:W-:Y:S02]  /*0900*/  IADD3 R0, R14.reuse, 0x80, RZ ;  /* 0x000000800e007810 */ /* 0x040fe40007ffe0ff */
[-C--:B-1----:R-:W-:Y:S02]  /*0910*/  ISETP.GE.AND P0, PT, R14, R3.reuse, PT ;  /* 0x000000030e00720c */ /* 0x082fe40003f06270 */
[----:B------:R-:W-:-:S11]  /*0920*/  ISETP.GE.AND P2, PT, R0, R3, PT ;  /* 0x000000030000720c */ /* 0x000fd60003f46270 */
[----:B------:R-:W-:Y:S05]  /*0930*/  @P0 BRA `(.L_x_1125) ;  /* 0x00000000005c0947 */ /* 0x000fea0003800000 */
[----:B------:R-:W1:Y:S01]  /*0940*/  LDC.64 R4, c[0x0][0x230] ;  /* 0x00008c00ff047b82 */ /* 0x000e620000000a00 */
[----:B------:R-:W-:Y:S01]  /*0950*/  SHF.R.S32.HI R15, RZ, 0x1f, R14 ;  /* 0x0000001fff0f7819 */ /* 0x000fe2000001140e */
[----:B------:R-:W-:Y:S02]  /*0960*/  ULDC.64 UR18, c[0x0][0x238] ;  /* 0x00008e0000127ab9 */ /* 0x000fe40000000a00 */
[----:B------:R-:W-:Y:S02]  /*0970*/  UIMAD UR6, UR5, UR18, URZ ;  /* 0x00000012050672a4 */ /* 0x000fe4000f8e023f */
[----:B------:R-:W-:Y:S02]  /*0980*/  MOV R7, UR18 ;  /* 0x0000001200077c02 */ /* 0x000fe40008000f00 */
[----:B------:R-:W-:-:S03]  /*0990*/  UIMAD UR6, UR17, UR19, UR6 ;  /* 0x00000013110672a4 */ /* 0x000fc6000f8e0206 */
[----:B------:R-:W-:Y:S01]  /*09a0*/  ULDC.64 UR18, c[0x0][0x228] ;  /* 0x00008a0000127ab9 */ /* 0x000fe20000000a00 */
[C---:B-1----:R-:W-:Y:S02]  /*09b0*/  IMAD R0, R4.reuse, UR14, RZ ;  /* 0x0000000e04007c24 */ /* 0x042fe4000f8e02ff */
[----:B------:R-:W-:-:S04]  /*09c0*/  IMAD.WIDE.U32 R2, R4, UR16, R14 ;  /* 0x0000001004027c25 */ /* 0x000fc8000f8e000e */
[----:B------:R-:W-:-:S05]  /*09d0*/  IMAD R5, R5, UR16, R0 ;  /* 0x0000001005057c24 */ /* 0x000fca000f8e0200 */
[----:B------:R-:W-:Y:S02]  /*09e0*/  IADD3 R3, R3, R5, RZ ;  /* 0x0000000503037210 */ /* 0x000fe40007ffe0ff */
[----:B------:R-:W-:Y:S01]  /*09f0*/  IADD3 R5, P0, R72, 0x10, RZ ;  /* 0x0000001048057810 */ /* 0x000fe20007f1e0ff */
[----:B------:R-:W-:-:S03]  /*0a00*/  IMAD.WIDE.U32 R2, R7, UR17, R2 ;  /* 0x0000001107027c25 */ /* 0x000fc6000f8e0002 */
[----:B------:R-:W-:Y:S02]  /*0a10*/  IADD3.X R0, RZ, R73, RZ, P0, !PT ;  /* 0x00000049ff007210 */ /* 0x000fe400007fe4ff */
[----:B------:R-:W-:-:S03]  /*0a20*/  IADD3 R3, R3, UR6, RZ ;  /* 0x0000000603037c10 */ /* 0x000fc6000fffe0ff */
[----:B------:R-:W-:Y:S01]  /*0a30*/  IMAD R0, R0, UR18, RZ ;  /* 0x0000001200007c24 */ /* 0x000fe2000f8e02ff */
[----:B------:R-:W-:-:S03]  /*0a40*/  ULDC.64 UR6, c[0x0][0x210] ;  /* 0x0000840000067ab9 */ /* 0x000fc60000000a00 */
[C---:B------:R-:W-:Y:S02]  /*0a50*/  IMAD R7, R5.reuse, UR19, R0 ;  /* 0x0000001305077c24 */ /* 0x040fe4000f8e0200 */
[----:B------:R-:W-:-:S05]  /*0a60*/  IMAD.WIDE.U32 R2, R5, UR18, R2 ;  /* 0x0000001205027c25 */ /* 0x000fca000f8e0002 */
[----:B------:R-:W-:Y:S02]  /*0a70*/  IADD3 R3, R3, R7, RZ ;  /* 0x0000000703037210 */ /* 0x000fe40007ffe0ff */
[----:B------:R-:W-:-:S04]  /*0a80*/  LEA R4, P0, R2, UR6, 0x1 ;  /* 0x0000000602047c11 */ /* 0x000fc8000f8008ff */
[----:B------:R-:W-:-:S06]  /*0a90*/  LEA.HI.X R5, R2, UR7, R3, 0x1, P0 ;  /* 0x0000000702057c11 */ /* 0x000fcc00080f0c03 */
[----:B------:R-:W5:Y:S03]  /*0aa0*/  LDG.E.128 R4, desc[UR10][R4.64] ;  /* 0x0000000a04047981 */ /* 0x000f66000c1e1d00 */
.L_x_1125:
[----:B------:R-:W-:Y:S05]  /*0ab0*/  BSYNC B1 ;  /* 0x0000000000017941 */ /* 0x000fea0003800000 */
.L_x_1124:
        /* <DEDUP_REMOVED lines=24> */
.L_x_1123:
[----:B------:R-:W-:Y:S05]  /*0c40*/  BSYNC B0 ;  /* 0x0000000000007941 */ /* 0x000fea0003800000 */
.L_x_1122:
[----:B------:R-:W-:Y:S01]  /*0c50*/  LEA.HI.SX32 R0, R36, 0x20, 0x1c ;  /* 0x0000002024007811 */ /* 0x000fe200078fe2ff */
[----:B------:R-:W-:Y:S01]  /*0c60*/  BSSY B0, `(.L_x_1126) ;  /* 0x0000040000007945 */ /* 0x000fe20003800000 */
[----:B-----5:R-:W-:Y:S02]  /*0c70*/  MOV R40, R4 ;  /* 0x0000000400287202 */ /* 0x020fe40000000f00 */
[----:B------:R-:W-:Y:S02]  /*0c80*/  CS2R R28, SRZ ;  /* 0x00000000001c7805 */ /* 0x000fe4000001ff00 */
[----:B------:R-:W-:Y:S02]  /*0c90*/  ISETP.GE.AND P2, PT, R0, UR9, PT ;  /* 0x0000000900007c0c */ /* 0x000fe4000bf46270 */
[----:B------:R-:W-:Y:S02]  /*0ca0*/  CS2R R30, SRZ ;  /* 0x00000000001e7805 */ /* 0x000fe4000001ff00 */
[----:B------:R-:W-:-:S02]  /*0cb0*/  MOV R9, R5 ;  /* 0x0000000500097202 */ /* 0x000fc40000000f00 */
[----:B------:R-:W-:Y:S02]  /*0cc0*/  CS2R R24, SRZ ;  /* 0x0000000000187805 */ /* 0x000fe4000001ff00 */
        /* <DEDUP_REMOVED lines=11> */
[----:B------:R-:W-:Y:S01]  /*0d80*/  ULDC.64 UR18, c[0x0][0x238] ;  /* 0x00008e0000127ab9 */ /* 0x000fe20000000a00 */
[----:B0-----:R-:W-:Y:S01]  /*0d90*/  IADD3 R13, P0, R72, 0x20, RZ ;  /* 0x00000020480d7810 */ /* 0x001fe20007f1e0ff */
[----:B------:R-:W-:-:S04]  /*0da0*/  UIMAD UR6, UR5, UR18, URZ ;  /* 0x00000012050672a4 */ /* 0x000fc8000f8e023f */
[----:B------:R-:W-:Y:S01]  /*0db0*/  UIMAD UR6, UR17, UR19, UR6 ;  /* 0x00000013110672a4 */ /* 0x000fe2000f8e0206 */
[C---:B-1----:R-:W-:Y:S02]  /*0dc0*/  IMAD R0, R14.reuse, UR14, RZ ;  /* 0x0000000e0e007c24 */ /* 0x042fe4000f8e02ff */
[----:B------:R-:W-:-:S04]  /*0dd0*/  IMAD.WIDE.U32 R2, R14, UR16, R4 ;  /* 0x000000100e027c25 */ /* 0x000fc8000f8e0004 */
[----:B------:R-:W-:Y:S01]  /*0de0*/  IMAD R15, R15, UR16, R0 ;  /* 0x000000100f0f7c24 */ /* 0x000fe2000f8e0200 */
[----:B------:R-:W-:-:S04]  /*0df0*/  IADD3.X R0, RZ, R73, RZ, P0, !PT ;  /* 0x00000049ff007210 */ /* 0x000fc800007fe4ff */
[----:B------:R-:W-:Y:S02]  /*0e00*/  IADD3 R3, R3, R15, RZ ;  /* 0x0000000f03037210 */ /* 0x000fe40007ffe0ff */
[----:B------:R-:W-:Y:S01]  /*0e10*/  MOV R15, UR18 ;  /* 0x00000012000f7c02 */ /* 0x000fe20008000f00 */
[----:B------:R-:W-:Y:S02]  /*0e20*/  ULDC.64 UR18, c[0x0][0x228] ;  /* 0x00008a0000127ab9 */ /* 0x000fe40000000a00 */
[----:B------:R-:W-:Y:S02]  /*0e30*/  IMAD R0, R0, UR18, RZ ;  /* 0x0000001200007c24 */ /* 0x000fe4000f8e02ff */
[----:B------:R-:W-:-:S04]  /*0e40*/  IMAD.WIDE.U32 R2, R15, UR17, R2 ;  /* 0x000000110f027c25 */ /* 0x000fc8000f8e0002 */
[----:B------:R-:W-:Y:S01]  /*0e50*/  IMAD R15, R13, UR19, R0 ;  /* 0x000000130d0f7c24 */ /* 0x000fe2000f8e0200 */
[----:B------:R-:W-:Y:S01]  /*0e60*/  IADD3 R3, R3, UR6, RZ ;  /* 0x0000000603037c10 */ /* 0x000fe2000fffe0ff */
[----:B------:R-:W-:Y:S02]  /*0e70*/  ULDC.64 UR6, c[0x0][0x210] ;  /* 0x0000840000067ab9 */ /* 0x000fe40000000a00 */
[----:B------:R-:W-:-:S05]  /*0e80*/  IMAD.WIDE.U32 R2, R13, UR18, R2 ;  /* 0x000000120d027c25 */ /* 0x000fca000f8e0002 */
[----:B------:R-:W-:Y:S02]  /*0e90*/  IADD3 R3, R3, R15, RZ ;  /* 0x0000000f03037210 */ /* 0x000fe40007ffe0ff */
[----:B------:R-:W-:-:S04]  /*0ea0*/  LEA R28, P0, R2, UR6, 0x1 ;  /* 0x00000006021c7c11 */ /* 0x000fc8000f8008ff */
[----:B------:R-:W-:-:S06]  /*0eb0*/  LEA.HI.X R29, R2, UR7, R3, 0x1, P0 ;  /* 0x00000007021d7c11 */ /* 0x000fcc00080f0c03 */
[----:B------:R-:W5:Y:S03]  /*0ec0*/  LDG.E.128 R28, desc[UR10][R28.64] ;  /* 0x0000000a1c1c7981 */ /* 0x000f66000c1e1d00 */
.L_x_1129:
[----:B------:R-:W-:Y:S05]  /*0ed0*/  BSYNC B1 ;  /* 0x0000000000017941 */ /* 0x000fea0003800000 */
.L_x_1128:
[----:B------:R-:W-:Y:S05]  /*0ee0*/  @P3 BRA `(.L_x_1127) ;  /* 0x00000000005c3947 */ /* 0x000fea0003800000 */
[----:B------:R-:W1:Y:S01]  /*0ef0*/  LDC.64 R2, c[0x0][0x230] ;  /* 0x00008c00ff027b82 */ /* 0x000e620000000a00 */
[----:B------:R-:W-:Y:S01]  /*0f00*/  SHF.R.S32.HI R5, RZ, 0x1f, R4 ;  /* 0x0000001fff057819 */ /* 0x000fe20000011404 */
[----:B------:R-:W-:Y:S02]  /*0f10*/  ULDC.64 UR18, c[0x0][0x238] ;  /* 0x00008e0000127ab9 */ /* 0x000fe40000000a00 */
[----:B------:R-:W-:Y:S02]  /*0f20*/  UIMAD UR6, UR5, UR18, URZ ;  /* 0x00000012050672a4 */ /* 0x000fe4000f8e023f */
[----:B0-----:R-:W-:Y:S02]  /*0f30*/  MOV R13, UR18 ;  /* 0x00000012000d7c02 */ /* 0x001fe40008000f00 */
        /* <DEDUP_REMOVED lines=18> */
.L_x_1127:
[----:B------:R-:W-:Y:S05]  /*1060*/  BSYNC B0 ;  /* 0x0000000000007941 */ /* 0x000fea0003800000 */
.L_x_1126:
[----:B------:R-:W1:Y:S01]  /*1070*/  LDC.64 R38, c[0x0][0x250] ;  /* 0x00009400ff267b82 */ /* 0x000e620000000a00 */
[--C-:B------:R-:W-:Y:S01]  /*1080*/  HADD2.F32 R46, -RZ, R21.reuse.H0_H0 ;  /* 0x20000015ff2e7230 */ /* 0x100fe20000004100 */
[----:B------:R-:W-:Y:S01]  /*1090*/  SHF.L.U32 R74, R10, 0x3, RZ ;  /* 0x000000030a4a7819 */ /* 0x000fe200000006ff */
[----:B------:R-:W-:Y:S01]  /*10a0*/  HADD2.F32 R47, -RZ, R21.H1_H1 ;  /* 0x30000015ff2f7230 */ /* 0x000fe20000004100 */
[----:B------:R-:W-:Y:S01]  /*10b0*/  LEA.HI.SX32 R21, R36, 0x30, 0x1c ;  /* 0x0000003024157811 */ /* 0x000fe200078fe2ff */
[--C-:B------:R-:W-:Y:S01]  /*10c0*/  HADD2.F32 R44, -RZ, R20.reuse.H0_H0 ;  /* 0x20000014ff2c7230 */ /* 0x100fe20000004100 */
[----:B------:R-:W-:Y:S01]  /*10d0*/  SHF.R.S32.HI R75, RZ, 0x1f, R74 ;  /* 0x0000001fff4b7819 */ /* 0x000fe2000001144a */
[----:B------:R-:W-:Y:S01]  /*10e0*/  HADD2.F32 R45, -RZ, R20.H1_H1 ;  /* 0x30000014ff2d7230 */ /* 0x000fe20000004100 */
[----:B------:R-:W-:Y:S01]  /*10f0*/  ISETP.GE.AND P0, PT, R21, UR9, PT ;  /* 0x0000000915007c0c */ /* 0x000fe2000bf06270 */
[--C-:B------:R-:W-:Y:S01]  /*1100*/  HADD2.F32 R0, -RZ, R16.reuse.H0_H0 ;  /* 0x20000010ff007230 */ /* 0x100fe20000004100 */
[----:B------:R-:W-:Y:S01]  /*1110*/  BSSY B0, `(.L_x_1130) ;  /* 0x000003b000007945 */ /* 0x000fe20003800000 */
[----:B0-----:R-:W-:Y:S01]  /*1120*/  HADD2.F32 R13, -RZ, R16.H1_H1 ;  /* 0x30000010ff0d7230 */ /* 0x001fe20000004100 */
[----:B-----5:R-:W-:Y:S01]  /*1130*/  MOV R4, R28 ;  /* 0x0000001c00047202 */ /* 0x020fe20000000f00 */
[--C-:B------:R-:W-:Y:S01]  /*1140*/  HADD2.F32 R14, -RZ, R17.reuse.H0_H0 ;  /* 0x20000011ff0e7230 */ /* 0x100fe20000004100 */
[----:B------:R-:W-:Y:S01]  /*1150*/  MOV R5, R29 ;  /* 0x0000001d00057202 */ /* 0x000fe20000000f00 */
[----:B------:R-:W-:Y:S01]  /*1160*/  HADD2.F32 R15, -RZ, R17.H1_H1 ;  /* 0x30000011ff0f7230 */ /* 0x000fe20000004100 */
[----:B------:R-:W-:Y:S01]  /*1170*/  MOV R2, R30 ;  /* 0x0000001e00027202 */ /* 0x000fe20000000f00 */
[--C-:B------:R-:W-:Y:S01]  /*1180*/  HADD2.F32 R16, -RZ, R18.reuse.H0_H0 ;  /* 0x20000012ff107230 */ /* 0x100fe20000004100 */
[----:B------:R-:W-:Y:S01]  /*1190*/  MOV R3, R31 ;  /* 0x0000001f00037202 */ /* 0x000fe20000000f00 */
[----:B------:R-:W-:Y:S01]  /*11a0*/  HADD2.F32 R17, -RZ, R18.H1_H1 ;  /* 0x30000012ff117230 */ /* 0x000fe20000004100 */
[----:B------:R-:W-:Y:S01]  /*11b0*/  CS2R R28, SRZ ;  /* 0x00000000001c7805 */ /* 0x000fe2000001ff00 */
[----:B------:R-:W-:Y:S01]  /*11c0*/  HADD2.F32 R18, -RZ, R19.H0_H0 ;  /* 0x20000013ff127230 */ /* 0x000fe20000004100 */
[----:B------:R-:W-:Y:S01]  /*11d0*/  CS2R R30, SRZ ;  /* 0x00000000001e7805 */ /* 0x000fe2000001ff00 */
[----:B------:R-:W-:-:S02]  /*11e0*/  HADD2.F32 R48, -RZ, R22.H0_H0 ;  /* 0x20000016ff307230 */ /* 0x000fc40000004100 */
[----:B-1----:R-:W-:Y:S02]  /*11f0*/  IMAD R20, R38, UR14, RZ ;  /* 0x0000000e26147c24 */ /* 0x002fe4000f8e02ff */
[----:B------:R-:W-:Y:S02]  /*1200*/  HADD2.F32 R49, -RZ, R22.H1_H1 ;  /* 0x30000016ff317230 */ /* 0x000fe40000004100 */
[--C-:B------:R-:W-:Y:S02]  /*1210*/  HADD2.F32 R50, -RZ, R23.reuse.H0_H0 ;  /* 0x20000017ff327230 */ /* 0x100fe40000004100 */
[----:B------:R-:W-:Y:S01]  /*1220*/  HADD2.F32 R51, -RZ, R23.H1_H1 ;  /* 0x30000017ff337230 */ /* 0x000fe20000004100 */
[----:B------:R-:W-:Y:S01]  /*1230*/  CS2R R22, SRZ ;  /* 0x0000000000167805 */ /* 0x000fe2000001ff00 */
[----:B------:R-:W-:Y:S01]  /*1240*/  IMAD R39, R39, UR16, R20 ;  /* 0x0000001027277c24 */ /* 0x000fe2000f8e0214 */
[----:B------:R-:W-:Y:S01]  /*1250*/  CS2R R20, SRZ ;  /* 0x0000000000147805 */ /* 0x000fe2000001ff00 */
[----:B------:R-:W-:-:S02]  /*1260*/  HADD2.F32 R19, -RZ, R19.H1_H1 ;  /* 0x30000013ff137230 */ /* 0x000fc40000004100 */
[----:B------:R-:W-:-:S04]  /*1270*/  IMAD.WIDE.U32 R32, R38, UR16, R74 ;  /* 0x0000001026207c25 */ /* 0x000fc8000f8e004a */
[--C-:B------:R-:W-:Y:S02]  /*1280*/  HADD2.F32 R52, -RZ, R24.reuse.H0_H0 ;  /* 0x20000018ff347230 */ /* 0x100fe40000004100 */
[----:B------:R-:W-:Y:S02]  /*1290*/  HADD2.F32 R54, -RZ, R24.H1_H1 ;  /* 0x30000018ff367230 */ /* 0x000fe40000004100 */
[--C-:B------:R-:W-:Y:S02]  /*12a0*/  HADD2.F32 R53, -RZ, R25.reuse.H0_H0 ;  /* 0x20000019ff357230 */ /* 0x100fe40000004100 */
[----:B------:R-:W-:Y:S02]  /*12b0*/  HADD2.F32 R62, -RZ, R25.H1_H1 ;  /* 0x30000019ff3e7230 */ /* 0x000fe40000004100 */
[--C-:B------:R-:W-:Y:S02]  /*12c0*/  HADD2.F32 R55, -RZ, R26.reuse.H0_H0 ;  /* 0x2000001aff377230 */ /* 0x100fe40000004100 */
[----:B------:R-:W-:Y:S01]  /*12d0*/  HADD2.F32 R64, -RZ, R26.H1_H1 ;  /* 0x3000001aff407230 */ /* 0x000fe20000004100 */
[----:B------:R-:W-:Y:S06]  /*12e0*/  @P0 BRA `(.L_x_1131) ;  /* 0x0000000000740947 */ /* 0x000fec0003800000 */
[----:B------:R-:W0:Y:S01]  /*12f0*/  LDC.64 R34, c[0x0][0x230] ;  /* 0x00008c00ff227b82 */ /* 0x000e220000000a00 */
[----:B------:R-:W-:Y:S01]  /*1300*/  SHF.L.U32 R24, R10, 0x3, RZ ;  /* 0x000000030a187819 */ /* 0x000fe200000006ff */
[----:B------:R-:W-:Y:S02]  /*1310*/  ULDC.64 UR18, c[0x0][0x238] ;  /* 0x00008e0000127ab9 */ /* 0x000fe40000000a00 */
[----:B------:R-:W-:Y:S01]  /*1320*/  UIMAD UR6, UR5, UR18, URZ ;  /* 0x00000012050672a4 */ /* 0x000fe2000f8e023f */
[----:B------:R-:W-:Y:S02]  /*1330*/  SHF.R.S32.HI R25, RZ, 0x1f, R24 ;  /* 0x0000001fff197819 */ /* 0x000fe40000011418 */
[----:B------:R-:W-:Y:S01]  /*1340*/  IADD3 R38, R24, 0x80, RZ ;  /* 0x0000008018267810 */ /* 0x000fe20007ffe0ff */
[----:B------:R-:W-:Y:S01]  /*1350*/  UIMAD UR6, UR17, UR19, UR6 ;  /* 0x00000013110672a4 */ /* 0x000fe2000f8e0206 */
[----:B0-----:R-:W-:-:S04]  /*1360*/  IMAD R26, R34, UR14, RZ ;  /* 0x0000000e221a7c24 */ /* 0x001fc8000f8e02ff */
[----:B------:R-:W-:Y:S02]  /*1370*/  IMAD R37, R35, UR16, R26 ;  /* 0x0000001023257c24 */ /* 0x000fe4000f8e021a */
[----:B------:R-:W-:Y:S01]  /*1380*/  IMAD.WIDE.U32 R34, R34, UR16, R24 ;  /* 0x0000001022227c25 */ /* 0x000fe2000f8e0018 */
[----:B------:R-:W-:-:S04]  /*1390*/  IADD3 R25, P3, R72, 0x30, RZ ;  /* 0x0000003048197810 */ /* 0x000fc80007f7e0ff */
[----:B------:R-:W-:Y:S02]  /*13a0*/  IADD3 R35, R35, R37, RZ ;  /* 0x0000002523237210 */ /* 0x000fe40007ffe0ff */
[----:B------:R-:W-:Y:S01]  /*13b0*/  MOV R37, UR18 ;  /* 0x0000001200257c02 */ /* 0x000fe20008000f00 */
[----:B------:R-:W-:Y:S01]  /*13c0*/  ULDC.64 UR18, c[0x0][0x228] ;  /* 0x00008a0000127ab9 */ /* 0x000fe20000000a00 */
[----:B------:R-:W-:-:S03]  /*13d0*/  IADD3.X R26, RZ, R73, RZ, P3, !PT ;  /* 0x00000049ff1a7210 */ /* 0x000fc60001ffe4ff */
[----:B------:R-:W-:-:S04]  /*13e0*/  IMAD.WIDE.U32 R34, R37, UR17, R34 ;  /* 0x0000001125227c25 */ /* 0x000fc8000f8e0022 */
[----:B------:R-:W-:Y:S01]  /*13f0*/  IMAD R26, R26, UR18, RZ ;  /* 0x000000121a1a7c24 */ /* 0x000fe2000f8e02ff */
[----:B------:R-:W-:Y:S01]  /*1400*/  IADD3 R35, R35, UR6, RZ ;  /* 0x0000000623237c10 */ /* 0x000fe2000fffe0ff */
[----:B------:R-:W-:Y:S02]  /*1410*/  ULDC UR6, c[0x0][0x21c] ;  /* 0x0000870000067ab9 */ /* 0x000fe40000000800 */
[C---:B------:R-:W-:Y:S01]  /*1420*/  IMAD R37, R25.reuse, UR19, R26 ;  /* 0x0000001319257c24 */ /* 0x040fe2000f8e021a */
        /* <DEDUP_REMOVED lines=9> */
.L_x_1131:
[----:B------:R-:W-:Y:S05]  /*14c0*/  BSYNC B0 ;  /* 0x0000000000007941 */ /* 0x000fea0003800000 */
.L_x_1130:
[----:B------:R-:W-:Y:S01]  /*14d0*/  ULDC.64 UR6, c[0x0][0x258] ;  /* 0x0000960000067ab9 */ /* 0x000fe20000000a00 */
[----:B------:R-:W-:Y:S01]  /*14e0*/  IADD3 R33, R33, R39, RZ ;  /* 0x0000002721217210 */ /* 0x000fe20007ffe0ff */
[----:B------:R-:W-:Y:S01]  /*14f0*/  BSSY B0, `(.L_x_1132) ;  /* 0x000001d000007945 */ /* 0x000fe20003800000 */
[----:B------:R-:W-:Y:S01]  /*1500*/  MOV R81, UR6 ;  /* 0x0000000600517c02 */ /* 0x000fe20008000f00 */
[----:B------:R-:W-:Y:S01]  /*1510*/  UIMAD UR6, UR5, UR6, URZ ;  /* 0x00000006050672a4 */ /* 0x000fe2000f8e023f */
[--C-:B------:R-:W-:Y:S01]  /*1520*/  HADD2.F32 R63, -RZ, R27.reuse.H0_H0 ;  /* 0x2000001bff3f7230 */ /* 0x100fe20000004100 */
[----:B------:R-:W-:Y:S01]  /*1530*/  LEA.HI.SX32 R43, R36, 0x10, 0x1c ;  /* 0x00000010242b7811 */ /* 0x000fe200078fe2ff */
[----:B------:R-:W-:Y:S01]  /*1540*/  HADD2.F32 R66, -RZ, R27.H1_H1 ;  /* 0x3000001bff427230 */ /* 0x000fe20000004100 */
[----:B------:R-:W-:Y:S02]  /*1550*/  UIMAD UR6, UR17, UR7, UR6 ;  /* 0x00000007110672a4 */ /* 0x000fe4000f8e0206 */
[----:B------:R-:W-:Y:S01]  /*1560*/  IMAD.WIDE.U32 R80, R81, UR17, R32 ;  /* 0x0000001151507c25 */ /* 0x000fe2000f8e0020 */
[----:B------:R-:W-:-:S02]  /*1570*/  CS2R R32, SRZ ;  /* 0x0000000000207805 */ /* 0x000fc4000001ff00 */
[----:B------:R-:W-:Y:S02]  /*1580*/  CS2R R34, SRZ ;  /* 0x0000000000227805 */ /* 0x000fe4000001ff00 */
[----:B0-----:R-:W-:Y:S02]  /*1590*/  CS2R R24, SRZ ;  /* 0x0000000000187805 */ /* 0x001fe4000001ff00 */
[----:B------:R-:W-:Y:S02]  /*15a0*/  CS2R R26, SRZ ;  /* 0x00000000001a7805 */ /* 0x000fe4000001ff00 */
[----:B------:R-:W-:Y:S01]  /*15b0*/  IADD3 R77, R81, UR6, RZ ;  /* 0x00000006514d7c10 */ /* 0x000fe2000fffe0ff */
        /* <DEDUP_REMOVED lines=16> */
.L_x_1133:
[----:B------:R-:W-:Y:S05]  /*16c0*/  BSYNC B0 ;  /* 0x0000000000007941 */ /* 0x000fea0003800000 */
.L_x_1132:
[----:B------:R-:W-:Y:S01]  /*16d0*/  ISETP.GE.AND P1, PT, R43, UR9, PT ;  /* 0x000000092b007c0c */ /* 0x000fe2000bf26270 */
[--C-:B------:R-:W-:Y:S01]  /*16e0*/  HADD2.F32 R89, -RZ, R42.reuse.H0_H0 ;  /* 0x2000002aff597230 */ /* 0x100fe20000004100 */
[----:B-----5:R-:W-:Y:S01]  /*16f0*/  MOV R65, R28 ;  /* 0x0000001c00417202 */ /* 0x020fe20000000f00 */
[----:B------:R-:W-:Y:S01]  /*1700*/  HADD2.F32 R28, -RZ, R42.H1_H1 ;  /* 0x3000002aff1c7230 */ /* 0x000fe20000004100 */
[----:B------:R-:W-:Y:S01]  /*1710*/  MOV R68, R29 ;  /* 0x0000001d00447202 */ /* 0x000fe20000000f00 */
[--C-:B------:R-:W-:Y:S01]  /*1720*/  HADD2.F32 R29, -RZ, R32.reuse.H1_H1 ;  /* 0x30000020ff1d7230 */ /* 0x100fe20000004100 */
[----:B------:R-:W-:Y:S01]  /*1730*/  MOV R67, R30 ;  /* 0x0000001e00437202 */ /* 0x000fe20000000f00 */
[----:B------:R-:W-:Y:S01]  /*1740*/  HADD2.F32 R30, -RZ, R32.H0_H0 ;  /* 0x20000020ff1e7230 */ /* 0x000fe20000004100 */
[----:B------:R-:W-:Y:S01]  /*1750*/  BSSY B0, `(.L_x_1134) ;  /* 0x000002b000007945 */ /* 0x000fe20003800000 */
[----:B------:R-:W-:Y:S01]  /*1760*/  MOV R69, R31 ;  /* 0x0000001f00457202 */ /* 0x000fe20000000f00 */
[----:B------:R-:W-:Y:S01]  /*1770*/  FMUL.FTZ R28, R28, R29 ;  /* 0x0000001d1c1c7220 */ /* 0x000fe20000410000 */
[----:B------:R-:W-:Y:S01]  /*1780*/  MOV R78, R33 ;  /* 0x00000021004e7202 */ /* 0x000fe20000000f00 */
[----:B------:R-:W-:Y:S01]  /*1790*/  HADD2.F32 R84, -RZ, R41.H0_H0 ;  /* 0x20000029ff547230 */ /* 0x000fe20000004100 */
[----:B------:R-:W-:Y:S01]  /*17a0*/  MOV R70, R34 ;  /* 0x0000002200467202 */ /* 0x000fe20000000f00 */
[----:B------:R-:W-:Y:S01]  /*17b0*/  FFMA.FTZ R89, R89, R30, R28 ;  /* 0x0000001e59597223 */ /* 0x000fe2000001001c */
[----:B------:R-:W-:-:S02]  /*17c0*/  MOV R71, R35 ;  /* 0x0000002300477202 */ /* 0x000fc40000000f00 */
[----:B------:R-:W-:Y:S02]  /*17d0*/  CS2R R32, SRZ ;  /* 0x0000000000207805 */ /* 0x000fe4000001ff00 */
[----:B------:R-:W-:Y:S02]  /*17e0*/  CS2R R34, SRZ ;  /* 0x0000000000227805 */ /* 0x000fe4000001ff00 */
[----:B------:R-:W-:Y:S02]  /*17f0*/  CS2R R28, SRZ ;  /* 0x00000000001c7805 */ /* 0x000fe4000001ff00 */
[----:B------:R-:W-:Y:S01]  /*1800*/  CS2R R30, SRZ ;  /* 0x00000000001e7805 */ /* 0x000fe2000001ff00 */
[----:B------:R-:W-:Y:S06]  /*1810*/  @P1 BRA `(.L_x_1135) ;  /* 0x0000000000781947 */ /* 0x000fec0003800000 */
[----:B------:R-:W-:Y:S01]  /*1820*/  ULDC UR6, c[0x0][0x21c] ;  /* 0x0000870000067ab9 */ /* 0x000fe20000000800 */
[----:B0-----:R-:W-:Y:S02]  /*1830*/  LEA R36, R10, 0x80, 0x3 ;  /* 0x000000800a247811 */ /* 0x001fe400078e18ff */
[----:B------:R-:W-:Y:S02]  /*1840*/  ISETP.GE.AND P3, PT, R74, UR6, PT ;  /* 0x000000064a007c0c */ /* 0x000fe4000bf66270 */
[----:B------:R-:W-:-:S11]  /*1850*/  ISETP.GE.AND P1, PT, R36, UR6, PT ;  /* 0x0000000624007c0c */ /* 0x000fd6000bf26270 */
[----:B------:R-:W0:Y:S01]  /*1860*/  @!P3 LDC.64 R36, c[0x0][0x248] ;  /* 0x00009200ff24bb82 */ /* 0x000e220000000a00 */
[C---:B------:R-:W-:Y:S02]  /*1870*/  @!P3 IADD3 R79, P4, R72.reuse, 0x10, RZ ;  /* 0x00000010484fb810 */ /* 0x040fe40007f9e0ff */
[----:B------:R-:W-:Y:S02]  /*1880*/  @!P1 IADD3 R83, P5, R72, 0x10, RZ ;  /* 0x0000001048539810 */ /* 0x000fe40007fbe0ff */
[----:B------:R-:W-:Y:S02]  /*1890*/  @!P3 MOV R60, R80 ;  /* 0x00000050003cb202 */ /* 0x000fe40000000f00 */
[----:B------:R-:W-:Y:S01]  /*18a0*/  @!P3 MOV R61, R77 ;  /* 0x0000004d003db202 */ /* 0x000fe20000000f00 */
[----:B------:R-:W1:Y:S01]  /*18b0*/  @!P1 LDC.64 R38, c[0x0][0x248] ;  /* 0x00009200ff269b82 */ /* 0x000e620000000a00 */
[-C--:B------:R-:W-:Y:S02]  /*18c0*/  @!P3 IADD3.X R59, RZ, R73.reuse, RZ, P4, !PT ;  /* 0x00000049ff3bb210 */ /* 0x080fe400027fe4ff */
[----:B------:R-:W-:-:S02]  /*18d0*/  @!P1 IADD3.X R85, RZ, R73, RZ, P5, !PT ;  /* 0x00000049ff559210 */ /* 0x000fc40002ffe4ff */
[----:B------:R-:W-:-:S03]  /*18e0*/  @!P1 MOV R58, R80 ;  /* 0x00000050003a9202 */ /* 0x000fc60000000f00 */
[----:B------:R-:W2:Y:S08]  /*18f0*/  @!P3 LDC.64 R42, c[0x0][0x240] ;  /* 0x00009000ff2abb82 */ /* 0x000eb00000000a00 */
[----:B------:R-:W3:Y:S01]  /*1900*/  @!P1 LDC.64 R56, c[0x0][0x240] ;  /* 0x00009000ff389b82 */ /* 0x000ee20000000a00 */
[----:B0-----:R-:W-:-:S04]  /*1910*/  @!P3 IMAD.WIDE.U32 R60, R79, R36, R60 ;  /* 0x000000244f3cb225 */ /* 0x001fc800078e003c */
[----:B------:R-:W-:Y:S01]  /*1920*/  @!P3 IMAD R36, R59, R36, RZ ;  /* 0x000000243b24b224 */ /* 0x000fe200078e02ff */
[----:B------:R-:W-:Y:S01]  /*1930*/  @!P1 MOV R59, R77 ;  /* 0x0000004d003b9202 */ /* 0x000fe20000000f00 */
[-C--:B-1----:R-:W-:Y:S02]  /*1940*/  @!P1 IMAD R82, R85, R38.reuse, RZ ;  /* 0x0000002655529224 */ /* 0x082fe400078e02ff */
[----:B------:R-:W-:Y:S02]  /*1950*/  @!P3 IMAD R37, R79, R37, R36 ;  /* 0x000000254f25b224 */ /* 0x000fe400078e0224 */
[----:B------:R-:W-:-:S03]  /*1960*/  @!P1 IMAD.WIDE.U32 R58, R83, R38, R58 ;  /* 0x00000026533a9225 */ /* 0x000fc600078e003a */
[----:B------:R-:W-:Y:S01]  /*1970*/  @!P3 IADD3 R36, R61, R37, RZ ;  /* 0x000000253d24b210 */ /* 0x000fe20007ffe0ff */
        /* <DEDUP_REMOVED lines=8> */
.L_x_1135:
[----:B------:R-:W-:Y:S05]  /*1a00*/  BSYNC B0 ;  /* 0x0000000000007941 */ /* 0x000fea0003800000 */
.L_x_1134:
[----:B0-----:R-:W-:Y:S01]  /*1a10*/  HADD2.F32 R36, -RZ, R78.H0_H0 ;  /* 0x2000004eff247230 */ /* 0x001fe20000004100 */
[----:B------:R-:W-:Y:S01]  /*1a20*/  BSSY B0, `(.L_x_1136) ;  /* 0x0000029000007945 */ /* 0x000fe20003800000 */
[----:B-----5:R-:W-:Y:S02]  /*1a30*/  MOV R88, R32 ;  /* 0x0000002000587202 */ /* 0x020fe40000000f00 */
[----:B------:R-:W-:Y:S02]  /*1a40*/  CS2R R38, SRZ ;  /* 0x0000000000267805 */ /* 0x000fe4000001ff00 */
        /* <DEDUP_REMOVED lines=8> */
[----:B-1----:R-:W-:Y:S01]  /*1ad0*/  LEA R42, R10, 0x80, 0x3 ;  /* 0x000000800a2a7811 */ /* 0x002fe200078e18ff */
[----:B------:R-:W-:Y:S02]  /*1ae0*/  ULDC UR6, c[0x0][0x21c] ;  /* 0x0000870000067ab9 */ /* 0x000fe40000000800 */
        /* <DEDUP_REMOVED lines=13> */
[----:B0-----:R-:W-:-:S04]  /*1bc0*/  @!P2 IMAD.WIDE.U32 R86, R91, R42, R86 ;  /* 0x0000002a5b56a225 */ /* 0x001fc800078e0056 */
[----:B------:R-:W-:Y:S02]  /*1bd0*/  @!P2 IMAD R92, R93, R42, RZ ;  /* 0x0000002a5d5ca224 */ /* 0x000fe400078e02ff */
[-C--:B-1----:R-:W-:Y:S01]  /*1be0*/  @!P1 IMAD R42, R85, R56.reuse, RZ ;  /* 0x00000038552a9224 */ /* 0x082fe200078e02ff */
[----:B------:R-:W-:Y:S01]  /*1bf0*/  @!P1 MOV R85, R77 ;  /* 0x0000004d00559202 */ /* 0x000fe20000000f00 */
[----:B------:R-:W-:Y:S02]  /*1c00*/  @!P2 IMAD R43, R91, R43, R92 ;  /* 0x0000002b5b2ba224 */ /* 0x000fe400078e025c */
[C---:B------:R-:W-:Y:S02]  /*1c10*/  @!P1 IMAD R57, R90.reuse, R57, R42 ;  /* 0x000000395a399224 */ /* 0x040fe400078e022a */
[----:B------:R-:W-:Y:S01]  /*1c20*/  @!P1 IMAD.WIDE.U32 R84, R90, R56, R84 ;  /* 0x000000385a549225 */ /* 0x000fe200078e0054 */
[----:B------:R-:W-:Y:S02]  /*1c30*/  @!P2 IADD3 R43, R87, R43, RZ ;  /* 0x0000002b572ba210 */ /* 0x000fe40007ffe0ff */
[----:B--2---:R-:W-:-:S02]  /*1c40*/  @!P2 LEA R58, P3, R86, R58, 0x1 ;  /* 0x0000003a563aa211 */ /* 0x004fc400078608ff */
[----:B------:R-:W-:Y:S02]  /*1c50*/  @!P1 IADD3 R57, R85, R57, RZ ;  /* 0x0000003955399210 */ /* 0x000fe40007ffe0ff */
[----:B------:R-:W-:Y:S02]  /*1c60*/  @!P2 LEA.HI.X R59, R86, R59, R43, 0x1, P3 ;  /* 0x0000003b563ba211 */ /* 0x000fe400018f0c2b */
[----:B---3--:R-:W-:-:S03]  /*1c70*/  @!P1 LEA R60, P4, R84, R60, 0x1 ;  /* 0x0000003c543c9211 */ /* 0x008fc600078808ff */
[----:B------:R0:W5:Y:S01]  /*1c80*/  @!P2 LDG.E.128 R36, desc[UR10][R58.64] ;  /* 0x0000000a3a24a981 */ /* 0x000162000c1e1d00 */
[----:B------:R-:W-:-:S05]  /*1c90*/  @!P1 LEA.HI.X R61, R84, R61, R57, 0x1, P4 ;  /* 0x0000003d543d9211 */ /* 0x000fca00020f0c39 */
[----:B------:R0:W5:Y:S04]  /*1ca0*/  @!P1 LDG.E.128 R32, desc[UR10][R60.64+0x100] ;  /* 0x0001000a3c209981 */ /* 0x000168000c1e1d00 */
.L_x_1137:
[----:B------:R-:W-:Y:S05]  /*1cb0*/  BSYNC B0 ;  /* 0x0000000000007941 */ /* 0x000fea0003800000 */
.L_x_1136:
[----:B-1---5:R-:W-:Y:S01]  /*1cc0*/  MOV R56, R36 ;  /* 0x0000002400387202 */ /* 0x022fe20000000f00 */
[----:B------:R-:W-:Y:S01]  /*1cd0*/  HADD2.F32 R36, -RZ, R40.H1_H1 ;  /* 0x30000028ff247230 */ /* 0x000fe20000004100 */
[----:B------:R-:W-:Y:S01]  /*1ce0*/  MOV R57, R37 ;  /* 0x0000002500397202 */ /* 0x000fe20000000f00 */
[----:B------:R-:W-:Y:S01]  /*1cf0*/  HADD2.F32 R43, -RZ, R88.H1_H1 ;  /* 0x30000058ff2b7230 */ /* 0x000fe20000004100 */
[----:B------:R-:W-:Y:S01]  /*1d00*/  BSSY B0, `(.L_x_1138) ;  /* 0x0000026000007945 */ /* 0x000fe20003800000 */
[----:B------:R-:W-:Y:S01]  /*1d10*/  HADD2.F32 R42, -RZ, R41.H1_H1 ;  /* 0x30000029ff2a7230 */ /* 0x000fe20000004100 */
[----:B0-----:R-:W-:Y:S01]  /*1d20*/  MOV R58, R38 ;  /* 0x00000026003a7202 */ /* 0x001fe20000000f00 */
[----:B------:R-:W-:Y:S02]  /*1d30*/  HADD2.F32 R60, -RZ, R40.H0_H0 ;  /* 0x20000028ff3c7230 */ /* 0x000fe40000004100 */
[----:B------:R-:W-:Y:S01]  /*1d40*/  FMUL.FTZ R43, R36, R43 ;  /* 0x0000002b242b7220 */ /* 0x000fe20000410000 */
[----:B------:R-:W-:Y:S01]  /*1d50*/  HADD2.F32 R78, -RZ, R78.H1_H1 ;  /* 0x3000004eff4e7230 */ /* 0x000fe20000004100 */
[----:B------:R-:W-:Y:S01]  /*1d60*/  MOV R59, R39 ;  /* 0x00000027003b7202 */ /* 0x000fe20000000f00 */
[----:B------:R-:W-:Y:S01]  /*1d70*/  HADD2.F32 R37, -RZ, R88.H0_H0 ;  /* 0x20000058ff257230 */ /* 0x000fe20000004100 */
[----:B------:R-:W-:Y:S01]  /*1d80*/  CS2R R38, SRZ ;  /* 0x0000000000267805 */ /* 0x000fe2000001ff00 */
[----:B------:R-:W-:-:S02]  /*1d90*/  HADD2.F32 R61, -RZ, R9.H0_H0 ;  /* 0x20000009ff3d7230 */ /* 0x000fc40000004100 */
[----:B------:R-:W-:Y:S01]  /*1da0*/  FFMA.FTZ R89, R42, R78, R89 ;  /* 0x0000004e2a597223 */ /* 0x000fe20000010059 */
[----:B------:R-:W-:Y:S02]  /*1db0*/  HADD2.F32 R78, -RZ, R8.H0_H0 ;  /* 0x20000008ff4e7230 */ /* 0x000fe40000004100 */
[----:B------:R-:W-:Y:S01]  /*1dc0*/  FFMA.FTZ R60, R60, R37, R43 ;  /* 0x000000253c3c7223 */ /* 0x000fe2000001002b */
[----:B------:R-:W-:Y:S02]  /*1dd0*/  CS2R R36, SRZ ;  /* 0x0000000000247805 */ /* 0x000fe4000001ff00 */
[----:B------:R-:W-:Y:S02]  /*1de0*/  CS2R R40, SRZ ;  /* 0x0000000000287805 */ /* 0x000fe4000001ff00 */
[----:B------:R-:W-:Y:S01]  /*1df0*/  CS2R R42, SRZ ;  /* 0x00000000002a7805 */ /* 0x000fe2000001ff00 */
[----:B------:R-:W-:Y:S02]  /*1e00*/  HADD2.F32 R84, -RZ, R4.H1_H1 ;  /* 0x30000004ff547230 */ /* 0x000fe40000004100 */
[----:B------:R-:W-:-:S02]  /*1e10*/  HADD2.F32 R85, -RZ, R70.H0_H0 ;  /* 0x20000046ff557230 */ /* 0x000fc40000004100 */
        /* <DEDUP_REMOVED lines=8> */
[----:B------:R-:W-:Y:S01]  /*1ea0*/  LEA R10, R10, 0x80, 0x3 ;  /* 0x000000800a0a7811 */ /* 0x000fe200078e18ff */
[----:B------:R-:W-:Y:S01]  /*1eb0*/  IMAD.WIDE.U32 R76, R75, UR14, R76 ;  /* 0x0000000e4b4c7c25 */ /* 0x000fe2000f8e004c */
[----:B------:R-:W-:Y:S02]  /*1ec0*/  ISETP.GE.AND P1, PT, R74, UR6, PT ;  /* 0x000000064a007c0c */ /* 0x000fe4000bf26270 */
[----:B------:R-:W-:Y:S01]  /*1ed0*/  ISETP.GE.AND P2, PT, R10, UR6, PT ;  /* 0x000000060a007c0c */ /* 0x000fe2000bf46270 */
[----:B------:R-:W-:-:S04]  /*1ee0*/  IMAD R72, R72, UR14, RZ ;  /* 0x0000000e48487c24 */ /* 0x000fc8000f8e02ff */
[----:B------:R-:W-:Y:S01]  /*1ef0*/  IMAD R73, R75, UR15, R72 ;  /* 0x0000000f4b497c24 */ /* 0x000fe2000f8e0248 */
[----:B------:R-:W-:Y:S02]  /*1f00*/  ULDC.64 UR14, c[0x0][0x240] ;  /* 0x00009000000e7ab9 */ /* 0x000fe40000000a00 */
[----:B------:R-:W-:Y:S02]  /*1f10*/  LEA R72, P0, R76, UR14, 0x1 ;  /* 0x0000000e4c487c11 */ /* 0x000fe4000f8008ff */
[----:B------:R-:W-:-:S04]  /*1f20*/  IADD3 R73, R77, R73, RZ ;  /* 0x000000494d497210 */ /* 0x000fc80007ffe0ff */
[----:B------:R-:W-:-:S05]  /*1f30*/  LEA.HI.X R73, R76, UR15, R73, 0x1, P0 ;  /* 0x0000000f4c497c11 */ /* 0x000fca00080f0c49 */
[----:B------:R0:W5:Y:S04]  /*1f40*/  @!P1 LDG.E.128 R36, desc[UR10][R72.64] ;  /* 0x0000000a48249981 */ /* 0x000168000c1e1d00 */
[----:B------:R0:W5:Y:S02]  /*1f50*/  @!P2 LDG.E.128 R40, desc[UR10][R72.64+0x100] ;  /* 0x0001000a4828a981 */ /* 0x000164000c1e1d00 */
.L_x_1139:
[----:B------:R-:W-:Y:S05]  /*1f60*/  BSYNC B0 ;  /* 0x0000000000007941 */ /* 0x000fea0003800000 */
.L_x_1138:
[----:B------:R-:W-:Y:S02]  /*1f70*/  HADD2.F32 R81, -RZ, R4.H0_H0 ;  /* 0x20000004ff517230 */ /* 0x000fe40000004100 */
[----:B------:R-:W-:Y:S01]  /*1f80*/  FMUL.FTZ R84, R84, R87 ;  /* 0x0000005754547220 */ /* 0x000fe20000410000 */
[----:B------:R-:W-:Y:S02]  /*1f90*/  HADD2.F32 R76, -RZ, R56.H0_H0 ;  /* 0x20000038ff4c7230 */ /* 0x000fe40000004100 */
[----:B------:R-:W-:Y:S01]  /*1fa0*/  FFMA.FTZ R78, R78, R85, R89 ;  /* 0x000000554e4e7223 */ /* 0x000fe20000010059 */
[----:B------:R-:W-:Y:S02]  /*1fb0*/  HADD2.F32 R80, -RZ, R5.H0_H0 ;  /* 0x20000005ff507230 */ /* 0x000fe40000004100 */
[----:B------:R-:W-:Y:S01]  /*1fc0*/  FFMA.FTZ R60, R61, R86, R60 ;  /* 0x000000563d3c7223 */ /* 0x000fe2000001003c */
[----:B------:R-:W-:Y:S02]  /*1fd0*/  HADD2.F32 R89, -RZ, R57.H0_H0 ;  /* 0x20000039ff597230 */ /* 0x000fe40000004100 */
[----:B------:R-:W-:Y:S01]  /*1fe0*/  FFMA.FTZ R91, R81, R76, R84 ;  /* 0x0000004c515b7223 */ /* 0x000fe20000010054 */
[--C-:B------:R-:W-:Y:S01]  /*1ff0*/  HADD2.F32 R76, -RZ, R34.reuse.H0_H0 ;  /* 0x20000022ff4c7230 */ /* 0x100fe20000004100 */
[----:B-----5:R-:W-:Y:S01]  /*2000*/  MOV R10, R39 ;  /* 0x00000027000a7202 */ /* 0x020fe20000000f00 */
[----:B------:R-:W-:Y:S01]  /*2010*/  HADD2.F32 R85, -RZ, R34.H1_H1 ;  /* 0x30000022ff557230 */ /* 0x000fe20000004100 */
[----:B------:R-:W-:Y:S01]  /*2020*/  USHF.L.U32 UR18, UR13, 0x6, URZ ;  /* 0x000000060d127899 */ /* 0x000fe2000800063f */
[--C-:B------:R-:W-:Y:S01]  /*2030*/  HADD2.F32 R34, -RZ, R35.reuse.H0_H0 ;  /* 0x20000023ff227230 */ /* 0x100fe20000004100 */
[----:B------:R-:W-:Y:S01]  /*2040*/  USHF.R.S32.HI UR19, URZ, 0x1f, UR16 ;  /* 0x0000001f3f137899 */ /* 0x000fe20008011410 */
[----:B------:R-:W-:-:S02]  /*2050*/  HADD2.F32 R87, -RZ, R35.H1_H1 ;  /* 0x30000023ff577230 */ /* 0x000fc40000004100 */
[----:B------:R-:W-:Y:S01]  /*2060*/  FFMA.FTZ R35, R80, R89, R91 ;  /* 0x0000005950237223 */ /* 0x000fe2000001005b */
[----:B------:R-:W-:Y:S01]  /*2070*/  HADD2.F32 R80, -RZ, R5.H1_H1 ;  /* 0x30000005ff507230 */ /* 0x000fe20000004100 */
[----:B------:R-:W-:Y:S01]  /*2080*/  BSSY B0, `(.L_x_1140) ;  /* 0x00000ce000007945 */ /* 0x000fe20003800000 */
[----:B------:R-:W-:Y:S02]  /*2090*/  HADD2.F32 R5, -RZ, R65.H1_H1 ;  /* 0x30000041ff057230 */ /* 0x000fe40000004100 */
[----:B------:R-:W-:Y:S02]  /*20a0*/  HADD2.F32 R90, -RZ, R36.H1_H1 ;  /* 0x30000024ff5a7230 */ /* 0x000fe40000004100 */
[----:B------:R-:W-:Y:S02]  /*20b0*/  HADD2.F32 R84, -RZ, R57.H1_H1 ;  /* 0x30000039ff547230 */ /* 0x000fe40000004100 */
[----:B------:R-:W-:Y:S02]  /*20c0*/  HADD2.F32 R9, -RZ, R9.H1_H1 ;  /* 0x30000009ff097230 */ /* 0x000fe40000004100 */
[----:B------:R-:W-:Y:S01]  /*20d0*/  FMUL.FTZ R5, R5, R90 ;  /* 0x0000005a05057220 */ /* 0x000fe20000410000 */
[----:B------:R-:W-:-:S02]  /*20e0*/  HADD2.F32 R79, -RZ, R79.H1_H1 ;  /* 0x3000004fff4f7230 */ /* 0x000fc40000004100 */
[----:B------:R-:W-:Y:S01]  /*20f0*/  FFMA.FTZ R35, R80, R84, R35 ;  /* 0x0000005450237223 */ /* 0x000fe20000010023 */
[----:B------:R-:W-:Y:S02]  /*2100*/  HADD2.F32 R90, -RZ, R65.H0_H0 ;  /* 0x20000041ff5a7230 */ /* 0x000fe40000004100 */
[----:B------:R-:W-:Y:S02]  /*2110*/  HADD2.F32 R80, -RZ, R6.H0_H0 ;  /* 0x20000006ff507230 */ /* 0x000fe40000004100 */
[----:B------:R-:W-:Y:S01]  /*2120*/  FFMA.FTZ R9, R9, R79, R60 ;  /* 0x0000004f09097223 */ /* 0x000fe2000001003c */
[----:B------:R-:W-:Y:S02]  /*2130*/  HADD2.F32 R65, -RZ, R82.H0_H0 ;  /* 0x20000052ff417230 */ /* 0x000fe40000004100 */
[----:B------:R-:W-:Y:S02]  /*2140*/  HADD2.F32 R36, -RZ, R36.H0_H0 ;  /* 0x20000024ff247230 */ /* 0x000fe40000004100 */
[----:B------:R-:W-:-:S02]  /*2150*/  HADD2.F32 R60, -RZ, R2.H0_H0 ;  /* 0x20000002ff3c7230 */ /* 0x000fc40000004100 */
[----:B------:R-:W-:Y:S01]  /*2160*/  FFMA.FTZ R9, R80, R65, R9 ;  /* 0x0000004150097223 */ /* 0x000fe20000010009 */
[----:B------:R-:W-:Y:S02]  /*2170*/  HADD2.F32 R65, -RZ, R8.H1_H1 ;  /* 0x30000008ff417230 */ /* 0x000fe40000004100 */
[----:B------:R-:W-:Y:S01]  /*2180*/  FFMA.FTZ R5, R90, R36, R5 ;  /* 0x000000245a057223 */ /* 0x000fe20000010005 */
[--C-:B------:R-:W-:Y:S02]  /*2190*/  HADD2.F32 R8, -RZ, R68.reuse.H0_H0 ;  /* 0x20000044ff087230 */ /* 0x100fe40000004100 */
[--C-:B------:R-:W-:Y:S02]  /*21a0*/  HADD2.F32 R36, -RZ, R37.reuse.H0_H0 ;  /* 0x20000025ff247230 */ /* 0x100fe40000004100 */
[----:B------:R-:W-:Y:S02]  /*21b0*/  HADD2.F32 R68, -RZ, R68.H1_H1 ;  /* 0x30000044ff447230 */ /* 0x000fe40000004100 */
[----:B------:R-:W-:-:S02]  /*21c0*/  HADD2.F32 R37, -RZ, R37.H1_H1 ;  /* 0x30000025ff257230 */ /* 0x000fc40000004100 */
[----:B------:R-:W-:Y:S01]  /*21d0*/  FFMA.FTZ R5, R8, R36, R5 ;  /* 0x0000002408057223 */ /* 0x000fe20000010005 */
[----:B------:R-:W-:Y:S02]  /*21e0*/  HADD2.F32 R79, -RZ, R58.H0_H0 ;  /* 0x2000003aff4f7230 */ /* 0x000fe40000004100 */
[----:B------:R-:W-:Y:S02]  /*21f0*/  HADD2.F32 R36, -RZ, R38.H0_H0 ;  /* 0x20000026ff247230 */ /* 0x000fe40000004100 */
[----:B------:R-:W-:Y:S01]  /*2200*/  FFMA.FTZ R68, R68, R37, R5 ;  /* 0x0000002544447223 */ /* 0x000fe20000010005 */
[----:B------:R-:W-:Y:S02]  /*2210*/  HADD2.F32 R5, -RZ, R67.H0_H0 ;  /* 0x20000043ff057230 */ /* 0x000fe40000004100 */
[----:B------:R-:W-:Y:S01]  /*2220*/  FFMA.FTZ R35, R60, R79, R35 ;  /* 0x0000004f3c237223 */ /* 0x000fe20000010023 */
[----:B------:R-:W-:Y:S02]  /*2230*/  HADD2.F32 R6, -RZ, R6.H1_H1 ;  /* 0x30000006ff067230 */ /* 0x000fe40000004100 */
[----:B------:R-:W-:-:S02]  /*2240*/  HADD2.F32 R2, -RZ, R2.H1_H1 ;  /* 0x30000002ff027230 */ /* 0x000fc40000004100 */
[----:B------:R-:W-:Y:S01]  /*2250*/  FFMA.FTZ R36, R5, R36, R68 ;  /* 0x0000002405247223 */ /* 0x000fe20000010044 */
[----:B------:R-:W-:Y:S02]  /*2260*/  HADD2.F32 R82, -RZ, R82.H1_H1 ;  /* 0x30000052ff527230 */ /* 0x000fe40000004100 */
[----:B------:R-:W-:Y:S02]  /*2270*/  HADD2.F32 R58, -RZ, R58.H1_H1 ;  /* 0x3000003aff3a7230 */ /* 0x000fe40000004100 */
[----:B------:R-:W-:Y:S02]  /*2280*/  HADD2.F32 R70, -RZ, R70.H1_H1 ;  /* 0x30000046ff467230 */ /* 0x000fe40000004100 */
[----:B------:R-:W-:Y:S01]  /*2290*/  FFMA.FTZ R6, R6, R82, R9 ;  /* 0x0000005206067223 */ /* 0x000fe20000010009 */
[----:B------:R-:W-:Y:S02]  /*22a0*/  HADD2.F32 R67, -RZ, R67.H1_H1 ;  /* 0x30000043ff437230 */ /* 0x000fe40000004100 */
[----:B------:R-:W-:Y:S01]  /*22b0*/  FFMA.FTZ R2, R2, R58, R35 ;  /* 0x0000003a02027223 */ /* 0x000fe20000010023 */
[----:B------:R-:W-:-:S02]  /*22c0*/  HADD2.F32 R38, -RZ, R38.H1_H1 ;  /* 0x30000026ff267230 */ /* 0x000fc40000004100 */
[----:B------:R-:W-:Y:S01]  /*22d0*/  FFMA.FTZ R65, R65, R70, R78 ;  /* 0x0000004641417223 */ /* 0x000fe2000001004e */
[----:B------:R-:W-:Y:S02]  /*22e0*/  HADD2.F32 R9, -RZ, R7.H0_H0 ;  /* 0x20000007ff097230 */ /* 0x000fe40000004100 */
[----:B------:R-:W-:Y:S02]  /*22f0*/  HADD2.F32 R58, -RZ, R83.H0_H0 ;  /* 0x20000053ff3a7230 */ /* 0x000fe40000004100 */
[----:B------:R-:W-:Y:S01]  /*2300*/  FFMA.FTZ R38, R67, R38, R36 ;  /* 0x0000002643267223 */ /* 0x000fe20000010024 */
[----:B------:R-:W-:Y:S02]  /*2310*/  HADD2.F32 R8, -RZ, R11.H0_H0 ;  /* 0x2000000bff087230 */ /* 0x000fe40000004100 */
[----:B------:R-:W-:Y:S02]  /*2320*/  HADD2.F32 R35, -RZ, R3.H0_H0 ;  /* 0x20000003ff237230 */ /* 0x000fe40000004100 */
[----:B------:R-:W-:Y:S01]  /*2330*/  FFMA.FTZ R6, R9, R58, R6 ;  /* 0x0000003a09067223 */ /* 0x000fe20000010006 */
[----:B------:R-:W-:-:S02]  /*2340*/  HADD2.F32 R37, -RZ, R71.H0_H0 ;  /* 0x20000047ff257230 */ /* 0x000fc40000004100 */
        /* <DEDUP_REMOVED lines=8> */
[--C-:B0-----:R-:W-:Y:S02]  /*23d0*/  HADD2.F32 R73, -RZ, R27.reuse.H0_H0 ;  /* 0x2000001bff497230 */ /* 0x101fe40000004100 */
[----:B------:R-:W-:Y:S02]  /*23e0*/  HADD2.F32 R74, -RZ, R27.H1_H1 ;  /* 0x3000001bff4a7230 */ /* 0x000fe40000004100 */
[----:B------:R-:W-:Y:S01]  /*23f0*/  FFMA.FTZ R7, R7, R83, R6 ;  /* 0x0000005307077223 */ /* 0x000fe20000010006 */
[----:B------:R-:W-:Y:S02]  /*2400*/  HADD2.F32 R2, -RZ, R11.H1_H1 ;  /* 0x3000000bff027230 */ /* 0x000fe40000004100 */
[----:B------:R-:W-:Y:S02]  /*2410*/  HADD2.F32 R3, -RZ, R3.H1_H1 ;  /* 0x30000003ff037230 */ /* 0x000fe40000004100 */
[----:B------:R-:W-:-:S02]  /*2420*/  HADD2.F32 R69, -RZ, R69.H1_H1 ;  /* 0x30000045ff457230 */ /* 0x000fc40000004100 */
[----:B------:R-:W-:Y:S02]  /*2430*/  HADD2.F32 R71, -RZ, R71.H1_H1 ;  /* 0x30000047ff477230 */ /* 0x000fe40000004100 */
[----:B------:R-:W-:Y:S02]  /*2440*/  HADD2.F32 R8, -RZ, R59.H1_H1 ;  /* 0x3000003bff087230 */ /* 0x000fe40000004100 */
[----:B------:R-:W-:Y:S02]  /*2450*/  HADD2.F32 R10, -RZ, R10.H1_H1 ;  /* 0x3000000aff0a7230 */ /* 0x000fe40000004100 */
[----:B------:R-:W-:Y:S01]  /*2460*/  FFMA.FTZ R65, R2, R71, R65 ;  /* 0x0000004702417223 */ /* 0x000fe20000010041 */
[----:B------:R-:W-:Y:S02]  /*2470*/  HADD2.F32 R27, -RZ, R28.H0_H0 ;  /* 0x2000001cff1b7230 */ /* 0x000fe40000004100 */
[----:B------:R-:W-:Y:S01]  /*2480*/  FFMA.FTZ R3, R3, R8, R60 ;  /* 0x0000000803037223 */ /* 0x000fe2000001003c */
[----:B------:R-:W-:-:S02]  /*2490*/  HADD2.F32 R77, -RZ, R31.H0_H0 ;  /* 0x2000001fff4d7230 */ /* 0x000fc40000004100 */
[----:B------:R-:W-:Y:S01]  /*24a0*/  FFMA.FTZ R10, R69, R10, R36 ;  /* 0x0000000a450a7223 */ /* 0x000fe20000010024 */
[----:B------:R-:W-:Y:S02]  /*24b0*/  HADD2.F32 R56, -RZ, R31.H1_H1 ;  /* 0x3000001fff387230 */ /* 0x000fe40000004100 */
[----:B------:R-:W-:Y:S01]  /*24c0*/  FFMA.FTZ R44, R44, R27, R7 ;  /* 0x0000001b2c2c7223 */ /* 0x000fe20000010007 */
[----:B------:R-:W-:Y:S02]  /*24d0*/  HADD2.F32 R39, -RZ, R24.H0_H0 ;  /* 0x20000018ff277230 */ /* 0x000fe40000004100 */
[----:B------:R-:W-:Y:S02]  /*24e0*/  HADD2.F32 R31, -RZ, R32.H0_H0 ;  /* 0x20000020ff1f7230 */ /* 0x000fe40000004100 */
[----:B------:R-:W-:Y:S02]  /*24f0*/  HADD2.F32 R57, -RZ, R20.H0_H0 ;  /* 0x20000014ff397230 */ /* 0x000fe40000004100 */
[----:B------:R-:W-:Y:S01]  /*2500*/  FFMA.FTZ R0, R0, R39, R65 ;  /* 0x0000002700007223 */ /* 0x000fe20000010041 */
[----:B------:R-:W-:-:S02]  /*2510*/  HADD2.F32 R84, -RZ, R40.H0_H0 ;  /* 0x20000028ff547230 */ /* 0x000fc40000004100 */
[----:B------:R-:W-:Y:S01]  /*2520*/  FFMA.FTZ R3, R52, R31, R3 ;  /* 0x0000001f34037223 */ /* 0x000fe20000010003 */
[----:B------:R-:W-:Y:S02]  /*2530*/  HADD2.F32 R28, -RZ, R28.H1_H1 ;  /* 0x3000001cff1c7230 */ /* 0x000fe40000004100 */
[----:B------:R-:W-:Y:S02]  /*2540*/  HADD2.F32 R24, -RZ, R24.H1_H1 ;  /* 0x30000018ff187230 */ /* 0x000fe40000004100 */
[----:B------:R-:W-:Y:S01]  /*2550*/  FFMA.FTZ R57, R57, R84, R10 ;  /* 0x0000005439397223 */ /* 0x000fe2000001000a */
        /* <DEDUP_REMOVED lines=10> */
[----:B------:R-:W-:Y:S01]  /*2600*/  FFMA.FTZ R46, R46, R75, R45 ;  /* 0x0000004b2e2e7223 */ /* 0x000fe2000001002d */
[----:B------:R-:W-:Y:S02]  /*2610*/  HADD2.F32 R20, -RZ, R21.H0_H0 ;  /* 0x20000015ff147230 */ /* 0x000fe40000004100 */
[----:B------:R-:W-:Y:S01]  /*2620*/  FFMA.FTZ R14, R14, R61, R13 ;  /* 0x0000003d0e0e7223 */ /* 0x000fe2000001000d */
[----:B------:R-:W-:-:S02]  /*2630*/  HADD2.F32 R91, -RZ, R41.H0_H0 ;  /* 0x20000029ff5b7230 */ /* 0x000fc40000004100 */
[----:B------:R-:W-:Y:S01]  /*2640*/  FFMA.FTZ R53, R53, R32, R54 ;  /* 0x0000002035357223 */ /* 0x000fe20000010036 */
[----:B------:R-:W-:Y:S01]  /*2650*/  HADD2.F32 R4, -RZ, R29.H1_H1 ;  /* 0x3000001dff047230 */ /* 0x000fe20000004100 */
[----:B------:R-:W0:Y:S01]  /*2660*/  S2R R13, SR_TID.X ;  /* 0x00000000000d7919 */ /* 0x000e220000002100 */
        /* <DEDUP_REMOVED lines=23> */
[----:B------:R-:W-:-:S02]  /*27e0*/  HADD2.F32 R22, -RZ, R23.H0_H0 ;  /* 0x20000017ff167230 */ /* 0x000fc40000004100 */
[----:B------:R-:W-:Y:S01]  /*27f0*/  FFMA.FTZ R64, R64, R85, R55 ;  /* 0x0000005540407223 */ /* 0x000fe20000010037 */
[----:B------:R-:W-:Y:S02]  /*2800*/  HADD2.F32 R42, -RZ, R43.H0_H0 ;  /* 0x2000002bff2a7230 */ /* 0x000fe40000004100 */
[----:B------:R-:W-:Y:S01]  /*2810*/  FFMA.FTZ R89, R89, R92, R40 ;  /* 0x0000005c59597223 */ /* 0x000fe20000010028 */
[----:B------:R-:W-:Y:S01]  /*2820*/  FFMA.FTZ R50, R50, R77, R49 ;  /* 0x0000004d32327223 */ /* 0x000fe20000010031 */
[----:B------:R-:W-:Y:S02]  /*2830*/  HADD2.F32 R23, -RZ, R23.H1_H1 ;  /* 0x30000017ff177230 */ /* 0x000fe40000004100 */
[----:B------:R-:W-:Y:S01]  /*2840*/  FFMA.FTZ R18, R18, R73, R17 ;  /* 0x0000004912127223 */ /* 0x000fe20000010011 */
[----:B------:R-:W-:Y:S02]  /*2850*/  HADD2.F32 R43, -RZ, R43.H1_H1 ;  /* 0x3000002bff2b7230 */ /* 0x000fe40000004100 */
[----:B------:R-:W-:Y:S01]  /*2860*/  FFMA.FTZ R63, R63, R34, R64 ;  /* 0x000000223f3f7223 */ /* 0x000fe20000010040 */
[----:B------:R-:W-:Y:S01]  /*2870*/  FFMA.FTZ R22, R22, R42, R89 ;  /* 0x0000002a16167223 */ /* 0x000fe20000010059 */
[----:B------:R-:W-:Y:S01]  /*2880*/  FFMA.FTZ R50, R51, R56, R50 ;  /* 0x0000003833327223 */ /* 0x000fe20000010032 */
[----:B------:R-:W-:Y:S01]  /*2890*/  FFMA.FTZ R18, R19, R74, R18 ;  /* 0x0000004a13127223 */ /* 0x000fe20000010012 */
[----:B------:R-:W-:Y:S01]  /*28a0*/  FFMA.FTZ R63, R66, R87, R63 ;  /* 0x00000057423f7223 */ /* 0x000fe2000001003f */
[----:B------:R-:W-:-:S02]  /*28b0*/  FFMA.FTZ R22, R23, R43, R22 ;  /* 0x0000002b17167223 */ /* 0x000fc40000010016 */
[----:B------:R-:W1:Y:S04]  /*28c0*/  SHFL.BFLY PT, R5, R50, 0x8, 0x1f ;  /* 0x0d001f0032057f89 */ /* 0x000e6800000e0000 */
[----:B------:R-:W2:Y:S04]  /*28d0*/  SHFL.BFLY PT, R3, R18, 0x8, 0x1f ;  /* 0x0d001f0012037f89 */ /* 0x000ea800000e0000 */
[----:B------:R-:W3:Y:S04]  /*28e0*/  SHFL.BFLY PT, R0, R63, 0x8, 0x1f ;  /* 0x0d001f003f007f89 */ /* 0x000ee800000e0000 */
[----:B------:R-:W4:Y:S01]  /*28f0*/  SHFL.BFLY PT, R7, R22, 0x8, 0x1f ;  /* 0x0d001f0016077f89 */ /* 0x000f2200000e0000 */
[----:B-1----:R-:W-:Y:S01]  /*2900*/  FADD.FTZ R2, R50, R5 ;  /* 0x0000000532027221 */ /* 0x002fe20000010000 */
[----:B--2---:R-:W-:-:S04]  /*2910*/  FADD.FTZ R3, R18, R3 ;  /* 0x0000000312037221 */ /* 0x004fc80000010000 */
[----:B------:R-:W1:Y:S01]  /*2920*/  SHFL.BFLY PT, R5, R2, 0x4, 0x1f ;  /* 0x0c801f0002057f89 */ /* 0x000e6200000e0000 */
[----:B---3--:R-:W-:-:S03]  /*2930*/  FADD.FTZ R6, R63, R0 ;  /* 0x000000003f067221 */ /* 0x008fc60000010000 */
[----:B------:R-:W2:Y:S01]  /*2940*/  SHFL.BFLY PT, R0, R3, 0x4, 0x1f ;  /* 0x0c801f0003007f89 */ /* 0x000ea200000e0000 */
[----:B----4-:R-:W-:-:S03]  /*2950*/  FADD.FTZ R9, R22, R7 ;  /* 0x0000000716097221 */ /* 0x010fc60000010000 */
[----:B------:R-:W3:Y:S04]  /*2960*/  SHFL.BFLY PT, R7, R6, 0x4, 0x1f ;  /* 0x0c801f0006077f89 */ /* 0x000ee800000e0000 */
[----:B------:R-:W4:Y:S01]  /*2970*/  SHFL.BFLY PT, R10, R9, 0x4, 0x1f ;  /* 0x0c801f00090a7f89 */ /* 0x000f2200000e0000 */
[----:B-1----:R-:W-:Y:S01]  /*2980*/  FADD.FTZ R4, R2, R5 ;  /* 0x0000000502047221 */ /* 0x002fe20000010000 */
[----:B--2---:R-:W-:Y:S01]  /*2990*/  FADD.FTZ R0, R3, R0 ;  /* 0x0000000003007221 */ /* 0x004fe20000010000 */
[----:B---3--:R-:W-:-:S04]  /*29a0*/  FADD.FTZ R8, R6, R7 ;  /* 0x0000000706087221 */ /* 0x008fc80000010000 */
[----:B------:R-:W1:Y:S01]  /*29b0*/  SHFL.BFLY PT, R5, R0, 0x2, 0x1f ;  /* 0x0c401f0000057f89 */ /* 0x000e6200000e0000 */
[----:B----4-:R-:W-:-:S03]  /*29c0*/  FADD.FTZ R11, R9, R10 ;  /* 0x0000000a090b7221 */ /* 0x010fc60000010000 */
[----:B------:R-:W2:Y:S04]  /*29d0*/  SHFL.BFLY PT, R7, R4, 0x2, 0x1f ;  /* 0x0c401f0004077f89 */ /* 0x000ea800000e0000 */
[----:B------:R-:W3:Y:S04]  /*29e0*/  SHFL.BFLY PT, R3, R8, 0x2, 0x1f ;  /* 0x0c401f0008037f89 */ /* 0x000ee800000e0000 */
[----:B------:R-:W4:Y:S01]  /*29f0*/  SHFL.BFLY PT, R2, R11, 0x2, 0x1f ;  /* 0x0c401f000b027f89 */ /* 0x000f2200000e0000 */
[----:B-1----:R-:W-:Y:S01]  /*2a00*/  FADD.FTZ R5, R0, R5 ;  /* 0x0000000500057221 */ /* 0x002fe20000010000 */
[----:B--2---:R-:W-:Y:S01]  /*2a10*/  FADD.FTZ R7, R4, R7 ;  /* 0x0000000704077221 */ /* 0x004fe20000010000 */
[----:B0-----:R-:W-:Y:S01]  /*2a20*/  SHF.R.S32.HI R4, RZ, 0x1f, R13 ;  /* 0x0000001fff047819 */ /* 0x001fe2000001140d */
[----:B---3--:R-:W-:-:S03]  /*2a30*/  FADD.FTZ R3, R8, R3 ;  /* 0x0000000308037221 */ /* 0x008fc60000010000 */
[-C--:B------:R-:W-:Y:S01]  /*2a40*/  LEA.HI R4, R4, R13.reuse, RZ, 0x4 ;  /* 0x0000000d04047211 */ /* 0x080fe200078f20ff */
[----:B------:R-:W0:Y:S01]  /*2a50*/  SHFL.BFLY PT, R6, R7, 0x1, 0x1f ;  /* 0x0c201f0007067f89 */ /* 0x000e2200000e0000 */
[----:B----4-:R-:W-:Y:S02]  /*2a60*/  FADD.FTZ R9, R11, R2 ;  /* 0x000000020b097221 */ /* 0x010fe40000010000 */
[----:B------:R-:W-:Y:S01]  /*2a70*/  LOP3.LUT R8, R4, 0xfffffff0, RZ, 0xc0, !PT ;  /* 0xfffffff004087812 */ /* 0x000fe200078ec0ff */
[----:B------:R-:W1:Y:S03]  /*2a80*/  SHFL.BFLY PT, R2, R5, 0x1, 0x1f ;  /* 0x0c201f0005027f89 */ /* 0x000e6600000e0000 */
[----:B------:R-:W-:Y:S01]  /*2a90*/  IADD3 R8, -R8, R13, RZ ;  /* 0x0000000d08087210 */ /* 0x000fe20007ffe1ff */
[----:B------:R-:W2:Y:S03]  /*2aa0*/  SHFL.BFLY PT, R10, R3, 0x1, 0x1f ;  /* 0x0c201f00030a7f89 */ /* 0x000ea600000e0000 */
[----:B------:R-:W-:Y:S01]  /*2ab0*/  ISETP.NE.AND P0, PT, R8, RZ, PT ;  /* 0x000000ff0800720c */ /* 0x000fe20003f05270 */
[----:B------:R-:W3:Y:S01]  /*2ac0*/  SHFL.BFLY PT, R0, R9, 0x1, 0x1f ;  /* 0x0c201f0009007f89 */ /* 0x000ee200000e0000 */
[----:B0-----:R-:W-:Y:S01]  /*2ad0*/  FADD.FTZ R6, R7, R6 ;  /* 0x0000000607067221 */ /* 0x001fe20000010000 */
[----:B-1----:R-:W-:Y:S01]  /*2ae0*/  FADD.FTZ R8, R5, R2 ;  /* 0x0000000205087221 */ /* 0x002fe20000010000 */
[----:B--2---:R-:W-:Y:S01]  /*2af0*/  FADD.FTZ R10, R3, R10 ;  /* 0x0000000a030a7221 */ /* 0x004fe20000010000 */
[----:B---3--:R-:W-:-:S08]  /*2b00*/  FADD.FTZ R11, R9, R0 ;  /* 0x00000000090b7221 */ /* 0x008fd00000010000 */
[----:B------:R-:W-:Y:S05]  /*2b10*/  @P0 BRA `(.L_x_1141) ;  /* 0x0000000000900947 */ /* 0x000fea0003800000 */
[----:B------:R-:W-:Y:S01]  /*2b20*/  USHF.R.S32.HI UR7, URZ, 0x1f, UR4 ;  /* 0x0000001f3f077899 */ /* 0x000fe20008011404 */
[----:B------:R-:W-:Y:S01]  /*2b30*/  SHF.R.S32.HI R0, RZ, 0x4, R4 ;  /* 0x00000004ff007819 */ /* 0x000fe20000011404 */
[----:B------:R-:W-:Y:S01]  /*2b40*/  UIADD3 UR6, UP0, UR18, UR4, URZ ;  /* 0x0000000412067290 */ /* 0x000fe2000ff1e03f */
[----:B------:R-:W-:Y:S01]  /*2b50*/  ULDC.64 UR14, c[0x0][0x278] ;  /* 0x00009e00000e7ab9 */ /* 0x000fe20000000a00 */
[----:B------:R-:W-:Y:S01]  /*2b60*/  UIMAD UR20, UR13, -0x40, UR8 ;  /* 0xffffffc00d1478a4 */ /* 0x000fe2000f8e0208 */
[----:B------:R-:W-:Y:S01]  /*2b70*/  SHF.R.S32.HI R4, RZ, 0x1f, R0 ;  /* 0x0000001fff047819 */ /* 0x000fe20000011400 */
[----:B------:R-:W-:Y:S01]  /*2b80*/  ULEA.HI.X.SX32 UR7, UR18, UR7, 0x1, UP0 ;  /* 0x0000000712077291 */ /* 0x000fe200080f0e3f */
[C---:B------:R-:W-:Y:S01]  /*2b90*/  IADD3 R7, R0.reuse, 0x10, RZ ;  /* 0x0000001000077810 */ /* 0x040fe20007ffe0ff */
[----:B------:R-:W-:Y:S02]  /*2ba0*/  UIMAD UR9, UR19, UR14, URZ ;  /* 0x0000000e130972a4 */ /* 0x000fe4000f8e023f */
[----:B------:R-:W-:Y:S01]  /*2bb0*/  UIMAD.WIDE.U32 UR6, UR16, UR14, UR6 ;  /* 0x0000000e100672a5 */ /* 0x000fe2000f8e0006 */
[----:B------:R-:W-:Y:S01]  /*2bc0*/  ISETP.GE.AND P3, PT, R0, UR20, PT ;  /* 0x0000001400007c0c */ /* 0x000fe2000bf66270 */
[----:B------:R-:W-:Y:S01]  /*2bd0*/  UIMAD UR9, UR16, UR15, UR9 ;  /* 0x0000000f100972a4 */ /* 0x000fe2000f8e0209 */
[----:B------:R-:W-:-:S02]  /*2be0*/  ISETP.GE.AND P2, PT, R7, UR20, PT ;  /* 0x0000001407007c0c */ /* 0x000fc4000bf46270 */
[----:B------:R-:W-:Y:S01]  /*2bf0*/  ULDC.64 UR14, c[0x0][0x280] ;  /* 0x0000a000000e7ab9 */ /* 0x000fe20000000a00 */
[----:B------:R-:W-:Y:S01]  /*2c00*/  UIADD3 UR7, UR7, UR9, URZ ;  /* 0x0000000907077290 */ /* 0x000fe2000fffe03f */
[----:B------:R-:W-:Y:S01]  /*2c10*/  FSEL R7, R6, RZ, !P2 ;  /* 0x000000ff06077208 */ /* 0x000fe20005000000 */
[----:B------:R-:W-:Y:S02]  /*2c20*/  UIMAD UR9, UR5, UR14, URZ ;  /* 0x0000000e050972a4 */ /* 0x000fe4000f8e023f */
[----:B------:R-:W-:Y:S02]  /*2c30*/  UIMAD.WIDE.U32 UR6, UR17, UR14, UR6 ;  /* 0x0000000e110672a5 */ /* 0x000fe4000f8e0006 */
[----:B------:R-:W-:-:S03]  /*2c40*/  UIMAD UR9, UR17, UR15, UR9 ;  /* 0x0000000f110972a4 */ /* 0x000fc6000f8e0209 */
[----:B------:R-:W-:Y:S01]  /*2c50*/  ULDC.64 UR14, c[0x0][0x260] ;  /* 0x00009800000e7ab9 */ /* 0x000fe20000000a00 */
[----:B------:R-:W-:Y:S02]  /*2c60*/  IADD3 R3, P0, R0, UR6, RZ ;  /* 0x0000000600037c10 */ /* 0x000fe4000ff1e0ff */
[----:B------:R-:W-:Y:S02]  /*2c70*/  MOV R5, UR9 ;  /* 0x0000000900057c02 */ /* 0x000fe40008000f00 */
[----:B------:R-:W-:Y:S02]  /*2c80*/  LEA R2, P4, R3, UR14, 0x2 ;  /* 0x0000000e03027c11 */ /* 0x000fe4000f8810ff */
[----:B------:R-:W-:Y:S02]  /*2c90*/  IADD3.X R4, R4, UR7, R5, P0, !PT ;  /* 0x0000000704047c10 */ /* 0x000fe400087fe405 */
[C---:B------:R-:W-:Y:S02]  /*2ca0*/  IADD3 R5, R0.reuse, 0x20, RZ ;  /* 0x0000002000057810 */ /* 0x040fe40007ffe0ff */
[----:B------:R-:W-:-:S02]  /*2cb0*/  IADD3 R0, R0, 0x30, RZ ;  /* 0x0000003000007810 */ /* 0x000fc40007ffe0ff */
[----:B------:R-:W-:Y:S02]  /*2cc0*/  ISETP.GE.AND P1, PT, R5, UR20, PT ;  /* 0x0000001405007c0c */ /* 0x000fe4000bf26270 */
[----:B------:R-:W-:Y:S02]  /*2cd0*/  ISETP.GE.AND P0, PT, R0, UR20, PT ;  /* 0x0000001400007c0c */ /* 0x000fe4000bf06270 */
[----:B------:R-:W-:Y:S02]  /*2ce0*/  LEA.HI.X R3, R3, UR15, R4, 0x2, P4 ;  /* 0x0000000f03037c11 */ /* 0x000fe4000a0f1404 */
[----:B------:R-:W-:Y:S02]  /*2cf0*/  FSEL R5, R8, RZ, !P3 ;  /* 0x000000ff08057208 */ /* 0x000fe40005800000 */
[----:B------:R-:W-:Y:S01]  /*2d00*/  FSEL R9, R10, RZ, !P1 ;  /* 0x000000ff0a097208 */ /* 0x000fe20004800000 */
[----:B------:R0:W-:Y:S01]  /*2d10*/  STG.E desc[UR10][R2.64+0x40], R7 ;  /* 0x0000400702007986 */ /* 0x0001e2000c10190a */
[----:B------:R-:W-:-:S03]  /*2d20*/  FSEL R11, R11, RZ, !P0 ;  /* 0x000000ff0b0b7208 */ /* 0x000fc60004000000 */
[----:B------:R0:W-:Y:S04]  /*2d30*/  STG.E desc[UR10][R2.64], R5 ;  /* 0x0000000502007986 */ /* 0x0001e8000c10190a */
[----:B------:R0:W-:Y:S04]  /*2d40*/  STG.E desc[UR10][R2.64+0x80], R9 ;  /* 0x0000800902007986 */ /* 0x0001e8000c10190a */
[----:B------:R0:W-:Y:S02]  /*2d50*/  STG.E desc[UR10][R2.64+0xc0], R11 ;  /* 0x0000c00b02007986 */ /* 0x0001e4000c10190a */
.L_x_1141:
[----:B------:R-:W-:Y:S05]  /*2d60*/  BSYNC B0 ;  /* 0x0000000000007941 */ /* 0x000fea0003800000 */
.L_x_1140:
[----:B------:R-:W-:Y:S01]  /*2d70*/  UIADD3 UR8, UR8, 0x3f, URZ ;  /* 0x0000003f08087890 */ /* 0x000fe2000fffe03f */
[----:B0-----:R-:W0:Y:S01]  /*2d80*/  LDC.64 R6, c[0x0][0x2d0] ;  /* 0x0000b400ff067b82 */ /* 0x001e220000000a00 */
[----:B------:R-:W-:Y:S02]  /*2d90*/  BSSY B0, `(.L_x_1142) ;  /* 0x0000022000007945 */ /* 0x000fe40003800000 */
[----:B------:R-:W-:Y:S02]  /*2da0*/  USHF.R.S32.HI UR6, URZ, 0x1f, UR8 ;  /* 0x0000001f3f067899 */ /* 0x000fe40008011408 */
[----:B------:R-:W-:Y:S02]  /*2db0*/  UIMAD UR7, UR13, -0x40, UR8 ;  /* 0xffffffc00d0778a4 */ /* 0x000fe4000f8e0208 */
[----:B------:R-:W-:-:S04]  /*2dc0*/  ULEA.HI UR6, UR6, UR8, URZ, 0x6 ;  /* 0x0000000806067291 */ /* 0x000fc8000f8f303f */
[----:B------:R-:W-:-:S04]  /*2dd0*/  ULOP3.LUT UR6, UR6, 0xffffffc0, URZ, 0xc0, !UPT ;  /* 0xffffffc006067892 */ /* 0x000fc8000f8ec03f */
[----:B------:R-:W-:-:S06]  /*2de0*/  UIADD3 UR6, UR7, UR6, -UR8 ;  /* 0x0000000607067290 */ /* 0x000fcc000fffe808 */
[----:B------:R-:W-:-:S04]  /*2df0*/  ISETP.GE.AND P0, PT, R13, UR6, PT ;  /* 0x000000060d007c0c */ /* 0x000fc8000bf06270 */
[----:B------:R-:W-:-:S13]  /*2e00*/  ISETP.GT.OR P0, PT, R13, 0x3f, P0 ;  /* 0x0000003f0d00780c */ /* 0x000fda0000704670 */
[----:B------:R-:W-:Y:S05]  /*2e10*/  @P0 BRA `(.L_x_1143) ;  /* 0x0000000000640947 */ /* 0x000fea0003800000 */
[----:B------:R-:W1:Y:S01]  /*2e20*/  LDC.64 R4, c[0x0][0x2a8] ;  /* 0x0000aa00ff047b82 */ /* 0x000e620000000a00 */
[----:B------:R-:W-:Y:S01]  /*2e30*/  USHF.R.S32.HI UR6, URZ, 0x1f, UR18 ;  /* 0x0000001f3f067899 */ /* 0x000fe20008011412 */
[----:B------:R-:W-:Y:S01]  /*2e40*/  MOV R2, UR4 ;  /* 0x0000000400027c02 */ /* 0x000fe20008000f00 */
[----:B------:R-:W-:Y:S01]  /*2e50*/  USHF.R.S32.HI UR7, URZ, 0x1f, UR4 ;  /* 0x0000001f3f077899 */ /* 0x000fe20008011404 */
[--C-:B------:R-:W-:Y:S01]  /*2e60*/  SHF.R.S32.HI R3, RZ, 0x1f, R13.reuse ;  /* 0x0000001fff037819 */ /* 0x100fe2000001140d */
[----:B------:R-:W-:Y:S01]  /*2e70*/  ULDC.64 UR8, c[0x0][0x2b0] ;  /* 0x0000ac0000087ab9 */ /* 0x000fe20000000a00 */
[----:B------:R-:W-:Y:S02]  /*2e80*/  IADD3 R2, P0, P1, R2, UR18, R13 ;  /* 0x0000001202027c10 */ /* 0x000fe4000f91e00d */
[----:B------:R-:W-:Y:S01]  /*2e90*/  MOV R8, UR6 ;  /* 0x0000000600087c02 */ /* 0x000fe20008000f00 */
[----:B------:R-:W-:-:S03]  /*2ea0*/  UIMAD UR6, UR5, UR8, URZ ;  /* 0x00000008050672a4 */ /* 0x000fc6000f8e023f */
[----:B------:R-:W-:Y:S01]  /*2eb0*/  IADD3.X R3, R8, UR7, R3, P0, P1 ;  /* 0x0000000708037c10 */ /* 0x000fe200087e2403 */
[----:B------:R-:W-:Y:S01]  /*2ec0*/  UIMAD UR6, UR17, UR9, UR6 ;  /* 0x00000009110672a4 */ /* 0x000fe2000f8e0206 */
[----:B------:R-:W-:Y:S01]  /*2ed0*/  FSETP.NEU.FTZ.AND P0, PT, R12, -INF , PT ;  /* 0xff8000000c00780b */ /* 0x000fe20003f1d000 */
[C---:B-1----:R-:W-:Y:S02]  /*2ee0*/  IMAD R0, R4.reuse, UR19, RZ ;  /* 0x0000001304007c24 */ /* 0x042fe4000f8e02ff */
[----:B------:R-:W-:-:S04]  /*2ef0*/  IMAD.WIDE.U32 R2, R4, UR16, R2 ;  /* 0x0000001004027c25 */ /* 0x000fc8000f8e0002 */
[----:B------:R-:W-:Y:S02]  /*2f00*/  IMAD R5, R5, UR16, R0 ;  /* 0x0000001005057c24 */ /* 0x000fe4000f8e0200 */
[----:B------:R-:W-:-:S03]  /*2f10*/  FMUL.FTZ R0, R12, 1.4426950216293334961 ;  /* 0x3fb8aa3b0c007820 */ /* 0x000fc60000410000 */
[----:B------:R-:W-:Y:S02]  /*2f20*/  IADD3 R3, R3, R5, RZ ;  /* 0x0000000503037210 */ /* 0x000fe40007ffe0ff */
[----:B------:R-:W-:Y:S01]  /*2f30*/  MOV R5, UR8 ;  /* 0x0000000800057c02 */ /* 0x000fe20008000f00 */
[----:B------:R-:W-:-:S04]  /*2f40*/  ULDC.64 UR8, c[0x0][0x2a0] ;  /* 0x0000a80000087ab9 */ /* 0x000fc80000000a00 */
[----:B------:R-:W-:-:S05]  /*2f50*/  IMAD.WIDE.U32 R2, R5, UR17, R2 ;  /* 0x0000001105027c25 */ /* 0x000fca000f8e0002 */
[----:B------:R-:W-:Y:S02]  /*2f60*/  IADD3 R3, R3, UR6, RZ ;  /* 0x0000000603037c10 */ /* 0x000fe4000fffe0ff */
[----:B------:R-:W-:-:S04]  /*2f70*/  LEA R4, P1, R2, UR8, 0x2 ;  /* 0x0000000802047c11 */ /* 0x000fc8000f8210ff */
[----:B------:R-:W-:Y:S02]  /*2f80*/  LEA.HI.X R5, R2, UR9, R3, 0x2, P1 ;  /* 0x0000000902057c11 */ /* 0x000fe400088f1403 */
[----:B------:R-:W-:-:S05]  /*2f90*/  FSEL R3, R0, RZ, P0 ;  /* 0x000000ff00037208 */ /* 0x000fca0000000000 */
[----:B------:R1:W-:Y:S02]  /*2fa0*/  STG.E desc[UR10][R4.64], R3 ;  /* 0x0000000304007986 */ /* 0x0003e4000c10190a */
.L_x_1143:
[----:B------:R-:W-:Y:S05]  /*2fb0*/  BSYNC B0 ;  /* 0x0000000000007941 */ /* 0x000fea0003800000 */
.L_x_1142:
[----:B------:R-:W-:Y:S01]  /*2fc0*/  USHF.L.U32 UR7, UR13, 0xe, URZ ;  /* 0x0000000e0d077899 */ /* 0x000fe2000800063f */
[----:B------:R-:W-:Y:S01]  /*2fd0*/  SHF.L.U32 R0, R13, 0x2, RZ ;  /* 0x000000020d007819 */ /* 0x000fe200000006ff */
[----:B------:R-:W-:Y:S01]  /*2fe0*/  USHF.L.U32 UR6, UR4, 0x8, URZ ;  /* 0x0000000804067899 */ /* 0x000fe2000800063f */
[----:B01----:R-:W-:Y:S01]  /*2ff0*/  IMAD R4, R6, UR19, RZ ;  /* 0x0000001306047c24 */ /* 0x003fe2000f8e02ff */
[----:B------:R-:W-:Y:S02]  /*3000*/  USHF.R.S32.HI UR8, URZ, 0x1f, UR7 ;  /* 0x0000001f3f087899 */ /* 0x000fe40008011407 */
[----:B------:R-:W-:Y:S01]  /*3010*/  MOV R3, UR7 ;  /* 0x0000000700037c02 */ /* 0x000fe20008000f00 */
[----:B------:R-:W-:Y:S01]  /*3020*/  USHF.R.S32.HI UR7, URZ, 0x1f, UR6 ;  /* 0x0000001f3f077899 */ /* 0x000fe20008011406 */
[----:B------:R-:W-:Y:S01]  /*3030*/  IMAD R5, R7, UR16, R4 ;  /* 0x0000001007057c24 */ /* 0x000fe2000f8e0204 */
[----:B------:R-:W-:Y:S01]  /*3040*/  ULDC.64 UR14, c[0x0][0x2e8] ;  /* 0x0000ba00000e7ab9 */ /* 0x000fe20000000a00 */
[----:B------:R-:W-:-:S02]  /*3050*/  IADD3 R2, P0, P1, R0, UR6, R3 ;  /* 0x0000000600027c10 */ /* 0x000fc4000f91e003 */
[----:B------:R-:W-:Y:S02]  /*3060*/  SHF.R.S32.HI R0, RZ, 0x1f, R0 ;  /* 0x0000001fff007819 */ /* 0x000fe40000011400 */
[----:B------:R-:W-:Y:S01]  /*3070*/  MOV R3, UR8 ;  /* 0x0000000800037c02 */ /* 0x000fe20008000f00 */
[----:B------:R-:W-:Y:S02]  /*3080*/  ULDC.64 UR8, c[0x0][0x2d8] ;  /* 0x0000b60000087ab9 */ /* 0x000fe40000000a00 */
[----:B------:R-:W-:Y:S01]  /*3090*/  UIMAD UR6, UR5, UR8, URZ ;  /* 0x00000008050672a4 */ /* 0x000fe2000f8e023f */
[----:B------:R-:W-:Y:S02]  /*30a0*/  IADD3.X R3, R0, UR7, R3, P0, P1 ;  /* 0x0000000700037c10 */ /* 0x000fe400087e2403 */
[----:B------:R-:W-:Y:S01]  /*30b0*/  ISETP.NE.U32.AND P0, PT, RZ, UR14, PT ;  /* 0x0000000eff007c0c */ /* 0x000fe2000bf05070 */
[----:B------:R-:W-:Y:S01]  /*30c0*/  UIMAD UR6, UR17, UR9, UR6 ;  /* 0x00000009110672a4 */ /* 0x000fe2000f8e0206 */
[----:B------:R-:W-:-:S02]  /*30d0*/  IMAD.WIDE.U32 R2, R6, UR16, R2 ;  /* 0x0000001006027c25 */ /* 0x000fc4000f8e0002 */
[----:B------:R-:W-:-:S03]  /*30e0*/  ISETP.NE.AND.EX P0, PT, RZ, UR15, PT, P0 ;  /* 0x0000000fff007c0c */ /* 0x000fc6000bf05300 */
[----:B------:R-:W-:Y:S02]  /*30f0*/  IADD3 R3, R3, R5, RZ ;  /* 0x0000000503037210 */ /* 0x000fe40007ffe0ff */
[----:B------:R-:W-:Y:S01]  /*3100*/  MOV R5, UR8 ;  /* 0x0000000800057c02 */ /* 0x000fe20008000f00 */
[----:B------:R-:W-:Y:S01]  /*3110*/  ULDC.64 UR8, c[0x0][0x2b8] ;  /* 0x0000ae0000087ab9 */ /* 0x000fe20000000a00 */
[----:B------:R-:W-:-:S03]  /*3120*/  ISETP.NE.OR P0, PT, R13, RZ, !P0 ;  /* 0x000000ff0d00720c */ /* 0x000fc60004705670 */
[----:B------:R-:W-:-:S05]  /*3130*/  IMAD.WIDE.U32 R2, R5, UR17, R2 ;  /* 0x0000001105027c25 */ /* 0x000fca000f8e0002 */
[----:B------:R-:W-:Y:S02]  /*3140*/  IADD3 R3, R3, UR6, RZ ;  /* 0x0000000603037c10 */ /* 0x000fe4000fffe0ff */
[----:B------:R-:W-:-:S04]  /*3150*/  LEA R4, P1, R2, UR8, 0x2 ;  /* 0x0000000802047c11 */ /* 0x000fc8000f8210ff */
[----:B------:R-:W-:-:S05]  /*3160*/  LEA.HI.X R5, R2, UR9, R3, 0x2, P1 ;  /* 0x0000000902057c11 */ /* 0x000fca00088f1403 */
        /* <DEDUP_REMOVED lines=17> */
[----:B------:R-:W-:Y:S01]  /*3280*/  ULDC UR4, c[0x0][0x2e0] ;  /* 0x0000b80000047ab9 */ /* 0x000fe20000000800 */
[----:B------:R-:W-:Y:S01]  /*3290*/  ULDC UR6, c[0x0][0x220] ;  /* 0x0000880000067ab9 */ /* 0x000fe20000000800 */
[----:B------:R-:W-:-:S04]  /*32a0*/  UIMAD UR4, UR13, UR4, UR12 ;  /* 0x000000040d0472a4 */ /* 0x000fc8000f8e020c */
[----:B------:R-:W-:-:S03]  /*32b0*/  UIMAD UR6, UR4, UR6, UR16 ;  /* 0x00000006040672a4 */ /* 0x000fc6000f8e0210 */
[----:B------:R-:W-:Y:S02]  /*32c0*/  ULDC.64 UR4, c[0x0][0x2e8] ;  /* 0x0000ba0000047ab9 */ /* 0x000fe40000000a00 */
[----:B------:R-:W-:-:S06]  /*32d0*/  UIMAD.WIDE UR4, UR6, 0x4, UR4 ;  /* 0x00000004060478a5 */ /* 0x000fcc000f8e0204 */
[----:B------:R-:W-:Y:S02]  /*32e0*/  MOV R2, UR4 ;  /* 0x0000000400027c02 */ /* 0x000fe40008000f00 */
[----:B------:R-:W-:-:S05]  /*32f0*/  MOV R3, UR5 ;  /* 0x0000000500037c02 */ /* 0x000fca0008000f00 */
[----:B------:R-:W-:Y:S01]  /*3300*/  STG.E desc[UR10][R2.64], RZ ;  /* 0x000000ff02007986 */ /* 0x000fe2000c10190a */
[----:B------:R-:W-:Y:S05]  /*3310*/  EXIT ;  /* 0x000000000000794d */ /* 0x000fea0003800000 */
.L_x_1144:
        /* <DEDUP_REMOVED lines=14> */
.L_x_1160:


//--------------------- .nv.global.init           --------------------------
	.section	.nv.global.init,"aw",@progbits
.nv.global.init:
	.type		$str$23,@object
	.size		$str$23,($str$24 - $str$23)
$str$23:
        /*0000*/ 	.byte	0x28, 0x61, 0x64, 0x64, 0x72, 0x65, 0x73, 0x73, 0x20, 0x26, 0x20, 0x6d, 0x61, 0x73, 0x6b, 0x29
        /*0010*/ 	.byte	0x20, 0x3d, 0x3d, 0x20, 0x30, 0x00
	.type		$str$24,@object
	.size		$str$24,(__unnamed_2 - $str$24)
$str$24:
        /*0016*/ 	.byte	0x2f, 0x74, 0x6d, 0x70, 0x2f, 0x6f, 0x73, 0x73, 0x5f, 0x6b, 0x65, 0x72, 0x6e, 0x65, 0x6c, 0x73
        /*0026*/ 	.byte	0x5f, 0x73, 0x72, 0x63, 0x2f, 0x66, 0x6c, 0x61, 0x73, 0x68, 0x5f, 0x61, 0x74, 0x74, 0x65, 0x6e
        /*0036*/ 	.byte	0x74, 0x69, 0x6f, 0x6e, 0x2f, 0x63, 0x73, 0x72, 0x63, 0x2f, 0x63, 0x75, 0x74, 0x6c, 0x61, 0x73
        /*0046*/ 	.byte	0x73, 0x2f, 0x69, 0x6e, 0x63, 0x6c, 0x75, 0x64, 0x65, 0x2f, 0x63, 0x75, 0x74, 0x65, 0x2f, 0x70
        /*0056*/ 	.byte	0x6f, 0x69, 0x6e, 0x74, 0x65, 0x72, 0x5f, 0x66, 0x6c, 0x61, 0x67, 0x67, 0x65, 0x64, 0x2e, 0x68
        /*0066*/ 	.byte	0x70, 0x70, 0x00
	.type		__unnamed_2,@object
	.size		__unnamed_2,(__unnamed_1 - __unnamed_2)
__unnamed_2:
        /*0069*/ 	.byte	0x61, 0x75, 0x74, 0x6f, 0x20, 0x63, 0x75, 0x74, 0x65, 0x3a, 0x3a, 0x61, 0x73, 0x5f, 0x70, 0x6f
        /* <DEDUP_REMOVED lines=19> */
        /*01a9*/ 	.byte	0x43, 0x3c, 0x36, 0x34, 0x3e, 0x3e, 0x3e, 0x3e, 0x5d, 0x00
	.type		__unnamed_1,@object
	.size		__unnamed_1,(.L_0 - __unnamed_1)
__unnamed_1:
        /* <DEDUP_REMOVED lines=23> */
        /*0323*/ 	.byte	0x3a, 0x43, 0x3c, 0x35, 0x31, 0x32, 0x30, 0x3e, 0x3e, 0x3e, 0x3e, 0x3e, 0x5d, 0x00
.L_0:


//--------------------- .nv.shared._ZN7cutlass13device_kernelIN5flash11enable_sm90INS1_16FlashAttnBwdSm90INS1_25CollectiveMainloopBwdSm90ILi2ELi1ELi1EN4cute5tupleIJNS5_1CILi1EEES8_S8_EEENS6_IJNS7_ILi64EEENS7_ILi80EEENS7_ILi256EEEEEENS_6half_tEfNS_4arch4Sm90ELb0ELb0ELb0ELb0ELb0ELb0ELb1ELb1ELi2ELi1ELi1ELi1ELb0EEENS1_21CollectiveEpilogueBwdISD_SE_SG_Li256ELb0ELb1ELi2EEENS1_19SingleTileSchedulerILb0ELb0ELb0ELi80EEEEEEEEEvNT_6ParamsE --------------------------
	.section	.nv.shared._ZN7cutlass13device_kernelIN5flash11enable_sm90INS1_16FlashAttnBwdSm90INS1_25CollectiveMainloopBwdSm90ILi2ELi1ELi1EN4cute5tupleIJNS5_1CILi1EEES8_S8_EEENS6_IJNS7_ILi64EEENS7_ILi80EEENS7_ILi256EEEEEENS_6half_tEfNS_4arch4Sm90ELb0ELb0ELb0ELb0ELb0ELb0ELb1ELb1ELi2ELi1ELi1ELi1ELb0EEENS1_21CollectiveEpilogueBwdISD_SE_SG_Li256ELb0ELb1ELi2EEENS1_19SingleTileSchedulerILb0ELb0ELb0ELi80EEEEEEEEEvNT_6ParamsE,"aw",@nobits
	.sectionflags	@""
	.align	16
	.zero		1024


//--------------------- .nv.shared.reserved.0     --------------------------
	.section	.nv.shared.reserved.0,"aw",@nobits
	.weak		__nv_reservedSMEM_offset_0_alias
	.size		__nv_reservedSMEM_offset_0_alias, 0, 0
	.other		__nv_reservedSMEM_offset_0_alias,@"STO_CUDA_RESERVED_SHARED STV_DEFAULT"
__nv_reservedSMEM_offset_0_alias:
	.zero		0


//--------------------- .nv.global                --------------------------
	.section	.nv.global,"aw",@nobits
.nv.global:
	.type		_ZN66_INTERNAL_2b85215a_30_flash_bwd_hdim256_fp16_sm90_cu_9b94ef52_29754cute1_E,@object
	.size		_ZN66_INTERNAL_2b85215a_30_flash_bwd_hdim256_fp16_sm90_cu_9b94ef52_29754cute1_E,(_ZN66_INTERNAL_2b85215a_30_flash_bwd_hdim256_fp16_sm90_cu_9b94ef52_29754cuda3std3__45__cpo6cbeginE - _ZN66_INTERNAL_2b85215a_30_flash_bwd_hdim256_fp16_sm90_cu_9b94ef52_29754cute1_E)
_ZN66_INTERNAL_2b85215a_30_flash_bwd_hdim256_fp16_sm90_cu_9b94ef52_29754cute1_E:
	.zero		1
	.type		_ZN66_INTERNAL_2b85215a_30_flash_bwd_hdim256_fp16_sm90_cu_9b94ef52_29754cuda3std3__45__cpo6cbeginE,@object
	.size		_ZN66_INTERNAL_2b85215a_30_flash_bwd_hdim256_fp16_sm90_cu_9b94ef52_29754cuda3std3__45__cpo6cbeginE,(_ZN66_INTERNAL_2b85215a_30_flash_bwd_hdim256_fp16_sm90_cu_9b94ef52_29754cuda3std3__48in_placeE - _ZN66_INTERNAL_2b85215a_30_flash_bwd_hdim256_fp16_sm90_cu_9b94ef52_29754cuda3std3__45__cpo6cbeginE)
_ZN66_INTERNAL_2b85215a_30_flash_bwd_hdim256_fp16_sm90_cu_9b94ef52_29754cuda3std3__45__cpo6cbeginE:
	.zero		1
	.type		_ZN66_INTERNAL_2b85215a_30_flash_bwd_hdim256_fp16_sm90_cu_9b94ef52_29754cuda3std3__48in_placeE,@object
	.size		_ZN66_INTERNAL_2b85215a_30_flash_bwd_hdim256_fp16_sm90_cu_9b94ef52_29754cuda3std3__48in_placeE,(_ZN66_INTERNAL_2b85215a_30_flash_bwd_hdim256_fp16_sm90_cu_9b94ef52_29754cuda3std6ranges3__45__cpo9iter_moveE - _ZN66_INTERNAL_2b85215a_30_flash_bwd_hdim256_fp16_sm90_cu_9b94ef52_29754cuda3std3__48in_placeE)
_ZN66_INTERNAL_2b85215a_30_flash_bwd_hdim256_fp16_sm90_cu_9b94ef52_29754cuda3std3__48in_placeE:
	.zero		1
	.type		_ZN66_INTERNAL_2b85215a_30_flash_bwd_hdim256_fp16_sm90_cu_9b94ef52_29754cuda3std6ranges3__45__cpo9iter_moveE,@object
	.size		_ZN66_INTERNAL_2b85215a_30_flash_bwd_hdim256_fp16_sm90_cu_9b94ef52_29754cuda3std6ranges3__45__cpo9iter_moveE,(_ZN66_INTERNAL_2b85215a_30_flash_bwd_hdim256_fp16_sm90_cu_9b94ef52_29754cuda3std3__45__cpo5beginE - _ZN66_INTERNAL_2b85215a_30_flash_bwd_hdim256_fp16_sm90_cu_9b94ef52_29754cuda3std6ranges3__45__cpo9iter_moveE)
_ZN66_INTERNAL_2b85215a_30_flash_bwd_hdim256_fp16_sm90_cu_9b94ef52_29754cuda3std6ranges3__45__cpo9iter_moveE:
	.zero		1
	.type		_ZN66_INTERNAL_2b85215a_30_flash_bwd_hdim256_fp16_sm90_cu_9b94ef52_29754cuda3std3__45__cpo5beginE,@object
	.size		_ZN66_INTERNAL_2b85215a_30_flash_bwd_hdim256_fp16_sm90_cu_9b94ef52_29754cuda3std3__45__cpo5beginE,(_ZN66_INTERNAL_2b85215a_30_flash_bwd_hdim256_fp16_sm90_cu_9b94ef52_29754cuda3std3__468_GLOBAL__N__2b85215a_30_flash_bwd_hdim256_fp16_sm90_cu_9b94ef52_29756ignoreE - _ZN66_INTERNAL_2b85215a_30_flash_bwd_hdim256_fp16_sm90_cu_9b94ef52_29754cuda3std3__45__cpo5beginE)
_ZN66_INTERNAL_2b85215a_30_flash_bwd_hdim256_fp16_sm90_cu_9b94ef52_29754cuda3std3__45__cpo5beginE:
	.zero		1
	.type		_ZN66_INTERNAL_2b85215a_30_flash_bwd_hdim256_fp16_sm90_cu_9b94ef52_29754cuda3std3__468_GLOBAL__N__2b85215a_30_flash_bwd_hdim256_fp16_sm90_cu_9b94ef52_29756ignoreE,@object
	.size		_ZN66_INTERNAL_2b85215a_30_flash_bwd_hdim256_fp16_sm90_cu_9b94ef52_29754cuda3std3__468_GLOBAL__N__2b85215a_30_flash_bwd_hdim256_fp16_sm90_cu_9b94ef52_29756ignoreE,(_ZN66_INTERNAL_2b85215a_30_flash_bwd_hdim256_fp16_sm90_cu_9b94ef52_29754cute7productE - _ZN66_INTERNAL_2b85215a_30_flash_bwd_hdim256_fp16_sm90_cu_9b94ef52_29754cuda3std3__468_GLOBAL__N__2b85215a_30_flash_bwd_hdim256_fp16_sm90_cu_9b94ef52_29756ignoreE)
_ZN66_INTERNAL_2b85215a_30_flash_bwd_hdim256_fp16_sm90_cu_9b94ef52_29754cuda3std3__468_GLOBAL__N__2b85215a_30_flash_bwd_hdim256_fp16_sm90_cu_9b94ef52_29756ignoreE:
	.zero		1
	.type		_ZN66_INTERNAL_2b85215a_30_flash_bwd_hdim256_fp16_sm90_cu_9b94ef52_29754cute7productE,@object
	.size		_ZN66_INTERNAL_2b85215a_30_flash_bwd_hdim256_fp16_sm90_cu_9b94ef52_29754cute7productE,(_ZN66_INTERNAL_2b85215a_30_flash_bwd_hdim256_fp16_sm90_cu_9b94ef52_29754cuda3std3__45__cpo3endE - _ZN66_INTERNAL_2b85215a_30_flash_bwd_hdim256_fp16_sm90_cu_9b94ef52_29754cute7productE)
_ZN66_INTERNAL_2b85215a_30_flash_bwd_hdim256_fp16_sm90_cu_9b94ef52_29754cute7productE:
	.zero		1
	.type		_ZN66_INTERNAL_2b85215a_30_flash_bwd_hdim256_fp16_sm90_cu_9b94ef52_29754cuda3std3__45__cpo3endE,@object
	.size		_ZN66_INTERNAL_2b85215a_30_flash_bwd_hdim256_fp16_sm90_cu_9b94ef52_29754cuda3std3__45__cpo3endE,(_ZN66_INTERNAL_2b85215a_30_flash_bwd_hdim256_fp16_sm90_cu_9b94ef52_29754cuda3std3__419piecewise_constructE - _ZN66_INTERNAL_2b85215a_30_flash_bwd_hdim256_fp16_sm90_cu_9b94ef52_29754cuda3std3__45__cpo3endE)
_ZN66_INTERNAL_2b85215a_30_flash_bwd_hdim256_fp16_sm90_cu_9b94ef52_29754cuda3std3__45__cpo3endE:
	.zero		1
	.type		_ZN66_INTERNAL_2b85215a_30_flash_bwd_hdim256_fp16_sm90_cu_9b94ef52_29754cuda3std3__419piecewise_constructE,@object
	.size		_ZN66_INTERNAL_2b85215a_30_flash_bwd_hdim256_fp16_sm90_cu_9b94ef52_29754cuda3std3__419piecewise_constructE,(_ZN66_INTERNAL_2b85215a_30_flash_bwd_hdim256_fp16_sm90_cu_9b94ef52_29754cuda3std3__45__cpo4cendE - _ZN66_INTERNAL_2b85215a_30_flash_bwd_hdim256_fp16_sm90_cu_9b94ef52_29754cuda3std3__419piecewise_constructE)
_ZN66_INTERNAL_2b85215a_30_flash_bwd_hdim256_fp16_sm90_cu_9b94ef52_29754cuda3std3__419piecewise_constructE:
	.zero		1
	.type		_ZN66_INTERNAL_2b85215a_30_flash_bwd_hdim256_fp16_sm90_cu_9b94ef52_29754cuda3std3__45__cpo4cendE,@object
	.size		_ZN66_INTERNAL_2b85215a_30_flash_bwd_hdim256_fp16_sm90_cu_9b94ef52_29754cuda3std3__45__cpo4cendE,(_ZN66_INTERNAL_2b85215a_30_flash_bwd_hdim256_fp16_sm90_cu_9b94ef52_29754cuda3std6ranges3__45__cpo4swapE - _ZN66_INTERNAL_2b85215a_30_flash_bwd_hdim256_fp16_sm90_cu_9b94ef52_29754cuda3std3__45__cpo4cendE)
_ZN66_INTERNAL_2b85215a_30_flash_bwd_hdim256_fp16_sm90_cu_9b94ef52_29754cuda3std3__45__cpo4cendE:
	.zero		1
	.type		_ZN66_INTERNAL_2b85215a_30_flash_bwd_hdim256_fp16_sm90_cu_9b94ef52_29754cuda3std6ranges3__45__cpo4swapE,@object
	.size		_ZN66_INTERNAL_2b85215a_30_flash_bwd_hdim256_fp16_sm90_cu_9b94ef52_29754cuda3std6ranges3__45__cpo4swapE,(.L_9 - _ZN66_INTERNAL_2b85215a_30_flash_bwd_hdim256_fp16_sm90_cu_9b94ef52_29754cuda3std6ranges3__45__cpo4swapE)
_ZN66_INTERNAL_2b85215a_30_flash_bwd_hdim256_fp16_sm90_cu_9b94ef52_29754cuda3std6ranges3__45__cpo4swapE:
	.zero		1
.L_9:


//--------------------- .nv.shared._ZN7cutlass13device_kernelIN5flash11enable_sm90INS1_16FlashAttnBwdSm90INS1_25CollectiveMainloopBwdSm90ILi2ELi1ELi1EN4cute5tupleIJNS5_1CILi1EEES8_S8_EEENS6_IJNS7_ILi64EEENS7_ILi80EEENS7_ILi256EEEEEENS_6half_tEfNS_4arch4Sm90ELb0ELb0ELb0ELb0ELb0ELb0ELb1ELb1ELi2ELi1ELi1ELi1ELb0EEENS1_24CollectiveEpilogueBwdGQAISD_fSG_Li256ELb0ELb0EEENS1_19SingleTileSchedulerILb0ELb0ELb0ELi80EEEEEEEEEvNT_6ParamsE --------------------------
	.section	.nv.shared._ZN7cutlass13device_kernelIN5flash11enable_sm90INS1_16FlashAttnBwdSm90INS1_25CollectiveMainloopBwdSm90ILi2ELi1ELi1EN4cute5tupleIJNS5_1CILi1EEES8_S8_EEENS6_IJNS7_ILi64EEENS7_ILi80EEENS7_ILi256EEEEEENS_6half_tEfNS_4arch4Sm90ELb0ELb0ELb0ELb0ELb0ELb0ELb1ELb1ELi2ELi1ELi1ELi1ELb0EEENS1_24CollectiveEpilogueBwdGQAISD_fSG_Li256ELb0ELb0EEENS1_19SingleTileSchedulerILb0ELb0ELb0ELi80EEEEEEEEEvNT_6ParamsE,"aw",@nobits
	.sectionflags	@""
	.align	16
	.zero		1024


//--------------------- .nv.shared._ZN7cutlass13device_kernelIN5flash11enable_sm90INS1_16FlashAttnBwdSm90INS1_25CollectiveMainloopBwdSm90ILi2ELi1ELi1EN4cute5tupleIJNS5_1CILi1EEES8_S8_EEENS6_IJNS7_ILi64EEENS7_ILi80EEENS7_ILi256EEEEEENS_6half_tEfNS_4arch4Sm90ELb0ELb0ELb0ELb1ELb0ELb0ELb1ELb1ELi2ELi1ELi1ELi1ELb0EEENS1_21CollectiveEpilogueBwdISD_SE_SG_Li256ELb1ELb1ELi2EEENS1_19SingleTileSchedulerILb1ELb0ELb0ELi80EEEEEEEEEvNT_6ParamsE --------------------------
	.section	.nv.shared._ZN7cutlass13device_kernelIN5flash11enable_sm90INS1_16FlashAttnBwdSm90INS1_25CollectiveMainloopBwdSm90ILi2ELi1ELi1EN4cute5tupleIJNS5_1CILi1EEES8_S8_EEENS6_IJNS7_ILi64EEENS7_ILi80EEENS7_ILi256EEEEEENS_6half_tEfNS_4arch4Sm90ELb0ELb0ELb0ELb1ELb0ELb0ELb1ELb1ELi2ELi1ELi1ELi1ELb0EEENS1_21CollectiveEpilogueBwdISD_SE_SG_Li256ELb1ELb1ELi2EEENS1_19SingleTileSchedulerILb1ELb0ELb0ELi80EEEEEEEEEvNT_6ParamsE,"aw",@nobits
	.sectionflags	@""
	.align	16
	.zero		1024


//--------------------- .nv.shared._ZN7cutlass13device_kernelIN5flash11enable_sm90INS1_16FlashAttnBwdSm90INS1_25CollectiveMainloopBwdSm90ILi2ELi1ELi1EN4cute5tupleIJNS5_1CILi1EEES8_S8_EEENS6_IJNS7_ILi64EEENS7_ILi80EEENS7_ILi256EEEEEENS_6half_tEfNS_4arch4Sm90ELb0ELb0ELb0ELb1ELb0ELb0ELb1ELb1ELi2ELi1ELi1ELi1ELb0EEENS1_24CollectiveEpilogueBwdGQAISD_fSG_Li256ELb1ELb0EEENS1_19SingleTileSchedulerILb1ELb0ELb0ELi80EEEEEEEEEvNT_6ParamsE --------------------------
	.section	.nv.shared._ZN7cutlass13device_kernelIN5flash11enable_sm90INS1_16FlashAttnBwdSm90INS1_25CollectiveMainloopBwdSm90ILi2ELi1ELi1EN4cute5tupleIJNS5_1CILi1EEES8_S8_EEENS6_IJNS7_ILi64EEENS7_ILi80EEENS7_ILi256EEEEEENS_6half_tEfNS_4arch4Sm90ELb0ELb0ELb0ELb1ELb0ELb0ELb1ELb1ELi2ELi1ELi1ELi1ELb0EEENS1_24CollectiveEpilogueBwdGQAISD_fSG_Li256ELb1ELb0EEENS1_19SingleTileSchedulerILb1ELb0ELb0ELi80EEEEEEEEEvNT_6ParamsE,"aw",@nobits
	.sectionflags	@""
	.align	16
	.zero		1024


//--------------------- .nv.shared._ZN7cutlass13device_kernelIN5flash11enable_sm90INS1_16FlashAttnBwdSm90INS1_25CollectiveMainloopBwdSm90ILi2ELi1ELi1EN4cute5tupleIJNS5_1CILi1EEES8_S8_EEENS6_IJNS7_ILi64EEENS7_ILi80EEENS7_ILi256EEEEEENS_6half_tEfNS_4arch4Sm90ELb0ELb1ELb0ELb0ELb0ELb0ELb1ELb1ELi2ELi1ELi1ELi1ELb0EEENS1_21CollectiveEpilogueBwdISD_SE_SG_Li256ELb0ELb1ELi2EEENS1_19SingleTileSchedulerILb0ELb0ELb0ELi80EEEEEEEEEvNT_6ParamsE --------------------------
	.section	.nv.shared._ZN7cutlass13device_kernelIN5flash11enable_sm90INS1_16FlashAttnBwdSm90INS1_25CollectiveMainloopBwdSm90ILi2ELi1ELi1EN4cute5tupleIJNS5_1CILi1EEES8_S8_EEENS6_IJNS7_ILi64EEENS7_ILi80EEENS7_ILi256EEEEEENS_6half_tEfNS_4arch4Sm90ELb0ELb1ELb0ELb0ELb0ELb0ELb1ELb1ELi2ELi1ELi1ELi1ELb0EEENS1_21CollectiveEpilogueBwdISD_SE_SG_Li256ELb0ELb1ELi2EEENS1_19SingleTileSchedulerILb0ELb0ELb0ELi80EEEEEEEEEvNT_6ParamsE,"aw",@nobits
	.sectionflags	@""
	.align	16
	.zero		1024


//--------------------- .nv.shared._ZN7cutlass13device_kernelIN5flash11enable_sm90INS1_16FlashAttnBwdSm90INS1_25CollectiveMainloopBwdSm90ILi2ELi1ELi1EN4cute5tupleIJNS5_1CILi1EEES8_S8_EEENS6_IJNS7_ILi64EEENS7_ILi80EEENS7_ILi256EEEEEENS_6half_tEfNS_4arch4Sm90ELb0ELb1ELb0ELb0ELb0ELb0ELb1ELb1ELi2ELi1ELi1ELi1ELb0EEENS1_24CollectiveEpilogueBwdGQAISD_fSG_Li256ELb0ELb0EEENS1_19SingleTileSchedulerILb0ELb0ELb0ELi80EEEEEEEEEvNT_6ParamsE --------------------------
	.section	.nv.shared._ZN7cutlass13device_kernelIN5flash11enable_sm90INS1_16FlashAttnBwdSm90INS1_25CollectiveMainloopBwdSm90ILi2ELi1ELi1EN4cute5tupleIJNS5_1CILi1EEES8_S8_EEENS6_IJNS7_ILi64EEENS7_ILi80EEENS7_ILi256EEEEEENS_6half_tEfNS_4arch4Sm90ELb0ELb1ELb0ELb0ELb0ELb0ELb1ELb1ELi2ELi1ELi1ELi1ELb0EEENS1_24CollectiveEpilogueBwdGQAISD_fSG_Li256ELb0ELb0EEENS1_19SingleTileSchedulerILb0ELb0ELb0ELi80EEEEEEEEEvNT_6ParamsE,"aw",@nobits
	.sectionflags	@""
	.align	16
	.zero		1024


//--------------------- .nv.shared._ZN7cutlass13device_kernelIN5flash11enable_sm90INS1_16FlashAttnBwdSm90INS1_25CollectiveMainloopBwdSm90ILi2ELi1ELi1EN4cute5tupleIJNS5_1CILi1EEES8_S8_EEENS6_IJNS7_ILi64EEENS7_ILi80EEENS7_ILi256EEEEEENS_6half_tEfNS_4arch4Sm90ELb0ELb1ELb0ELb1ELb0ELb0ELb1ELb1ELi2ELi1ELi1ELi1ELb0EEENS1_21CollectiveEpilogueBwdISD_SE_SG_Li256ELb1ELb1ELi2EEENS1_19SingleTileSchedulerILb1ELb0ELb0ELi80EEEEEEEEEvNT_6ParamsE --------------------------
	.section	.nv.shared._ZN7cutlass13device_kernelIN5flash11enable_sm90INS1_16FlashAttnBwdSm90INS1_25CollectiveMainloopBwdSm90ILi2ELi1ELi1EN4cute5tupleIJNS5_1CILi1EEES8_S8_EEENS6_IJNS7_ILi64EEENS7_ILi80EEENS7_ILi256EEEEEENS_6half_tEfNS_4arch4Sm90ELb0ELb1ELb0ELb1ELb0ELb0ELb1ELb1ELi2ELi1ELi1ELi1ELb0EEENS1_21CollectiveEpilogueBwdISD_SE_SG_Li256ELb1ELb1ELi2EEENS1_19SingleTileSchedulerILb1ELb0ELb0ELi80EEEEEEEEEvNT_6ParamsE,"aw",@nobits
	.sectionflags	@""
	.align	16
	.zero		1024


//--------------------- .nv.shared._ZN7cutlass13device_kernelIN5flash11enable_sm90INS1_16FlashAttnBwdSm90INS1_25CollectiveMainloopBwdSm90ILi2ELi1ELi1EN4cute5tupleIJNS5_1CILi1EEES8_S8_EEENS6_IJNS7_ILi64EEENS7_ILi80EEENS7_ILi256EEEEEENS_6half_tEfNS_4arch4Sm90ELb0ELb1ELb0ELb1ELb0ELb0ELb1ELb1ELi2ELi1ELi1ELi1ELb0EEENS1_24CollectiveEpilogueBwdGQAISD_fSG_Li256ELb1ELb0EEENS1_19SingleTileSchedulerILb1ELb0ELb0ELi80EEEEEEEEEvNT_6ParamsE --------------------------
	.section	.nv.shared._ZN7cutlass13device_kernelIN5flash11enable_sm90INS1_16FlashAttnBwdSm90INS1_25CollectiveMainloopBwdSm90ILi2ELi1ELi1EN4cute5tupleIJNS5_1CILi1EEES8_S8_EEENS6_IJNS7_ILi64EEENS7_ILi80EEENS7_ILi256EEEEEENS_6half_tEfNS_4arch4Sm90ELb0ELb1ELb0ELb1ELb0ELb0ELb1ELb1ELi2ELi1ELi1ELi1ELb0EEENS1_24CollectiveEpilogueBwdGQAISD_fSG_Li256ELb1ELb0EEENS1_19SingleTileSchedulerILb1ELb0ELb0ELi80EEEEEEEEEvNT_6ParamsE,"aw",@nobits
	.sectionflags	@""
	.align	16
	.zero		1024


//--------------------- .nv.shared._ZN7cutlass13device_kernelIN5flash11enable_sm90INS1_16FlashAttnBwdSm90INS1_25CollectiveMainloopBwdSm90ILi2ELi1ELi1EN4cute5tupleIJNS5_1CILi1EEES8_S8_EEENS6_IJNS7_ILi64EEENS7_ILi80EEENS7_ILi256EEEEEENS_6half_tEfNS_4arch4Sm90ELb1ELb0ELb0ELb0ELb0ELb0ELb1ELb1ELi2ELi1ELi1ELi1ELb0EEENS1_21CollectiveEpilogueBwdISD_SE_SG_Li256ELb0ELb1ELi2EEENS1_25SingleTileBwdLPTSchedulerILb0ELi80ELb0EEEEEEEEEvNT_6ParamsE --------------------------
	.section	.nv.shared._ZN7cutlass13device_kernelIN5flash11enable_sm90INS1_16FlashAttnBwdSm90INS1_25CollectiveMainloopBwdSm90ILi2ELi1ELi1EN4cute5tupleIJNS5_1CILi1EEES8_S8_EEENS6_IJNS7_ILi64EEENS7_ILi80EEENS7_ILi256EEEEEENS_6half_tEfNS_4arch4Sm90ELb1ELb0ELb0ELb0ELb0ELb0ELb1ELb1ELi2ELi1ELi1ELi1ELb0EEENS1_21CollectiveEpilogueBwdISD_SE_SG_Li256ELb0ELb1ELi2EEENS1_25SingleTileBwdLPTSchedulerILb0ELi80ELb0EEEEEEEEEvNT_6ParamsE,"aw",@nobits
	.sectionflags	@""
	.align	16
	.zero		1024


//--------------------- .nv.shared._ZN7cutlass13device_kernelIN5flash11enable_sm90INS1_16FlashAttnBwdSm90INS1_25CollectiveMainloopBwdSm90ILi2ELi1ELi1EN4cute5tupleIJNS5_1CILi1EEES8_S8_EEENS6_IJNS7_ILi64EEENS7_ILi80EEENS7_ILi256EEEEEENS_6half_tEfNS_4arch4Sm90ELb1ELb0ELb0ELb0ELb0ELb0ELb1ELb1ELi2ELi1ELi1ELi1ELb0EEENS1_24CollectiveEpilogueBwdGQAISD_fSG_Li256ELb0ELb0EEENS1_25SingleTileBwdLPTSchedulerILb0ELi80ELb0EEEEEEEEEvNT_6ParamsE --------------------------
	.section	.nv.shared._ZN7cutlass13device_kernelIN5flash11enable_sm90INS1_16FlashAttnBwdSm90INS1_25CollectiveMainloopBwdSm90ILi2ELi1ELi1EN4cute5tupleIJNS5_1CILi1EEES8_S8_EEENS6_IJNS7_ILi64EEENS7_ILi80EEENS7_ILi256EEEEEENS_6half_tEfNS_4arch4Sm90ELb1ELb0ELb0ELb0ELb0ELb0ELb1ELb1ELi2ELi1ELi1ELi1ELb0EEENS1_24CollectiveEpilogueBwdGQAISD_fSG_Li256ELb0ELb0EEENS1_25SingleTileBwdLPTSchedulerILb0ELi80ELb0EEEEEEEEEvNT_6ParamsE,"aw",@nobits
	.sectionflags	@""
	.align	16
	.zero		1024


//--------------------- .nv.shared._ZN7cutlass13device_kernelIN5flash22FlashAttnBwdPreprocessIN4cute5tupleIJNS3_1CILi64EEENS5_ILi256EEEEEENS_6half_tEfNS_4arch4Sm90ELb1ELb0EEEEEvNT_6ParamsE --------------------------
	.section	.nv.shared._ZN7cutlass13device_kernelIN5flash22FlashAttnBwdPreprocessIN4cute5tupleIJNS3_1CILi64EEENS5_ILi256EEEEEENS_6half_tEfNS_4arch4Sm90ELb1ELb0EEEEEvNT_6ParamsE,"aw",@nobits
	.sectionflags	@""
	.align	16
	.zero		1024


//--------------------- .nv.shared._ZN7cutlass13device_kernelIN5flash11enable_sm90INS1_16FlashAttnBwdSm90INS1_25CollectiveMainloopBwdSm90ILi2ELi1ELi1EN4cute5tupleIJNS5_1CILi1EEES8_S8_EEENS6_IJNS7_ILi64EEENS7_ILi80EEENS7_ILi256EEEEEENS_6half_tEfNS_4arch4Sm90ELb1ELb0ELb0ELb1ELb0ELb0ELb1ELb1ELi2ELi1ELi1ELi1ELb0EEENS1_21CollectiveEpilogueBwdISD_SE_SG_Li256ELb1ELb1ELi2EEENS1_25SingleTileBwdLPTSchedulerILb1ELi80ELb0EEEEEEEEEvNT_6ParamsE --------------------------
	.section	.nv.shared._ZN7cutlass13device_kernelIN5flash11enable_sm90INS1_16FlashAttnBwdSm90INS1_25CollectiveMainloopBwdSm90ILi2ELi1ELi1EN4cute5tupleIJNS5_1CILi1EEES8_S8_EEENS6_IJNS7_ILi64EEENS7_ILi80EEENS7_ILi256EEEEEENS_6half_tEfNS_4arch4Sm90ELb1ELb0ELb0ELb1ELb0ELb0ELb1ELb1ELi2ELi1ELi1ELi1ELb0EEENS1_21CollectiveEpilogueBwdISD_SE_SG_Li256ELb1ELb1ELi2EEENS1_25SingleTileBwdLPTSchedulerILb1ELi80ELb0EEEEEEEEEvNT_6ParamsE,"aw",@nobits
	.sectionflags	@""
	.align	16
	.zero		1024


//--------------------- .nv.shared._ZN7cutlass13device_kernelIN5flash32FlashAttnBwdPostprocessConvertdQIN4cute5tupleIJNS3_1CILi80EEENS5_ILi256EEEEEENS_6half_tEfNS_4arch4Sm90ELi256ENS3_8TiledMMAINS3_8MMA_AtomIJNS3_4SM904GMMA25MMA_64x16x16_F32F16F16_SSILNSF_5MajorE1ELSH_1ELNSF_7ScaleInE1ELSI_1EEEEEENS3_6LayoutINS4_IJNS5_ILi2EEENS5_ILi1EEESN_EEENS4_IJSN_NS5_ILi0EEESP_EEEEENS4_IJNS3_10UnderscoreESS_SS_EEEEELb1EEEEEvNT_6ParamsE --------------------------
	.section	.nv.shared._ZN7cutlass13device_kernelIN5flash32FlashAttnBwdPostprocessConvertdQIN4cute5tupleIJNS3_1CILi80EEENS5_ILi256EEEEEENS_6half_tEfNS_4arch4Sm90ELi256ENS3_8TiledMMAINS3_8MMA_AtomIJNS3_4SM904GMMA25MMA_64x16x16_F32F16F16_SSILNSF_5MajorE1ELSH_1ELNSF_7ScaleInE1ELSI_1EEEEEENS3_6LayoutINS4_IJNS5_ILi2EEENS5_ILi1EEESN_EEENS4_IJSN_NS5_ILi0EEESP_EEEEENS4_IJNS3_10UnderscoreESS_SS_EEEEELb1EEEEEvNT_6ParamsE,"aw",@nobits
	.sectionflags	@""
	.align	16
	.zero		1024


//--------------------- .nv.shared._ZN7cutlass13device_kernelIN5flash32FlashAttnBwdPostprocessConvertdQIN4cute5tupleIJNS3_1CILi64EEENS5_ILi256EEEEEENS_6half_tEfNS_4arch4Sm90ELi256ENS3_8TiledMMAINS3_8MMA_AtomIJNS3_4SM904GMMA25MMA_64x64x16_F32F16F16_SSILNSF_5MajorE1ELSH_0ELNSF_7ScaleInE1ELSI_1EEEEEENS3_6LayoutINS4_IJNS5_ILi2EEENS5_ILi1EEESN_EEENS4_IJSN_NS5_ILi0EEESP_EEEEENS4_IJNS3_10UnderscoreESS_SS_EEEEELb1EEEEEvNT_6ParamsE --------------------------
	.section	.nv.shared._ZN7cutlass13device_kernelIN5flash32FlashAttnBwdPostprocessConvertdQIN4cute5tupleIJNS3_1CILi64EEENS5_ILi256EEEEEENS_6half_tEfNS_4arch4Sm90ELi256ENS3_8TiledMMAINS3_8MMA_AtomIJNS3_4SM904GMMA25MMA_64x64x16_F32F16F16_SSILNSF_5MajorE1ELSH_0ELNSF_7ScaleInE1ELSI_1EEEEEENS3_6LayoutINS4_IJNS5_ILi2EEENS5_ILi1EEESN_EEENS4_IJSN_NS5_ILi0EEESP_EEEEENS4_IJNS3_10UnderscoreESS_SS_EEEEELb1EEEEEvNT_6ParamsE,"aw",@nobits
	.sectionflags	@""
	.align	16
	.zero		1024


//--------------------- .nv.shared._ZN7cutlass13device_kernelIN5flash11enable_sm90INS1_16FlashAttnBwdSm90INS1_25CollectiveMainloopBwdSm90ILi2ELi1ELi1EN4cute5tupleIJNS5_1CILi1EEES8_S8_EEENS6_IJNS7_ILi64EEENS7_ILi80EEENS7_ILi256EEEEEENS_6half_tEfNS_4arch4Sm90ELb1ELb0ELb0ELb1ELb0ELb0ELb1ELb1ELi2ELi1ELi1ELi1ELb0EEENS1_24CollectiveEpilogueBwdGQAISD_fSG_Li256ELb1ELb0EEENS1_25SingleTileBwdLPTSchedulerILb1ELi80ELb0EEEEEEEEEvNT_6ParamsE --------------------------
	.section	.nv.shared._ZN7cutlass13device_kernelIN5flash11enable_sm90INS1_16FlashAttnBwdSm90INS1_25CollectiveMainloopBwdSm90ILi2ELi1ELi1EN4cute5tupleIJNS5_1CILi1EEES8_S8_EEENS6_IJNS7_ILi64EEENS7_ILi80EEENS7_ILi256EEEEEENS_6half_tEfNS_4arch4Sm90ELb1ELb0ELb0ELb1ELb0ELb0ELb1ELb1ELi2ELi1ELi1ELi1ELb0EEENS1_24CollectiveEpilogueBwdGQAISD_fSG_Li256ELb1ELb0EEENS1_25SingleTileBwdLPTSchedulerILb1ELi80ELb0EEEEEEEEEvNT_6ParamsE,"aw",@nobits
	.sectionflags	@""
	.align	16
	.zero		1024


//--------------------- .nv.shared._ZN7cutlass13device_kernelIN5flash22FlashAttnBwdPreprocessIN4cute5tupleIJNS3_1CILi64EEENS5_ILi256EEEEEENS_6half_tEfNS_4arch4Sm90ELb1ELb1EEEEEvNT_6ParamsE --------------------------
	.section	.nv.shared._ZN7cutlass13device_kernelIN5flash22FlashAttnBwdPreprocessIN4cute5tupleIJNS3_1CILi64EEENS5_ILi256EEEEEENS_6half_tEfNS_4arch4Sm90ELb1ELb1EEEEEvNT_6ParamsE,"aw",@nobits
	.sectionflags	@""
	.align	16
	.zero		1024


//--------------------- .nv.constant0._ZN7cutlass13device_kernelIN5flash11enable_sm90INS1_16FlashAttnBwdSm90INS1_25CollectiveMainloopBwdSm90ILi2ELi1ELi1EN4cute5tupleIJNS5_1CILi1EEES8_S8_EEENS6_IJNS7_ILi64EEENS7_ILi80EEENS7_ILi256EEEEEENS_6half_tEfNS_4arch4Sm90ELb0ELb0ELb0ELb0ELb0ELb0ELb1ELb1ELi2ELi1ELi1ELi1ELb0EEENS1_21CollectiveEpilogueBwdISD_SE_SG_Li256ELb0ELb1ELi2EEENS1_19SingleTileSchedulerILb0ELb0ELb0ELi80EEEEEEEEEvNT_6ParamsE --------------------------
	.section	.nv.constant0._ZN7cutlass13device_kernelIN5flash11enable_sm90INS1_16FlashAttnBwdSm90INS1_25CollectiveMainloopBwdSm90ILi2ELi1ELi1EN4cute5tupleIJNS5_1CILi1EEES8_S8_EEENS6_IJNS7_ILi64EEENS7_ILi80EEENS7_ILi256EEEEEENS_6half_tEfNS_4arch4Sm90ELb0ELb0ELb0ELb0ELb0ELb0ELb1ELb1ELi2ELi1ELi1ELi1ELb0EEENS1_21CollectiveEpilogueBwdISD_SE_SG_Li256ELb0ELb1ELi2EEENS1_19SingleTileSchedulerILb0ELb0ELb0ELi80EEEEEEEEEvNT_6ParamsE,"a",@progbits
	.sectionflags	@""
	.align	4
.nv.constant0._ZN7cutlass13device_kernelIN5flash11enable_sm90INS1_16FlashAttnBwdSm90INS1_25CollectiveMainloopBwdSm90ILi2ELi1ELi1EN4cute5tupleIJNS5_1CILi1EEES8_S8_EEENS6_IJNS7_ILi64EEENS7_ILi80EEENS7_ILi256EEEEEENS_6half_tEfNS_4arch4Sm90ELb0ELb0ELb0ELb0ELb0ELb0ELb1ELb1ELi2ELi1ELi1ELi1ELb0EEENS1_21CollectiveEpilogueBwdISD_SE_SG_Li256ELb0ELb1ELi2EEENS1_19SingleTileSchedulerILb0ELb0ELb0ELi80EEEEEEEEEvNT_6ParamsE:
	.zero		2944


//--------------------- .nv.constant0._ZN7cutlass13device_kernelIN5flash11enable_sm90INS1_16FlashAttnBwdSm90INS1_25CollectiveMainloopBwdSm90ILi2ELi1ELi1EN4cute5tupleIJNS5_1CILi1EEES8_S8_EEENS6_IJNS7_ILi64EEENS7_ILi80EEENS7_ILi256EEEEEENS_6half_tEfNS_4arch4Sm90ELb0ELb0ELb0ELb0ELb0ELb0ELb1ELb1ELi2ELi1ELi1ELi1ELb0EEENS1_24CollectiveEpilogueBwdGQAISD_fSG_Li256ELb0ELb0EEENS1_19SingleTileSchedulerILb0ELb0ELb0ELi80EEEEEEEEEvNT_6ParamsE --------------------------
	.section	.nv.constant0._ZN7cutlass13device_kernelIN5flash11enable_sm90INS1_16FlashAttnBwdSm90INS1_25CollectiveMainloopBwdSm90ILi2ELi1ELi1EN4cute5tupleIJNS5_1CILi1EEES8_S8_EEENS6_IJNS7_ILi64EEENS7_ILi80EEENS7_ILi256EEEEEENS_6half_tEfNS_4arch4Sm90ELb0ELb0ELb0ELb0ELb0ELb0ELb1ELb1ELi2ELi1ELi1ELi1ELb0EEENS1_24CollectiveEpilogueBwdGQAISD_fSG_Li256ELb0ELb0EEENS1_19SingleTileSchedulerILb0ELb0ELb0ELi80EEEEEEEEEvNT_6ParamsE,"a",@progbits
	.sectionflags	@""
	.align	4
.nv.constant0._ZN7cutlass13device_kernelIN5flash11enable_sm90INS1_16FlashAttnBwdSm90INS1_25CollectiveMainloopBwdSm90ILi2ELi1ELi1EN4cute5tupleIJNS5_1CILi1EEES8_S8_EEENS6_IJNS7_ILi64EEENS7_ILi80EEENS7_ILi256EEEEEENS_6half_tEfNS_4arch4Sm90ELb0ELb0ELb0ELb0ELb0ELb0ELb1ELb1ELi2ELi1ELi1ELi1ELb0EEENS1_24CollectiveEpilogueBwdGQAISD_fSG_Li256ELb0ELb0EEENS1_19SingleTileSchedulerILb0ELb0ELb0ELi80EEEEEEEEEvNT_6ParamsE:
	.zero		2304


//--------------------- .nv.constant0._ZN7cutlass13device_kernelIN5flash11enable_sm90INS1_16FlashAttnBwdSm90INS1_25CollectiveMainloopBwdSm90ILi2ELi1ELi1EN4cute5tupleIJNS5_1CILi1EEES8_S8_EEENS6_IJNS7_ILi64EEENS7_ILi80EEENS7_ILi256EEEEEENS_6half_tEfNS_4arch4Sm90ELb0ELb0ELb0ELb1ELb0ELb0ELb1ELb1ELi2ELi1ELi1ELi1ELb0EEENS1_21CollectiveEpilogueBwdISD_SE_SG_Li256ELb1ELb1ELi2EEENS1_19SingleTileSchedulerILb1ELb0ELb0ELi80EEEEEEEEEvNT_6ParamsE --------------------------
	.section	.nv.constant0._ZN7cutlass13device_kernelIN5flash11enable_sm90INS1_16FlashAttnBwdSm90INS1_25CollectiveMainloopBwdSm90ILi2ELi1ELi1EN4cute5tupleIJNS5_1CILi1EEES8_S8_EEENS6_IJNS7_ILi64EEENS7_ILi80EEENS7_ILi256EEEEEENS_6half_tEfNS_4arch4Sm90ELb0ELb0ELb0ELb1ELb0ELb0ELb1ELb1ELi2ELi1ELi1ELi1ELb0EEENS1_21CollectiveEpilogueBwdISD_SE_SG_Li256ELb1ELb1ELi2EEENS1_19SingleTileSchedulerILb1ELb0ELb0ELi80EEEEEEEEEvNT_6ParamsE,"a",@progbits
	.sectionflags	@""
	.align	4
.nv.constant0._ZN7cutlass13device_kernelIN5flash11enable_sm90INS1_16FlashAttnBwdSm90INS1_25CollectiveMainloopBwdSm90ILi2ELi1ELi1EN4cute5tupleIJNS5_1CILi1EEES8_S8_EEENS6_IJNS7_ILi64EEENS7_ILi80EEENS7_ILi256EEEEEENS_6half_tEfNS_4arch4Sm90ELb0ELb0ELb0ELb1ELb0ELb0ELb1ELb1ELi2ELi1ELi1ELi1ELb0EEENS1_21CollectiveEpilogueBwdISD_SE_SG_Li256ELb1ELb1ELi2EEENS1_19SingleTileSchedulerILb1ELb0ELb0ELi80EEEEEEEEEvNT_6ParamsE:
	.zero		2304


//--------------------- .nv.constant0._ZN7cutlass13device_kernelIN5flash11enable_sm90INS1_16FlashAttnBwdSm90INS1_25CollectiveMainloopBwdSm90ILi2ELi1ELi1EN4cute5tupleIJNS5_1CILi1EEES8_S8_EEENS6_IJNS7_ILi64EEENS7_ILi80EEENS7_ILi256EEEEEENS_6half_tEfNS_4arch4Sm90ELb0ELb0ELb0ELb1ELb0ELb0ELb1ELb1ELi2ELi1ELi1ELi1ELb0EEENS1_24CollectiveEpilogueBwdGQAISD_fSG_Li256ELb1ELb0EEENS1_19SingleTileSchedulerILb1ELb0ELb0ELi80EEEEEEEEEvNT_6ParamsE --------------------------
	.section	.nv.constant0._ZN7cutlass13device_kernelIN5flash11enable_sm90INS1_16FlashAttnBwdSm90INS1_25CollectiveMainloopBwdSm90ILi2ELi1ELi1EN4cute5tupleIJNS5_1CILi1EEES8_S8_EEENS6_IJNS7_ILi64EEENS7_ILi80EEENS7_ILi256EEEEEENS_6half_tEfNS_4arch4Sm90ELb0ELb0ELb0ELb1ELb0ELb0ELb1ELb1ELi2ELi1ELi1ELi1ELb0EEENS1_24CollectiveEpilogueBwdGQAISD_fSG_Li256ELb1ELb0EEENS1_19SingleTileSchedulerILb1ELb0ELb0ELi80EEEEEEEEEvNT_6ParamsE,"a",@progbits
	.sectionflags	@""
	.align	4
.nv.constant0._ZN7cutlass13device_kernelIN5flash11enable_sm90INS1_16FlashAttnBwdSm90INS1_25CollectiveMainloopBwdSm90ILi2ELi1ELi1EN4cute5tupleIJNS5_1CILi1EEES8_S8_EEENS6_IJNS7_ILi64EEENS7_ILi80EEENS7_ILi256EEEEEENS_6half_tEfNS_4arch4Sm90ELb0ELb0ELb0ELb1ELb0ELb0ELb1ELb1ELi2ELi1ELi1ELi1ELb0EEENS1_24CollectiveEpilogueBwdGQAISD_fSG_Li256ELb1ELb0EEENS1_19SingleTileSchedulerILb1ELb0ELb0ELi80EEEEEEEEEvNT_6ParamsE:
	.zero		2304


//--------------------- .nv.constant0._ZN7cutlass13device_kernelIN5flash11enable_sm90INS1_16FlashAttnBwdSm90INS1_25CollectiveMainloopBwdSm90ILi2ELi1ELi1EN4cute5tupleIJNS5_1CILi1EEES8_S8_EEENS6_IJNS7_ILi64EEENS7_ILi80EEENS7_ILi256EEEEEENS_6half_tEfNS_4arch4Sm90ELb0ELb1ELb0ELb0ELb0ELb0ELb1ELb1ELi2ELi1ELi1ELi1ELb0EEENS1_21CollectiveEpilogueBwdISD_SE_SG_Li256ELb0ELb1ELi2EEENS1_19SingleTileSchedulerILb0ELb0ELb0ELi80EEEEEEEEEvNT_6ParamsE --------------------------
	.section	.nv.constant0._ZN7cutlass13device_kernelIN5flash11enable_sm90INS1_16FlashAttnBwdSm90INS1_25CollectiveMainloopBwdSm90ILi2ELi1ELi1EN4cute5tupleIJNS5_1CILi1EEES8_S8_EEENS6_IJNS7_ILi64EEENS7_ILi80EEENS7_ILi256EEEEEENS_6half_tEfNS_4arch4Sm90ELb0ELb1ELb0ELb0ELb0ELb0ELb1ELb1ELi2ELi1ELi1ELi1ELb0EEENS1_21CollectiveEpilogueBwdISD_SE_SG_Li256ELb0ELb1ELi2EEENS1_19SingleTileSchedulerILb0ELb0ELb0ELi80EEEEEEEEEvNT_6ParamsE,"a",@progbits
	.sectionflags	@""
	.align	4
.nv.constant0._ZN7cutlass13device_kernelIN5flash11enable_sm90INS1_16FlashAttnBwdSm90INS1_25CollectiveMainloopBwdSm90ILi2ELi1ELi1EN4cute5tupleIJNS5_1CILi1EEES8_S8_EEENS6_IJNS7_ILi64EEENS7_ILi80EEENS7_ILi256EEEEEENS_6half_tEfNS_4arch4Sm90ELb0ELb1ELb0ELb0ELb0ELb0ELb1ELb1ELi2ELi1ELi1ELi1ELb0EEENS1_21CollectiveEpilogueBwdISD_SE_SG_Li256ELb0ELb1ELi2EEENS1_19SingleTileSchedulerILb0ELb0ELb0ELi80EEEEEEEEEvNT_6ParamsE:
	.zero		2944


//--------------------- .nv.constant0._ZN7cutlass13device_kernelIN5flash11enable_sm90INS1_16FlashAttnBwdSm90INS1_25CollectiveMainloopBwdSm90ILi2ELi1ELi1EN4cute5tupleIJNS5_1CILi1EEES8_S8_EEENS6_IJNS7_ILi64EEENS7_ILi80EEENS7_ILi256EEEEEENS_6half_tEfNS_4arch4Sm90ELb0ELb1ELb0ELb0ELb0ELb0ELb1ELb1ELi2ELi1ELi1ELi1ELb0EEENS1_24CollectiveEpilogueBwdGQAISD_fSG_Li256ELb0ELb0EEENS1_19SingleTileSchedulerILb0ELb0ELb0ELi80EEEEEEEEEvNT_6ParamsE --------------------------
	.section	.nv.constant0._ZN7cutlass13device_kernelIN5flash11enable_sm90INS1_16FlashAttnBwdSm90INS1_25CollectiveMainloopBwdSm90ILi2ELi1ELi1EN4cute5tupleIJNS5_1CILi1EEES8_S8_EEENS6_IJNS7_ILi64EEENS7_ILi80EEENS7_ILi256EEEEEENS_6half_tEfNS_4arch4Sm90ELb0ELb1ELb0ELb0ELb0ELb0ELb1ELb1ELi2ELi1ELi1ELi1ELb0EEENS1_24CollectiveEpilogueBwdGQAISD_fSG_Li256ELb0ELb0EEENS1_19SingleTileSchedulerILb0ELb0ELb0ELi80EEEEEEEEEvNT_6ParamsE,"a",@progbits
	.sectionflags	@""
	.align	4
.nv.constant0._ZN7cutlass13device_kernelIN5flash11enable_sm90INS1_16FlashAttnBwdSm90INS1_25CollectiveMainloopBwdSm90ILi2ELi1ELi1EN4cute5tupleIJNS5_1CILi1EEES8_S8_EEENS6_IJNS7_ILi64EEENS7_ILi80EEENS7_ILi256EEEEEENS_6half_tEfNS_4arch4Sm90ELb0ELb1ELb0ELb0ELb0ELb0ELb1ELb1ELi2ELi1ELi1ELi1ELb0EEENS1_24CollectiveEpilogueBwdGQAISD_fSG_Li256ELb0ELb0EEENS1_19SingleTileSchedulerILb0ELb0ELb0ELi80EEEEEEEEEvNT_6ParamsE:
	.zero		2304


//--------------------- .nv.constant0._ZN7cutlass13device_kernelIN5flash11enable_sm90INS1_16FlashAttnBwdSm90INS1_25CollectiveMainloopBwdSm90ILi2ELi1ELi1EN4cute5tupleIJNS5_1CILi1EEES8_S8_EEENS6_IJNS7_ILi64EEENS7_ILi80EEENS7_ILi256EEEEEENS_6half_tEfNS_4arch4Sm90ELb0ELb1ELb0ELb1ELb0ELb0ELb1ELb1ELi2ELi1ELi1ELi1ELb0EEENS1_21CollectiveEpilogueBwdISD_SE_SG_Li256ELb1ELb1ELi2EEENS1_19SingleTileSchedulerILb1ELb0ELb0ELi80EEEEEEEEEvNT_6ParamsE --------------------------
	.section	.nv.constant0._ZN7cutlass13device_kernelIN5flash11enable_sm90INS1_16FlashAttnBwdSm90INS1_25CollectiveMainloopBwdSm90ILi2ELi1ELi1EN4cute5tupleIJNS5_1CILi1EEES8_S8_EEENS6_IJNS7_ILi64EEENS7_ILi80EEENS7_ILi256EEEEEENS_6half_tEfNS_4arch4Sm90ELb0ELb1ELb0ELb1ELb0ELb0ELb1ELb1ELi2ELi1ELi1ELi1ELb0EEENS1_21CollectiveEpilogueBwdISD_SE_SG_Li256ELb1ELb1ELi2EEENS1_19SingleTileSchedulerILb1ELb0ELb0ELi80EEEEEEEEEvNT_6ParamsE,"a",@progbits
	.sectionflags	@""
	.align	4
.nv.constant0._ZN7cutlass13device_kernelIN5flash11enable_sm90INS1_16FlashAttnBwdSm90INS1_25CollectiveMainloopBwdSm90ILi2ELi1ELi1EN4cute5tupleIJNS5_1CILi1EEES8_S8_EEENS6_IJNS7_ILi64EEENS7_ILi80EEENS7_ILi256EEEEEENS_6half_tEfNS_4arch4Sm90ELb0ELb1ELb0ELb1ELb0ELb0ELb1ELb1ELi2ELi1ELi1ELi1ELb0EEENS1_21CollectiveEpilogueBwdISD_SE_SG_Li256ELb1ELb1ELi2EEENS1_19SingleTileSchedulerILb1ELb0ELb0ELi80EEEEEEEEEvNT_6ParamsE:
	.zero		2304


//--------------------- .nv.constant0._ZN7cutlass13device_kernelIN5flash11enable_sm90INS1_16FlashAttnBwdSm90INS1_25CollectiveMainloopBwdSm90ILi2ELi1ELi1EN4cute5tupleIJNS5_1CILi1EEES8_S8_EEENS6_IJNS7_ILi64EEENS7_ILi80EEENS7_ILi256EEEEEENS_6half_tEfNS_4arch4Sm90ELb0ELb1ELb0ELb1ELb0ELb0ELb1ELb1ELi2ELi1ELi1ELi1ELb0EEENS1_24CollectiveEpilogueBwdGQAISD_fSG_Li256ELb1ELb0EEENS1_19SingleTileSchedulerILb1ELb0ELb0ELi80EEEEEEEEEvNT_6ParamsE --------------------------
	.section	.nv.constant0._ZN7cutlass13device_kernelIN5flash11enable_sm90INS1_16FlashAttnBwdSm90INS1_25CollectiveMainloopBwdSm90ILi2ELi1ELi1EN4cute5tupleIJNS5_1CILi1EEES8_S8_EEENS6_IJNS7_ILi64EEENS7_ILi80EEENS7_ILi256EEEEEENS_6half_tEfNS_4arch4Sm90ELb0ELb1ELb0ELb1ELb0ELb0ELb1ELb1ELi2ELi1ELi1ELi1ELb0EEENS1_24CollectiveEpilogueBwdGQAISD_fSG_Li256ELb1ELb0EEENS1_19SingleTileSchedulerILb1ELb0ELb0ELi80EEEEEEEEEvNT_6ParamsE,"a",@progbits
	.sectionflags	@""
	.align	4
.nv.constant0._ZN7cutlass13device_kernelIN5flash11enable_sm90INS1_16FlashAttnBwdSm90INS1_25CollectiveMainloopBwdSm90ILi2ELi1ELi1EN4cute5tupleIJNS5_1CILi1EEES8_S8_EEENS6_IJNS7_ILi64EEENS7_ILi80EEENS7_ILi256EEEEEENS_6half_tEfNS_4arch4Sm90ELb0ELb1ELb0ELb1ELb0ELb0ELb1ELb1ELi2ELi1ELi1ELi1ELb0EEENS1_24CollectiveEpilogueBwdGQAISD_fSG_Li256ELb1ELb0EEENS1_19SingleTileSchedulerILb1ELb0ELb0ELi80EEEEEEEEEvNT_6ParamsE:
	.zero		2304


//--------------------- .nv.constant0._ZN7cutlass13device_kernelIN5flash11enable_sm90INS1_16FlashAttnBwdSm90INS1_25CollectiveMainloopBwdSm90ILi2ELi1ELi1EN4cute5tupleIJNS5_1CILi1EEES8_S8_EEENS6_IJNS7_ILi64EEENS7_ILi80EEENS7_ILi256EEEEEENS_6half_tEfNS_4arch4Sm90ELb1ELb0ELb0ELb0ELb0ELb0ELb1ELb1ELi2ELi1ELi1ELi1ELb0EEENS1_21CollectiveEpilogueBwdISD_SE_SG_Li256ELb0ELb1ELi2EEENS1_25SingleTileBwdLPTSchedulerILb0ELi80ELb0EEEEEEEEEvNT_6ParamsE --------------------------
	.section	.nv.constant0._ZN7cutlass13device_kernelIN5flash11enable_sm90INS1_16FlashAttnBwdSm90INS1_25CollectiveMainloopBwdSm90ILi2ELi1ELi1EN4cute5tupleIJNS5_1CILi1EEES8_S8_EEENS6_IJNS7_ILi64EEENS7_ILi80EEENS7_ILi256EEEEEENS_6half_tEfNS_4arch4Sm90ELb1ELb0ELb0ELb0ELb0ELb0ELb1ELb1ELi2ELi1ELi1ELi1ELb0EEENS1_21CollectiveEpilogueBwdISD_SE_SG_Li256ELb0ELb1ELi2EEENS1_25SingleTileBwdLPTSchedulerILb0ELi80ELb0EEEEEEEEEvNT_6ParamsE,"a",@progbits
	.sectionflags	@""
	.align	4
.nv.constant0._ZN7cutlass13device_kernelIN5flash11enable_sm90INS1_16FlashAttnBwdSm90INS1_25CollectiveMainloopBwdSm90ILi2ELi1ELi1EN4cute5tupleIJNS5_1CILi1EEES8_S8_EEENS6_IJNS7_ILi64EEENS7_ILi80EEENS7_ILi256EEEEEENS_6half_tEfNS_4arch4Sm90ELb1ELb0ELb0ELb0ELb0ELb0ELb1ELb1ELi2ELi1ELi1ELi1ELb0EEENS1_21CollectiveEpilogueBwdISD_SE_SG_Li256ELb0ELb1ELi2EEENS1_25SingleTileBwdLPTSchedulerILb0ELi80ELb0EEEEEEEEEvNT_6ParamsE:
	.zero		2944


//--------------------- .nv.constant0._ZN7cutlass13device_kernelIN5flash11enable_sm90INS1_16FlashAttnBwdSm90INS1_25CollectiveMainloopBwdSm90ILi2ELi1ELi1EN4cute5tupleIJNS5_1CILi1EEES8_S8_EEENS6_IJNS7_ILi64EEENS7_ILi80EEENS7_ILi256EEEEEENS_6half_tEfNS_4arch4Sm90ELb1ELb0ELb0ELb0ELb0ELb0ELb1ELb1ELi2ELi1ELi1ELi1ELb0EEENS1_24CollectiveEpilogueBwdGQAISD_fSG_Li256ELb0ELb0EEENS1_25SingleTileBwdLPTSchedulerILb0ELi80ELb0EEEEEEEEEvNT_6ParamsE --------------------------
	.section	.nv.constant0._ZN7cutlass13device_kernelIN5flash11enable_sm90INS1_16FlashAttnBwdSm90INS1_25CollectiveMainloopBwdSm90ILi2ELi1ELi1EN4cute5tupleIJNS5_1CILi1EEES8_S8_EEENS6_IJNS7_ILi64EEENS7_ILi80EEENS7_ILi256EEEEEENS_6half_tEfNS_4arch4Sm90ELb1ELb0ELb0ELb0ELb0ELb0ELb1ELb1ELi2ELi1ELi1ELi1ELb0EEENS1_24CollectiveEpilogueBwdGQAISD_fSG_Li256ELb0ELb0EEENS1_25SingleTileBwdLPTSchedulerILb0ELi80ELb0EEEEEEEEEvNT_6ParamsE,"a",@progbits
	.sectionflags	@""
	.align	4
.nv.constant0._ZN7cutlass13device_kernelIN5flash11enable_sm90INS1_16FlashAttnBwdSm90INS1_25CollectiveMainloopBwdSm90ILi2ELi1ELi1EN4cute5tupleIJNS5_1CILi1EEES8_S8_EEENS6_IJNS7_ILi64EEENS7_ILi80EEENS7_ILi256EEEEEENS_6half_tEfNS_4arch4Sm90ELb1ELb0ELb0ELb0ELb0ELb0ELb1ELb1ELi2ELi1ELi1ELi1ELb0EEENS1_24CollectiveEpilogueBwdGQAISD_fSG_Li256ELb0ELb0EEENS1_25SingleTileBwdLPTSchedulerILb0ELi80ELb0EEEEEEEEEvNT_6ParamsE:
	.zero		2432


//--------------------- .nv.constant0._ZN7cutlass13device_kernelIN5flash22FlashAttnBwdPreprocessIN4cute5tupleIJNS3_1CILi64EEENS5_ILi256EEEEEENS_6half_tEfNS_4arch4Sm90ELb1ELb0EEEEEvNT_6ParamsE --------------------------
	.section	.nv.constant0._ZN7cutlass13device_kernelIN5flash22FlashAttnBwdPreprocessIN4cute5tupleIJNS3_1CILi64EEENS5_ILi256EEEEEENS_6half_tEfNS_4arch4Sm90ELb1ELb0EEEEEvNT_6ParamsE,"a",@progbits
	.sectionflags	@""
	.align	4
.nv.constant0._ZN7cutlass13device_kernelIN5flash22FlashAttnBwdPreprocessIN4cute5tupleIJNS3_1CILi64EEENS5_ILi256EEEEEENS_6half_tEfNS_4arch4Sm90ELb1ELb0EEEEEvNT_6ParamsE:
	.zero		768


//--------------------- .nv.constant0._ZN7cutlass13device_kernelIN5flash11enable_sm90INS1_16FlashAttnBwdSm90INS1_25CollectiveMainloopBwdSm90ILi2ELi1ELi1EN4cute5tupleIJNS5_1CILi1EEES8_S8_EEENS6_IJNS7_ILi64EEENS7_ILi80EEENS7_ILi256EEEEEENS_6half_tEfNS_4arch4Sm90ELb1ELb0ELb0ELb1ELb0ELb0ELb1ELb1ELi2ELi1ELi1ELi1ELb0EEENS1_21CollectiveEpilogueBwdISD_SE_SG_Li256ELb1ELb1ELi2EEENS1_25SingleTileBwdLPTSchedulerILb1ELi80ELb0EEEEEEEEEvNT_6ParamsE --------------------------
	.section	.nv.constant0._ZN7cutlass13device_kernelIN5flash11enable_sm90INS1_16FlashAttnBwdSm90INS1_25CollectiveMainloopBwdSm90ILi2ELi1ELi1EN4cute5tupleIJNS5_1CILi1EEES8_S8_EEENS6_IJNS7_ILi64EEENS7_ILi80EEENS7_ILi256EEEEEENS_6half_tEfNS_4arch4Sm90ELb1ELb0ELb0ELb1ELb0ELb0ELb1ELb1ELi2ELi1ELi1ELi1ELb0EEENS1_21CollectiveEpilogueBwdISD_SE_SG_Li256ELb1ELb1ELi2EEENS1_25SingleTileBwdLPTSchedulerILb1ELi80ELb0EEEEEEEEEvNT_6ParamsE,"a",@progbits
	.sectionflags	@""
	.align	4
.nv.constant0._ZN7cutlass13device_kernelIN5flash11enable_sm90INS1_16FlashAttnBwdSm90INS1_25CollectiveMainloopBwdSm90ILi2ELi1ELi1EN4cute5tupleIJNS5_1CILi1EEES8_S8_EEENS6_IJNS7_ILi64EEENS7_ILi80EEENS7_ILi256EEEEEENS_6half_tEfNS_4arch4Sm90ELb1ELb0ELb0ELb1ELb0ELb0ELb1ELb1ELi2ELi1ELi1ELi1ELb0EEENS1_21CollectiveEpilogueBwdISD_SE_SG_Li256ELb1ELb1ELi2EEENS1_25SingleTileBwdLPTSchedulerILb1ELi80ELb0EEEEEEEEEvNT_6ParamsE:
	.zero		2304


//--------------------- .nv.constant0._ZN7cutlass13device_kernelIN5flash32FlashAttnBwdPostprocessConvertdQIN4cute5tupleIJNS3_1CILi80EEENS5_ILi256EEEEEENS_6half_tEfNS_4arch4Sm90ELi256ENS3_8TiledMMAINS3_8MMA_AtomIJNS3_4SM904GMMA25MMA_64x16x16_F32F16F16_SSILNSF_5MajorE1ELSH_1ELNSF_7ScaleInE1ELSI_1EEEEEENS3_6LayoutINS4_IJNS5_ILi2EEENS5_ILi1EEESN_EEENS4_IJSN_NS5_ILi0EEESP_EEEEENS4_IJNS3_10UnderscoreESS_SS_EEEEELb1EEEEEvNT_6ParamsE --------------------------
	.section	.nv.constant0._ZN7cutlass13device_kernelIN5flash32FlashAttnBwdPostprocessConvertdQIN4cute5tupleIJNS3_1CILi80EEENS5_ILi256EEEEEENS_6half_tEfNS_4arch4Sm90ELi256ENS3_8TiledMMAINS3_8MMA_AtomIJNS3_4SM904GMMA25MMA_64x16x16_F32F16F16_SSILNSF_5MajorE1ELSH_1ELNSF_7ScaleInE1ELSI_1EEEEEENS3_6LayoutINS4_IJNS5_ILi2EEENS5_ILi1EEESN_EEENS4_IJSN_NS5_ILi0EEESP_EEEEENS4_IJNS3_10UnderscoreESS_SS_EEEEELb1EEEEEvNT_6ParamsE,"a",@progbits
	.sectionflags	@""
	.align	4
.nv.constant0._ZN7cutlass13device_kernelIN5flash32FlashAttnBwdPostprocessConvertdQIN4cute5tupleIJNS3_1CILi80EEENS5_ILi256EEEEEENS_6half_tEfNS_4arch4Sm90ELi256ENS3_8TiledMMAINS3_8MMA_AtomIJNS3_4SM904GMMA25MMA_64x16x16_F32F16F16_SSILNSF_5MajorE1ELSH_1ELNSF_7ScaleInE1ELSI_1EEEEEENS3_6LayoutINS4_IJNS5_ILi2EEENS5_ILi1EEESN_EEENS4_IJSN_NS5_ILi0EEESP_EEEEENS4_IJNS3_10UnderscoreESS_SS_EEEEELb1EEEEEvNT_6ParamsE:
	.zero		640


//--------------------- .nv.constant0._ZN7cutlass13device_kernelIN5flash32FlashAttnBwdPostprocessConvertdQIN4cute5tupleIJNS3_1CILi64EEENS5_ILi256EEEEEENS_6half_tEfNS_4arch4Sm90ELi256ENS3_8TiledMMAINS3_8MMA_AtomIJNS3_4SM904GMMA25MMA_64x64x16_F32F16F16_SSILNSF_5MajorE1ELSH_0ELNSF_7ScaleInE1ELSI_1EEEEEENS3_6LayoutINS4_IJNS5_ILi2EEENS5_ILi1EEESN_EEENS4_IJSN_NS5_ILi0EEESP_EEEEENS4_IJNS3_10UnderscoreESS_SS_EEEEELb1EEEEEvNT_6ParamsE --------------------------
	.section	.nv.constant0._ZN7cutlass13device_kernelIN5flash32FlashAttnBwdPostprocessConvertdQIN4cute5tupleIJNS3_1CILi64EEENS5_ILi256EEEEEENS_6half_tEfNS_4arch4Sm90ELi256ENS3_8TiledMMAINS3_8MMA_AtomIJNS3_4SM904GMMA25MMA_64x64x16_F32F16F16_SSILNSF_5MajorE1ELSH_0ELNSF_7ScaleInE1ELSI_1EEEEEENS3_6LayoutINS4_IJNS5_ILi2EEENS5_ILi1EEESN_EEENS4_IJSN_NS5_ILi0EEESP_EEEEENS4_IJNS3_10UnderscoreESS_SS_EEEEELb1EEEEEvNT_6ParamsE,"a",@progbits
	.sectionflags	@""
	.align	4
.nv.constant0._ZN7cutlass13device_kernelIN5flash32FlashAttnBwdPostprocessConvertdQIN4cute5tupleIJNS3_1CILi64EEENS5_ILi256EEEEEENS_6half_tEfNS_4arch4Sm90ELi256ENS3_8TiledMMAINS3_8MMA_AtomIJNS3_4SM904GMMA25MMA_64x64x16_F32F16F16_SSILNSF_5MajorE1ELSH_0ELNSF_7ScaleInE1ELSI_1EEEEEENS3_6LayoutINS4_IJNS5_ILi2EEENS5_ILi1EEESN_EEENS4_IJSN_NS5_ILi0EEESP_EEEEENS4_IJNS3_10UnderscoreESS_SS_EEEEELb1EEEEEvNT_6ParamsE:
	.zero		640


//--------------------- .nv.constant0._ZN7cutlass13device_kernelIN5flash11enable_sm90INS1_16FlashAttnBwdSm90INS1_25CollectiveMainloopBwdSm90ILi2ELi1ELi1EN4cute5tupleIJNS5_1CILi1EEES8_S8_EEENS6_IJNS7_ILi64EEENS7_ILi80EEENS7_ILi256EEEEEENS_6half_tEfNS_4arch4Sm90ELb1ELb0ELb0ELb1ELb0ELb0ELb1ELb1ELi2ELi1ELi1ELi1ELb0EEENS1_24CollectiveEpilogueBwdGQAISD_fSG_Li256ELb1ELb0EEENS1_25SingleTileBwdLPTSchedulerILb1ELi80ELb0EEEEEEEEEvNT_6ParamsE --------------------------
	.section	.nv.constant0._ZN7cutlass13device_kernelIN5flash11enable_sm90INS1_16FlashAttnBwdSm90INS1_25CollectiveMainloopBwdSm90ILi2ELi1ELi1EN4cute5tupleIJNS5_1CILi1EEES8_S8_EEENS6_IJNS7_ILi64EEENS7_ILi80EEENS7_ILi256EEEEEENS_6half_tEfNS_4arch4Sm90ELb1ELb0ELb0ELb1ELb0ELb0ELb1ELb1ELi2ELi1ELi1ELi1ELb0EEENS1_24CollectiveEpilogueBwdGQAISD_fSG_Li256ELb1ELb0EEENS1_25SingleTileBwdLPTSchedulerILb1ELi80ELb0EEEEEEEEEvNT_6ParamsE,"a",@progbits
	.sectionflags	@""
	.align	4
.nv.constant0._ZN7cutlass13device_kernelIN5flash11enable_sm90INS1_16FlashAttnBwdSm90INS1_25CollectiveMainloopBwdSm90ILi2ELi1ELi1EN4cute5tupleIJNS5_1CILi1EEES8_S8_EEENS6_IJNS7_ILi64EEENS7_ILi80EEENS7_ILi256EEEEEENS_6half_tEfNS_4arch4Sm90ELb1ELb0ELb0ELb1ELb0ELb0ELb1ELb1ELi2ELi1ELi1ELi1ELb0EEENS1_24CollectiveEpilogueBwdGQAISD_fSG_Li256ELb1ELb0EEENS1_25SingleTileBwdLPTSchedulerILb1ELi80ELb0EEEEEEEEEvNT_6ParamsE:
	.zero		2432


//--------------------- .nv.constant0._ZN7cutlass13device_kernelIN5flash22FlashAttnBwdPreprocessIN4cute5tupleIJNS3_1CILi64EEENS5_ILi256EEEEEENS_6half_tEfNS_4arch4Sm90ELb1ELb1EEEEEvNT_6ParamsE --------------------------
	.section	.nv.constant0._ZN7cutlass13device_kernelIN5flash22FlashAttnBwdPreprocessIN4cute5tupleIJNS3_1CILi64EEENS5_ILi256EEEEEENS_6half_tEfNS_4arch4Sm90ELb1ELb1EEEEEvNT_6ParamsE,"a",@progbits
	.sectionflags	@""
	.align	4
.nv.constant0._ZN7cutlass13device_kernelIN5flash22FlashAttnBwdPreprocessIN4cute5tupleIJNS3_1CILi64EEENS5_ILi256EEEEEENS_6half_tEfNS_4arch4Sm90ELb1ELb1EEEEEvNT_6ParamsE:
	.zero		768


//--------------------- SYMBOLS --------------------------

	.type		.nv.reservedSmem.offset0,@object
	.size		.nv.reservedSmem.offset0,0x4
	.type		__assertfail,@function
